	.target	sm_90a

	.elftype	@"ET_EXEC"


//--------------------- .note.nv.tkinfo           --------------------------
	.section	.note.nv.tkinfo,"",@"SHT_NOTE"
	.sectionflags	@"SHF_NOTE_NV_TKINFO"
	.tkinfo
        /*0018*/ 	.word	0x00000002
        /*0030*/ 	.string	""
        /*0030*/ 	.string	"ptxas"
        /*0030*/ 	.string	"Cuda compilation tools, release 13.0, V13.0.88"
        /*0030*/ 	.string	"Build cuda_13.0.r13.0/compiler.36424714_0"
        /*0030*/ 	.string	"-arch sm_90a -m 64 "



//--------------------- .note.nv.cuinfo           --------------------------
	.section	.note.nv.cuinfo,"",@"SHT_NOTE"
	.sectionflags	@"SHF_NOTE_NV_CUINFO"
        /*0018*/ 	.short	0x0002
        /*001a*/ 	.short	0x005a
        /*001c*/ 	.short	0x0082
	.zero		2


//--------------------- .nv.info                  --------------------------
	.section	.nv.info,"",@"SHT_CUDA_INFO"
	.align	4


	//----- nvinfo : EIATTR_REGCOUNT
	.align		4
        /*0000*/ 	.byte	0x04, 0x2f
        /*0002*/ 	.short	(.L_12 - .L_11)
	.align		4
.L_11:
        /*0004*/ 	.word	index@(_ZN7cutlass13device_kernelINS_4gemm6kernel13GemmUniversalIN4cute5tupleIJiiiiEEENS1_10collective13CollectiveMmaINS1_40MainloopSm90TmaGmmaWarpSpecializedSparseILi8ENS5_IJNS4_1CILi1EEESB_SB_EEENS1_35KernelTmaWarpSpecializedCooperativeEEENS5_IJNSA_ILi256EEESF_NSA_ILi64EEEEEEaNS5_IJNS4_6LayoutINS5_IJiNS5_IJNSA_ILi2EEEiEEEiEEENS5_IJlNS5_IJSB_SJ_EEElEEEEENSI_INS5_IJNS5_IJSG_iEEESP_iEEENS5_IJNS5_IJSG_NSA_ILi4096EEEEEENS5_IJSB_lEEElEEEEEEEEaNS5_IJlSB_lEEENS4_8TiledMMAINS4_8MMA_AtomIJNS4_4SM904GMMA6SPARSE28GMMA_64x256x64_S32S8S8_SS_TNILNS11_9SparseSelE0EEEEEENSI_INS5_IJSJ_SB_SB_EEENS5_IJSB_NSA_ILi0EEES18_EEEEENS5_IJNS4_10UnderscoreES1B_S1B_EEEEENS4_13SM90_TMA_LOADENS4_14ComposedLayoutINS4_7SwizzleILi1ELi4ELi3EEENS4_25smem_sparse_ptr_flag_bitsILi2ELi8EEENSI_INS5_IJNS5_IJSB_NSA_ILi8EEEEEENS5_IJSJ_NSA_ILi32EEEEEEEEENS5_IJNS5_IJS18_SG_EEESM_EEEEEEEvNS4_8identityES1E_NS1F_INS1G_ILi2ELi4ELi3EEENS4_18smem_ptr_flag_bitsILi8EEENSI_INS5_IJS1K_SG_EEENS5_IJSG_SB_EEEEEEEvS1T_EENS_8epilogue10collective6detail29Sm90TmaWarpSpecializedAdapterINS23_15DefaultEpilogueIiNS5_IJSB_llEEES27_NS22_6thread17LinearCombinationIiLi1EiiLNS28_9ScaleType4KindE0ELNS_15FloatRoundStyleE2EiEENS1_15EpilogueDefaultEEEEEvvEEEEvNT_6ParamsE)
        /*0008*/ 	.word	0x000000a8


	//----- nvinfo : EIATTR_FRAME_SIZE
	.align		4
.L_12:
        /*000c*/ 	.byte	0x04, 0x11
        /*000e*/ 	.short	(.L_14 - .L_13)
	.align		4
.L_13:
        /*0010*/ 	.word	index@(_ZN7cutlass13device_kernelINS_4gemm6kernel13GemmUniversalIN4cute5tupleIJiiiiEEENS1_10collective13CollectiveMmaINS1_40MainloopSm90TmaGmmaWarpSpecializedSparseILi8ENS5_IJNS4_1CILi1EEESB_SB_EEENS1_35KernelTmaWarpSpecializedCooperativeEEENS5_IJNSA_ILi256EEESF_NSA_ILi64EEEEEEaNS5_IJNS4_6LayoutINS5_IJiNS5_IJNSA_ILi2EEEiEEEiEEENS5_IJlNS5_IJSB_SJ_EEElEEEEENSI_INS5_IJNS5_IJSG_iEEESP_iEEENS5_IJNS5_IJSG_NSA_ILi4096EEEEEENS5_IJSB_lEEElEEEEEEEEaNS5_IJlSB_lEEENS4_8TiledMMAINS4_8MMA_AtomIJNS4_4SM904GMMA6SPARSE28GMMA_64x256x64_S32S8S8_SS_TNILNS11_9SparseSelE0EEEEEENSI_INS5_IJSJ_SB_SB_EEENS5_IJSB_NSA_ILi0EEES18_EEEEENS5_IJNS4_10UnderscoreES1B_S1B_EEEEENS4_13SM90_TMA_LOADENS4_14ComposedLayoutINS4_7SwizzleILi1ELi4ELi3EEENS4_25smem_sparse_ptr_flag_bitsILi2ELi8EEENSI_INS5_IJNS5_IJSB_NSA_ILi8EEEEEENS5_IJSJ_NSA_ILi32EEEEEEEEENS5_IJNS5_IJS18_SG_EEESM_EEEEEEEvNS4_8identityES1E_NS1F_INS1G_ILi2ELi4ELi3EEENS4_18smem_ptr_flag_bitsILi8EEENSI_INS5_IJS1K_SG_EEENS5_IJSG_SB_EEEEEEEvS1T_EENS_8epilogue10collective6detail29Sm90TmaWarpSpecializedAdapterINS23_15DefaultEpilogueIiNS5_IJSB_llEEES27_NS22_6thread17LinearCombinationIiLi1EiiLNS28_9ScaleType4KindE0ELNS_15FloatRoundStyleE2EiEENS1_15EpilogueDefaultEEEEEvvEEEEvNT_6ParamsE)
        /*0014*/ 	.word	0x00000458


	//----- nvinfo : EIATTR_MIN_STACK_SIZE
	.align		4
.L_14:
        /*0018*/ 	.byte	0x04, 0x12
        /*001a*/ 	.short	(.L_16 - .L_15)
	.align		4
.L_15:
        /*001c*/ 	.word	index@(_ZN7cutlass13device_kernelINS_4gemm6kernel13GemmUniversalIN4cute5tupleIJiiiiEEENS1_10collective13CollectiveMmaINS1_40MainloopSm90TmaGmmaWarpSpecializedSparseILi8ENS5_IJNS4_1CILi1EEESB_SB_EEENS1_35KernelTmaWarpSpecializedCooperativeEEENS5_IJNSA_ILi256EEESF_NSA_ILi64EEEEEEaNS5_IJNS4_6LayoutINS5_IJiNS5_IJNSA_ILi2EEEiEEEiEEENS5_IJlNS5_IJSB_SJ_EEElEEEEENSI_INS5_IJNS5_IJSG_iEEESP_iEEENS5_IJNS5_IJSG_NSA_ILi4096EEEEEENS5_IJSB_lEEElEEEEEEEEaNS5_IJlSB_lEEENS4_8TiledMMAINS4_8MMA_AtomIJNS4_4SM904GMMA6SPARSE28GMMA_64x256x64_S32S8S8_SS_TNILNS11_9SparseSelE0EEEEEENSI_INS5_IJSJ_SB_SB_EEENS5_IJSB_NSA_ILi0EEES18_EEEEENS5_IJNS4_10UnderscoreES1B_S1B_EEEEENS4_13SM90_TMA_LOADENS4_14ComposedLayoutINS4_7SwizzleILi1ELi4ELi3EEENS4_25smem_sparse_ptr_flag_bitsILi2ELi8EEENSI_INS5_IJNS5_IJSB_NSA_ILi8EEEEEENS5_IJSJ_NSA_ILi32EEEEEEEEENS5_IJNS5_IJS18_SG_EEESM_EEEEEEEvNS4_8identityES1E_NS1F_INS1G_ILi2ELi4ELi3EEENS4_18smem_ptr_flag_bitsILi8EEENSI_INS5_IJS1K_SG_EEENS5_IJSG_SB_EEEEEEEvS1T_EENS_8epilogue10collective6detail29Sm90TmaWarpSpecializedAdapterINS23_15DefaultEpilogueIiNS5_IJSB_llEEES27_NS22_6thread17LinearCombinationIiLi1EiiLNS28_9ScaleType4KindE0ELNS_15FloatRoundStyleE2EiEENS1_15EpilogueDefaultEEEEEvvEEEEvNT_6ParamsE)
        /*0020*/ 	.word	0x00000458
.L_16:


//--------------------- .nv.compat                --------------------------
	.section	.nv.compat,"",@"SHT_CUDA_COMPAT_INFO"
	.align	4
        /*0000*/ 	.byte	0x02, 0x09, 0x01, 0x00, 0x02, 0x02, 0x04, 0x00, 0x02, 0x05, 0x05, 0x00, 0x03, 0x07, 0x01, 0x01
        /*0010*/ 	.byte	0x02, 0x03, 0x01, 0x00, 0x02, 0x06, 0x01, 0x00, 0x04, 0x0b, 0x08, 0x00, 0x00, 0x00, 0x00, 0x00
        /*0020*/ 	.byte	0x00, 0x00, 0x00, 0x00


//--------------------- .nv.info._ZN7cutlass13device_kernelINS_4gemm6kernel13GemmUniversalIN4cute5tupleIJiiiiEEENS1_10collective13CollectiveMmaINS1_40MainloopSm90TmaGmmaWarpSpecializedSparseILi8ENS5_IJNS4_1CILi1EEESB_SB_EEENS1_35KernelTmaWarpSpecializedCooperativeEEENS5_IJNSA_ILi256EEESF_NSA_ILi64EEEEEEaNS5_IJNS4_6LayoutINS5_IJiNS5_IJNSA_ILi2EEEiEEEiEEENS5_IJlNS5_IJSB_SJ_EEElEEEEENSI_INS5_IJNS5_IJSG_iEEESP_iEEENS5_IJNS5_IJSG_NSA_ILi4096EEEEEENS5_IJSB_lEEElEEEEEEEEaNS5_IJlSB_lEEENS4_8TiledMMAINS4_8MMA_AtomIJNS4_4SM904GMMA6SPARSE28GMMA_64x256x64_S32S8S8_SS_TNILNS11_9SparseSelE0EEEEEENSI_INS5_IJSJ_SB_SB_EEENS5_IJSB_NSA_ILi0EEES18_EEEEENS5_IJNS4_10UnderscoreES1B_S1B_EEEEENS4_13SM90_TMA_LOADENS4_14ComposedLayoutINS4_7SwizzleILi1ELi4ELi3EEENS4_25smem_sparse_ptr_flag_bitsILi2ELi8EEENSI_INS5_IJNS5_IJSB_NSA_ILi8EEEEEENS5_IJSJ_NSA_ILi32EEEEEEEEENS5_IJNS5_IJS18_SG_EEESM_EEEEEEEvNS4_8identityES1E_NS1F_INS1G_ILi2ELi4ELi3EEENS4_18smem_ptr_flag_bitsILi8EEENSI_INS5_IJS1K_SG_EEENS5_IJSG_SB_EEEEEEEvS1T_EENS_8epilogue10collective6detail29Sm90TmaWarpSpecializedAdapterINS23_15DefaultEpilogueIiNS5_IJSB_llEEES27_NS22_6thread17LinearCombinationIiLi1EiiLNS28_9ScaleType4KindE0ELNS_15FloatRoundStyleE2EiEENS1_15EpilogueDefaultEEEEEvvEEEEvNT_6ParamsE --------------------------
	.section	.nv.info._ZN7cutlass13device_kernelINS_4gemm6kernel13GemmUniversalIN4cute5tupleIJiiiiEEENS1_10collective13CollectiveMmaINS1_40MainloopSm90TmaGmmaWarpSpecializedSparseILi8ENS5_IJNS4_1CILi1EEESB_SB_EEENS1_35KernelTmaWarpSpecializedCooperativeEEENS5_IJNSA_ILi256EEESF_NSA_ILi64EEEEEEaNS5_IJNS4_6LayoutINS5_IJiNS5_IJNSA_ILi2EEEiEEEiEEENS5_IJlNS5_IJSB_SJ_EEElEEEEENSI_INS5_IJNS5_IJSG_iEEESP_iEEENS5_IJNS5_IJSG_NSA_ILi4096EEEEEENS5_IJSB_lEEElEEEEEEEEaNS5_IJlSB_lEEENS4_8TiledMMAINS4_8MMA_AtomIJNS4_4SM904GMMA6SPARSE28GMMA_64x256x64_S32S8S8_SS_TNILNS11_9SparseSelE0EEEEEENSI_INS5_IJSJ_SB_SB_EEENS5_IJSB_NSA_ILi0EEES18_EEEEENS5_IJNS4_10UnderscoreES1B_S1B_EEEEENS4_13SM90_TMA_LOADENS4_14ComposedLayoutINS4_7SwizzleILi1ELi4ELi3EEENS4_25smem_sparse_ptr_flag_bitsILi2ELi8EEENSI_INS5_IJNS5_IJSB_NSA_ILi8EEEEEENS5_IJSJ_NSA_ILi32EEEEEEEEENS5_IJNS5_IJS18_SG_EEESM_EEEEEEEvNS4_8identityES1E_NS1F_INS1G_ILi2ELi4ELi3EEENS4_18smem_ptr_flag_bitsILi8EEENSI_INS5_IJS1K_SG_EEENS5_IJSG_SB_EEEEEEEvS1T_EENS_8epilogue10collective6detail29Sm90TmaWarpSpecializedAdapterINS23_15DefaultEpilogueIiNS5_IJSB_llEEES27_NS22_6thread17LinearCombinationIiLi1EiiLNS28_9ScaleType4KindE0ELNS_15FloatRoundStyleE2EiEENS1_15EpilogueDefaultEEEEEvvEEEEvNT_6ParamsE,"",@"SHT_CUDA_INFO"
	.sectionflags	@""
	.align	4


	//----- nvinfo : EIATTR_CUDA_API_VERSION
	.align		4
        /*0000*/ 	.byte	0x04, 0x37
        /*0002*/ 	.short	(.L_18 - .L_17)
.L_17:
        /*0004*/ 	.word	0x00000082


	//----- nvinfo : EIATTR_KPARAM_INFO
	.align		4
.L_18:
        /*0008*/ 	.byte	0x04, 0x17
        /*000a*/ 	.short	(.L_20 - .L_19)
.L_19:
        /*000c*/ 	.word	0x00000000
        /*0010*/ 	.short	0x0000
        /*0012*/ 	.short	0x0070
        /*0014*/ 	.byte	0x00, 0xf0, 0x01, 0x14


	//----- nvinfo : EIATTR_SPARSE_MMA_MASK
	.align		4
.L_20:
        /*0018*/ 	.byte	0x03, 0x50
        /*001a*/ 	.short	0x0004


	//----- nvinfo : EIATTR_MAXREG_COUNT
	.align		4
        /*001c*/ 	.byte	0x03, 0x1b
        /*001e*/ 	.short	0x00a8


	//----- nvinfo : EIATTR_NUM_BARRIERS
	.align		4
        /*0020*/ 	.byte	0x02, 0x4c
        /*0022*/ 	.byte	0x01
	.zero		1


	//----- nvinfo : EIATTR_ANNOTATIONS
	.align		4
        /*0024*/ 	.byte	0x04, 0x55
        /*0026*/ 	.short	(.L_22 - .L_21)


	//   ....[0]....
.L_21:
        /*0028*/ 	.word	0x00000001
        /*002c*/ 	.byte	0x70, 0x06, 0x00, 0x00, 0x01, 0x00, 0x00, 0x00, 0x90, 0x06, 0x00, 0x00, 0x01, 0x00, 0x00, 0x00
        /* <DEDUP_REMOVED lines=349> */
        /*160c*/ 	.byte	0xb0, 0x77, 0x01, 0x00


	//----- nvinfo : EIATTR_MERCURY_ISA_VERSION
	.align		4
.L_22:
        /*1610*/ 	.byte	0x03, 0x5f
        /*1612*/ 	.short	0x0101


	//----- nvinfo : EIATTR_INT_WARP_WIDE_INSTR_OFFSETS
	.align		4
        /*1614*/ 	.byte	0x04, 0x31
        /*1616*/ 	.short	(.L_24 - .L_23)


	//   ....[0]....
.L_23:
        /*1618*/ 	.word	0x00000560


	//   ....[1]....
        /*161c*/ 	.word	0x00000580


	//   ....[2]....
        /*1620*/ 	.word	0x00000680


	//----- nvinfo : EIATTR_COOP_GROUP_MASK_REGIDS
	.align		4
.L_24:
        /*1624*/ 	.byte	0x04, 0x29
        /*1626*/ 	.short	(.L_26 - .L_25)


	//   ....[0]....
.L_25:
        /*1628*/ 	.word	0xffffffff


	//   ....[1]....
        /*162c*/ 	.word	0xffffffff


	//   ....[2]....
        /*1630*/ 	.word	0xffffffff


	//   ....[3]....
        /*1634*/ 	.word	0xffffffff


	//   ....[4]....
        /*1638*/ 	.word	0xffffffff


	//----- nvinfo : EIATTR_COOP_GROUP_INSTR_OFFSETS
	.align		4
.L_26:
        /*163c*/ 	.byte	0x04, 0x28
        /*163e*/ 	.short	(.L_28 - .L_27)


	//   ....[0]....
.L_27:
        /*1640*/ 	.word	0x00000070


	//   ....[1]....
        /*1644*/ 	.word	0x00000080


	//   ....[2]....
        /*1648*/ 	.word	0x000001d0


	//   ....[3]....
        /*164c*/ 	.word	0x000004a0


	//   ....[4]....
        /*1650*/ 	.word	0x00001ce0


	//----- nvinfo : EIATTR_REG_RECONFIG
	.align		4
.L_28:
        /*1654*/ 	.byte	0x01, 0x54
	.zero		2


	//----- nvinfo : EIATTR_MBARRIER_INSTR_OFFSETS
	.align		4
        /*1658*/ 	.byte	0x04, 0x39
        /*165a*/ 	.short	(.L_30 - .L_29)


	//   ....[0]....
.L_29:
        /*165c*/ 	.word	0x00000370
        /*1660*/ 	.word	0x000000ff
        /*1664*/ 	.word	0x00000000
        /*1668*/ 	.short	0x0100
        /*166a*/ 	.byte	0x0a
	.zero		1


	//   ....[1]....
        /*166c*/ 	.word	0x00000380
        /*1670*/ 	.word	0x000000ff
        /*1674*/ 	.word	0x00000040
        /*1678*/ 	.short	0x0100
        /*167a*/ 	.byte	0x0a
	.zero		1


	//   ....[2]....
        /*167c*/ 	.word	0x00000390
        /*1680*/ 	.word	0x000000ff
        /*1684*/ 	.word	0x00000008
        /*1688*/ 	.short	0x0100
        /*168a*/ 	.byte	0x0a
	.zero		1


	//   ....[3]....
        /*168c*/ 	.word	0x000003a0
        /*1690*/ 	.word	0x000000ff
        /*1694*/ 	.word	0x00000048
        /*1698*/ 	.short	0x0100
        /*169a*/ 	.byte	0x0a
	.zero		1


	//   ....[4]....
        /*169c*/ 	.word	0x000003b0
        /*16a0*/ 	.word	0x000000ff
        /*16a4*/ 	.word	0x00000010
        /*16a8*/ 	.short	0x0100
        /*16aa*/ 	.byte	0x0a
	.zero		1


	//   ....[5]....
        /*16ac*/ 	.word	0x000003c0
        /*16b0*/ 	.word	0x000000ff
        /*16b4*/ 	.word	0x00000050
        /*16b8*/ 	.short	0x0100
        /*16ba*/ 	.byte	0x0a
	.zero		1


	//   ....[6]....
        /*16bc*/ 	.word	0x000003d0
        /*16c0*/ 	.word	0x000000ff
        /*16c4*/ 	.word	0x00000018
        /*16c8*/ 	.short	0x0100
        /*16ca*/ 	.byte	0x0a
	.zero		1


	//   ....[7]....
        /*16cc*/ 	.word	0x000003e0
        /*16d0*/ 	.word	0x000000ff
        /*16d4*/ 	.word	0x00000058
        /*16d8*/ 	.short	0x0100
        /*16da*/ 	.byte	0x0a
	.zero		1


	//   ....[8]....
        /*16dc*/ 	.word	0x000003f0
        /*16e0*/ 	.word	0x000000ff
        /*16e4*/ 	.word	0x00000020
        /*16e8*/ 	.short	0x0100
        /*16ea*/ 	.byte	0x0a
	.zero		1


	//   ....[9]....
        /*16ec*/ 	.word	0x00000400
        /*16f0*/ 	.word	0x000000ff
        /*16f4*/ 	.word	0x00000060
        /*16f8*/ 	.short	0x0100
        /*16fa*/ 	.byte	0x0a
	.zero		1


	//   ....[10]....
        /*16fc*/ 	.word	0x00000410
        /*1700*/ 	.word	0x000000ff
        /*1704*/ 	.word	0x00000028
        /*1708*/ 	.short	0x0100
        /*170a*/ 	.byte	0x0a
	.zero		1


	//   ....[11]....
        /*170c*/ 	.word	0x00000420
        /*1710*/ 	.word	0x000000ff
        /*1714*/ 	.word	0x00000068
        /*1718*/ 	.short	0x0100
        /*171a*/ 	.byte	0x0a
	.zero		1


	//   ....[12]....
        /*171c*/ 	.word	0x00000430
        /*1720*/ 	.word	0x000000ff
        /*1724*/ 	.word	0x00000030
        /*1728*/ 	.short	0x0100
        /*172a*/ 	.byte	0x0a
	.zero		1


	//   ....[13]....
        /*172c*/ 	.word	0x00000440
        /*1730*/ 	.word	0x000000ff
        /*1734*/ 	.word	0x00000070
        /*1738*/ 	.short	0x0100
        /*173a*/ 	.byte	0x0a
	.zero		1


	//   ....[14]....
        /*173c*/ 	.word	0x00000450
        /*1740*/ 	.word	0x000000ff
        /*1744*/ 	.word	0x00000038
        /*1748*/ 	.short	0x0100
        /*174a*/ 	.byte	0x0a
	.zero		1


	//   ....[15]....
        /*174c*/ 	.word	0x00000460
        /*1750*/ 	.word	0x000000ff
        /*1754*/ 	.word	0x00000078
        /*1758*/ 	.short	0x0100
        /*175a*/ 	.byte	0x0a
	.zero		1


	//   ....[16]....
        /*175c*/ 	.word	0x000006b0
        /*1760*/ 	.word	0x000000ff
        /*1764*/ 	.word	0x00000090
        /*1768*/ 	.short	0x0100
        /*176a*/ 	.byte	0x08
	.zero		1


	//   ....[17]....
        /*176c*/ 	.word	0x000006c0
        /*1770*/ 	.word	0x000000ff
        /*1774*/ 	.word	0x00000098
        /*1778*/ 	.short	0x0100
        /*177a*/ 	.byte	0x08
	.zero		1


	//   ....[18]....
        /*177c*/ 	.word	0x00001ed0
        /*1780*/ 	.word	0x000000ff
        /*1784*/ 	.word	0x00000000
        /*1788*/ 	.short	0x010a
        /*178a*/ 	.byte	0x0c
	.zero		1


	//   ....[19]....
        /*178c*/ 	.word	0x00001f10
        /*1790*/ 	.word	0x000000ff
        /*1794*/ 	.word	0x00000000
        /*1798*/ 	.short	0x010a
        /*179a*/ 	.byte	0x0c
	.zero		1


	//   ....[20]....
        /*179c*/ 	.word	0x00003180
        /*17a0*/ 	.word	0x000000ff
        /*17a4*/ 	.word	0x00000000
        /*17a8*/ 	.short	0x0101
        /*17aa*/ 	.byte	0x0c
	.zero		1


	//   ....[21]....
        /*17ac*/ 	.word	0x00017270
        /*17b0*/ 	.word	0x0000000c
        /*17b4*/ 	.word	0x00000040
        /*17b8*/ 	.short	0x010a
        /*17ba*/ 	.byte	0x3f
	.zero		1


	//   ....[22]....
        /*17bc*/ 	.word	0x00017700
        /*17c0*/ 	.word	0x00000002
        /*17c4*/ 	.word	0x00000098
        /*17c8*/ 	.short	0x0101
        /*17ca*/ 	.byte	0x3f
	.zero		1


	//   ....[23]....
        /*17cc*/ 	.word	0x00017e60
        /*17d0*/ 	.word	0x00000005
        /*17d4*/ 	.word	0x00000000
        /*17d8*/ 	.short	0x010a
        /*17da*/ 	.byte	0x3f
	.zero		1


	//   ....[24]....
        /*17dc*/ 	.word	0x00017ef0
        /*17e0*/ 	.word	0x00000007
        /*17e4*/ 	.word	0x00000000
        /*17e8*/ 	.short	0x010a
        /*17ea*/ 	.byte	0x3f
	.zero		1


	//   ....[25]....
        /*17ec*/ 	.word	0x00017f80
        /*17f0*/ 	.word	0x00000007
        /*17f4*/ 	.word	0x00000000
        /*17f8*/ 	.short	0x010a
        /*17fa*/ 	.byte	0x3f
	.zero		1


	//   ....[26]....
        /*17fc*/ 	.word	0x00018010
        /*1800*/ 	.word	0x00000007
        /*1804*/ 	.word	0x00000000
        /*1808*/ 	.short	0x010a
        /*180a*/ 	.byte	0x3f
	.zero		1


	//   ....[27]....
        /*180c*/ 	.word	0x000180a0
        /*1810*/ 	.word	0x00000007
        /*1814*/ 	.word	0x00000000
        /*1818*/ 	.short	0x010a
        /*181a*/ 	.byte	0x3f
	.zero		1


	//   ....[28]....
        /*181c*/ 	.word	0x00018130
        /*1820*/ 	.word	0x00000007
        /*1824*/ 	.word	0x00000000
        /*1828*/ 	.short	0x010a
        /*182a*/ 	.byte	0x3f
	.zero		1


	//   ....[29]....
        /*182c*/ 	.word	0x000181c0
        /*1830*/ 	.word	0x00000007
        /*1834*/ 	.word	0x00000000
        /*1838*/ 	.short	0x010a
        /*183a*/ 	.byte	0x3f
	.zero		1


	//   ....[30]....
        /*183c*/ 	.word	0x00018250
        /*1840*/ 	.word	0x00000003
        /*1844*/ 	.word	0x00000000
        /*1848*/ 	.short	0x010a
        /*184a*/ 	.byte	0x3f
	.zero		1


	//   ....[31]....
        /*184c*/ 	.word	0x000182c0
        /*1850*/ 	.word	0x00000003
        /*1854*/ 	.word	0x00000000
        /*1858*/ 	.short	0x010a
        /*185a*/ 	.byte	0x3f
	.zero		1


	//   ....[32]....
        /*185c*/ 	.word	0x00018390
        /*1860*/ 	.word	0x0000000c
        /*1864*/ 	.word	0x00000040
        /*1868*/ 	.short	0x010a
        /*186a*/ 	.byte	0x3f
	.zero		1


	//   ....[33]....
        /*186c*/ 	.word	0x00018470
        /*1870*/ 	.word	0x00000005
        /*1874*/ 	.word	0x00000000
        /*1878*/ 	.short	0x010a
        /*187a*/ 	.byte	0x3f
	.zero		1


	//   ....[34]....
        /*187c*/ 	.word	0x000184c0
        /*1880*/ 	.word	0x00000007
        /*1884*/ 	.word	0x00000000
        /*1888*/ 	.short	0x010a
        /*188a*/ 	.byte	0x3f
	.zero		1


	//   ....[35]....
        /*188c*/ 	.word	0x00018510
        /*1890*/ 	.word	0x00000007
        /*1894*/ 	.word	0x00000000
        /*1898*/ 	.short	0x010a
        /*189a*/ 	.byte	0x3f
	.zero		1


	//   ....[36]....
        /*189c*/ 	.word	0x00018560
        /*18a0*/ 	.word	0x00000007
        /*18a4*/ 	.word	0x00000000
        /*18a8*/ 	.short	0x010a
        /*18aa*/ 	.byte	0x3f
	.zero		1


	//   ....[37]....
        /*18ac*/ 	.word	0x000185b0
        /*18b0*/ 	.word	0x00000007
        /*18b4*/ 	.word	0x00000000
        /*18b8*/ 	.short	0x010a
        /*18ba*/ 	.byte	0x3f
	.zero		1


	//   ....[38]....
        /*18bc*/ 	.word	0x00018600
        /*18c0*/ 	.word	0x00000007
        /*18c4*/ 	.word	0x00000000
        /*18c8*/ 	.short	0x010a
        /*18ca*/ 	.byte	0x3f
	.zero		1


	//   ....[39]....
        /*18cc*/ 	.word	0x00018650
        /*18d0*/ 	.word	0x00000007
        /*18d4*/ 	.word	0x00000000
        /*18d8*/ 	.short	0x010a
        /*18da*/ 	.byte	0x3f
	.zero		1


	//----- nvinfo : EIATTR_NUM_MBARRIERS
	.align		4
.L_30:
        /*18dc*/ 	.byte	0x03, 0x38
        /*18de*/ 	.short	0x0012


	//----- nvinfo : EIATTR_EXIT_INSTR_OFFSETS
	.align		4
        /*18e0*/ 	.byte	0x04, 0x1c
        /*18e2*/ 	.short	(.L_32 - .L_31)


	//   ....[0]....
.L_31:
        /*18e4*/ 	.word	0x00000720


	//   ....[1]....
        /*18e8*/ 	.word	0x00001050


	//   ....[2]....
        /*18ec*/ 	.word	0x00016880


	//   ....[3]....
        /*18f0*/ 	.word	0x00016ef0


	//   ....[4]....
        /*18f4*/ 	.word	0x000182a0


	//----- nvinfo : EIATTR_MAX_THREADS
	.align		4
.L_32:
        /*18f8*/ 	.byte	0x04, 0x05
        /*18fa*/ 	.short	(.L_34 - .L_33)
.L_33:
        /*18fc*/ 	.word	0x00000180
        /*1900*/ 	.word	0x00000001
        /*1904*/ 	.word	0x00000001


	//----- nvinfo : EIATTR_CRS_STACK_SIZE
	.align		4
.L_34:
        /*1908*/ 	.byte	0x04, 0x1e
        /*190a*/ 	.short	(.L_36 - .L_35)
.L_35:
        /*190c*/ 	.word	0x00000000


	//----- nvinfo : EIATTR_CBANK_PARAM_SIZE
	.align		4
.L_36:
        /*1910*/ 	.byte	0x03, 0x19
        /*1912*/ 	.short	0x0570


	//----- nvinfo : EIATTR_PARAM_CBANK
	.align		4
        /*1914*/ 	.byte	0x04, 0x0a
        /*1916*/ 	.short	(.L_38 - .L_37)
	.align		4
.L_37:
        /*1918*/ 	.word	index@(.nv.constant0._ZN7cutlass13device_kernelINS_4gemm6kernel13GemmUniversalIN4cute5tupleIJiiiiEEENS1_10collective13CollectiveMmaINS1_40MainloopSm90TmaGmmaWarpSpecializedSparseILi8ENS5_IJNS4_1CILi1EEESB_SB_EEENS1_35KernelTmaWarpSpecializedCooperativeEEENS5_IJNSA_ILi256EEESF_NSA_ILi64EEEEEEaNS5_IJNS4_6LayoutINS5_IJiNS5_IJNSA_ILi2EEEiEEEiEEENS5_IJlNS5_IJSB_SJ_EEElEEEEENSI_INS5_IJNS5_IJSG_iEEESP_iEEENS5_IJNS5_IJSG_NSA_ILi4096EEEEEENS5_IJSB_lEEElEEEEEEEEaNS5_IJlSB_lEEENS4_8TiledMMAINS4_8MMA_AtomIJNS4_4SM904GMMA6SPARSE28GMMA_64x256x64_S32S8S8_SS_TNILNS11_9SparseSelE0EEEEEENSI_INS5_IJSJ_SB_SB_EEENS5_IJSB_NSA_ILi0EEES18_EEEEENS5_IJNS4_10UnderscoreES1B_S1B_EEEEENS4_13SM90_TMA_LOADENS4_14ComposedLayoutINS4_7SwizzleILi1ELi4ELi3EEENS4_25smem_sparse_ptr_flag_bitsILi2ELi8EEENSI_INS5_IJNS5_IJSB_NSA_ILi8EEEEEENS5_IJSJ_NSA_ILi32EEEEEEEEENS5_IJNS5_IJS18_SG_EEESM_EEEEEEEvNS4_8identityES1E_NS1F_INS1G_ILi2ELi4ELi3EEENS4_18smem_ptr_flag_bitsILi8EEENSI_INS5_IJS1K_SG_EEENS5_IJSG_SB_EEEEEEEvS1T_EENS_8epilogue10collective6detail29Sm90TmaWarpSpecializedAdapterINS23_15DefaultEpilogueIiNS5_IJSB_llEEES27_NS22_6thread17LinearCombinationIiLi1EiiLNS28_9ScaleType4KindE0ELNS_15FloatRoundStyleE2EiEENS1_15EpilogueDefaultEEEEEvvEEEEvNT_6ParamsE)
        /*191c*/ 	.short	0x0210
        /*191e*/ 	.short	0x0570


	//----- nvinfo : EIATTR_SW_WAR
	.align		4
.L_38:
        /*1920*/ 	.byte	0x04, 0x36
        /*1922*/ 	.short	(.L_40 - .L_39)
.L_39:
        /*1924*/ 	.word	0x00000008
.L_40:


//--------------------- .nv.callgraph             --------------------------
	.section	.nv.callgraph,"",@"SHT_CUDA_CALLGRAPH"
	.align	4
	.sectionentsize	8
	.align		4
        /*0000*/ 	.word	0x00000000
	.align		4
        /*0004*/ 	.word	0xffffffff
	.align		4
        /*0008*/ 	.word	0x00000000
	.align		4
        /*000c*/ 	.word	0xfffffffe
	.align		4
        /*0010*/ 	.word	0x00000000
	.align		4
        /*0014*/ 	.word	0xfffffffd
	.align		4
        /*0018*/ 	.word	0x00000000
	.align		4
        /*001c*/ 	.word	0xfffffffc


//--------------------- .nv.constant4             --------------------------
	.section	.nv.constant4,"a",@progbits
	.align	8
	.align		8
.nv.constant4:
        /*0000*/ 	.dword	_ZN39_INTERNAL_82b7f7e9_4_k_cu_82d9fa92_29364cuda3std3__45__cpo5beginE
	.align		8
        /*0008*/ 	.dword	_ZN39_INTERNAL_82b7f7e9_4_k_cu_82d9fa92_29364cuda3std3__45__cpo3endE
	.align		8
        /*0010*/ 	.dword	_ZN39_INTERNAL_82b7f7e9_4_k_cu_82d9fa92_29364cuda3std3__45__cpo6cbeginE
	.align		8
        /*0018*/ 	.dword	_ZN39_INTERNAL_82b7f7e9_4_k_cu_82d9fa92_29364cuda3std3__45__cpo4cendE
	.align		8
        /*0020*/ 	.dword	_ZN39_INTERNAL_82b7f7e9_4_k_cu_82d9fa92_29364cuda3std3__441_GLOBAL__N__82b7f7e9_4_k_cu_82d9fa92_29366ignoreE
	.align		8
        /*0028*/ 	.dword	_ZN39_INTERNAL_82b7f7e9_4_k_cu_82d9fa92_29364cuda3std3__419piecewise_constructE
	.align		8
        /*0030*/ 	.dword	_ZN39_INTERNAL_82b7f7e9_4_k_cu_82d9fa92_29364cuda3std3__48in_placeE
	.align		8
        /*0038*/ 	.dword	_ZN39_INTERNAL_82b7f7e9_4_k_cu_82d9fa92_29364cuda3std6ranges3__45__cpo4swapE
	.align		8
        /*0040*/ 	.dword	_ZN39_INTERNAL_82b7f7e9_4_k_cu_82d9fa92_29364cuda3std6ranges3__45__cpo9iter_moveE
	.align		8
        /*0048*/ 	.dword	_ZN39_INTERNAL_82b7f7e9_4_k_cu_82d9fa92_29364cute7productE
	.align		8
        /*0050*/ 	.dword	_ZN39_INTERNAL_82b7f7e9_4_k_cu_82d9fa92_29364cute1_E


//--------------------- .text._ZN7cutlass13device_kernelINS_4gemm6kernel13GemmUniversalIN4cute5tupleIJiiiiEEENS1_10collective13CollectiveMmaINS1_40MainloopSm90TmaGmmaWarpSpecializedSparseILi8ENS5_IJNS4_1CILi1EEESB_SB_EEENS1_35KernelTmaWarpSpecializedCooperativeEEENS5_IJNSA_ILi256EEESF_NSA_ILi64EEEEEEaNS5_IJNS4_6LayoutINS5_IJiNS5_IJNSA_ILi2EEEiEEEiEEENS5_IJlNS5_IJSB_SJ_EEElEEEEENSI_INS5_IJNS5_IJSG_iEEESP_iEEENS5_IJNS5_IJSG_NSA_ILi4096EEEEEENS5_IJSB_lEEElEEEEEEEEaNS5_IJlSB_lEEENS4_8TiledMMAINS4_8MMA_AtomIJNS4_4SM904GMMA6SPARSE28GMMA_64x256x64_S32S8S8_SS_TNILNS11_9SparseSelE0EEEEEENSI_INS5_IJSJ_SB_SB_EEENS5_IJSB_NSA_ILi0EEES18_EEEEENS5_IJNS4_10UnderscoreES1B_S1B_EEEEENS4_13SM90_TMA_LOADENS4_14ComposedLayoutINS4_7SwizzleILi1ELi4ELi3EEENS4_25smem_sparse_ptr_flag_bitsILi2ELi8EEENSI_INS5_IJNS5_IJSB_NSA_ILi8EEEEEENS5_IJSJ_NSA_ILi32EEEEEEEEENS5_IJNS5_IJS18_SG_EEESM_EEEEEEEvNS4_8identityES1E_NS1F_INS1G_ILi2ELi4ELi3EEENS4_18smem_ptr_flag_bitsILi8EEENSI_INS5_IJS1K_SG_EEENS5_IJSG_SB_EEEEEEEvS1T_EENS_8epilogue10collective6detail29Sm90TmaWarpSpecializedAdapterINS23_15DefaultEpilogueIiNS5_IJSB_llEEES27_NS22_6thread17LinearCombinationIiLi1EiiLNS28_9ScaleType4KindE0ELNS_15FloatRoundStyleE2EiEENS1_15EpilogueDefaultEEEEEvvEEEEvNT_6ParamsE --------------------------
	.section	.text._ZN7cutlass13device_kernelINS_4gemm6kernel13GemmUniversalIN4cute5tupleIJiiiiEEENS1_10collective13CollectiveMmaINS1_40MainloopSm90TmaGmmaWarpSpecializedSparseILi8ENS5_IJNS4_1CILi1EEESB_SB_EEENS1_35KernelTmaWarpSpecializedCooperativeEEENS5_IJNSA_ILi256EEESF_NSA_ILi64EEEEEEaNS5_IJNS4_6LayoutINS5_IJiNS5_IJNSA_ILi2EEEiEEEiEEENS5_IJlNS5_IJSB_SJ_EEElEEEEENSI_INS5_IJNS5_IJSG_iEEESP_iEEENS5_IJNS5_IJSG_NSA_ILi4096EEEEEENS5_IJSB_lEEElEEEEEEEEaNS5_IJlSB_lEEENS4_8TiledMMAINS4_8MMA_AtomIJNS4_4SM904GMMA6SPARSE28GMMA_64x256x64_S32S8S8_SS_TNILNS11_9SparseSelE0EEEEEENSI_INS5_IJSJ_SB_SB_EEENS5_IJSB_NSA_ILi0EEES18_EEEEENS5_IJNS4_10UnderscoreES1B_S1B_EEEEENS4_13SM90_TMA_LOADENS4_14ComposedLayoutINS4_7SwizzleILi1ELi4ELi3EEENS4_25smem_sparse_ptr_flag_bitsILi2ELi8EEENSI_INS5_IJNS5_IJSB_NSA_ILi8EEEEEENS5_IJSJ_NSA_ILi32EEEEEEEEENS5_IJNS5_IJS18_SG_EEESM_EEEEEEEvNS4_8identityES1E_NS1F_INS1G_ILi2ELi4ELi3EEENS4_18smem_ptr_flag_bitsILi8EEENSI_INS5_IJS1K_SG_EEENS5_IJSG_SB_EEEEEEEvS1T_EENS_8epilogue10collective6detail29Sm90TmaWarpSpecializedAdapterINS23_15DefaultEpilogueIiNS5_IJSB_llEEES27_NS22_6thread17LinearCombinationIiLi1EiiLNS28_9ScaleType4KindE0ELNS_15FloatRoundStyleE2EiEENS1_15EpilogueDefaultEEEEEvvEEEEvNT_6ParamsE,"ax",@progbits
	.align	128
.text._ZN7cutlass13device_kernelINS_4gemm6kernel13GemmUniversalIN4cute5tupleIJiiiiEEENS1_10collective13CollectiveMmaINS1_40MainloopSm90TmaGmmaWarpSpecializedSparseILi8ENS5_IJNS4_1CILi1EEESB_SB_EEENS1_35KernelTmaWarpSpecializedCooperativeEEENS5_IJNSA_ILi256EEESF_NSA_ILi64EEEEEEaNS5_IJNS4_6LayoutINS5_IJiNS5_IJNSA_ILi2EEEiEEEiEEENS5_IJlNS5_IJSB_SJ_EEElEEEEENSI_INS5_IJNS5_IJSG_iEEESP_iEEENS5_IJNS5_IJSG_NSA_ILi4096EEEEEENS5_IJSB_lEEElEEEEEEEEaNS5_IJlSB_lEEENS4_8TiledMMAINS4_8MMA_AtomIJNS4_4SM904GMMA6SPARSE28GMMA_64x256x64_S32S8S8_SS_TNILNS11_9SparseSelE0EEEEEENSI_INS5_IJSJ_SB_SB_EEENS5_IJSB_NSA_ILi0EEES18_EEEEENS5_IJNS4_10UnderscoreES1B_S1B_EEEEENS4_13SM90_TMA_LOADENS4_14ComposedLayoutINS4_7SwizzleILi1ELi4ELi3EEENS4_25smem_sparse_ptr_flag_bitsILi2ELi8EEENSI_INS5_IJNS5_IJSB_NSA_ILi8EEEEEENS5_IJSJ_NSA_ILi32EEEEEEEEENS5_IJNS5_IJS18_SG_EEESM_EEEEEEEvNS4_8identityES1E_NS1F_INS1G_ILi2ELi4ELi3EEENS4_18smem_ptr_flag_bitsILi8EEENSI_INS5_IJS1K_SG_EEENS5_IJSG_SB_EEEEEEEvS1T_EENS_8epilogue10collective6detail29Sm90TmaWarpSpecializedAdapterINS23_15DefaultEpilogueIiNS5_IJSB_llEEES27_NS22_6thread17LinearCombinationIiLi1EiiLNS28_9ScaleType4KindE0ELNS_15FloatRoundStyleE2EiEENS1_15EpilogueDefaultEEEEEvvEEEEvNT_6ParamsE:
        .type           _ZN7cutlass13device_kernelINS_4gemm6kernel13GemmUniversalIN4cute5tupleIJiiiiEEENS1_10collective13CollectiveMmaINS1_40MainloopSm90TmaGmmaWarpSpecializedSparseILi8ENS5_IJNS4_1CILi1EEESB_SB_EEENS1_35KernelTmaWarpSpecializedCooperativeEEENS5_IJNSA_ILi256EEESF_NSA_ILi64EEEEEEaNS5_IJNS4_6LayoutINS5_IJiNS5_IJNSA_ILi2EEEiEEEiEEENS5_IJlNS5_IJSB_SJ_EEElEEEEENSI_INS5_IJNS5_IJSG_iEEESP_iEEENS5_IJNS5_IJSG_NSA_ILi4096EEEEEENS5_IJSB_lEEElEEEEEEEEaNS5_IJlSB_lEEENS4_8TiledMMAINS4_8MMA_AtomIJNS4_4SM904GMMA6SPARSE28GMMA_64x256x64_S32S8S8_SS_TNILNS11_9SparseSelE0EEEEEENSI_INS5_IJSJ_SB_SB_EEENS5_IJSB_NSA_ILi0EEES18_EEEEENS5_IJNS4_10UnderscoreES1B_S1B_EEEEENS4_13SM90_TMA_LOADENS4_14ComposedLayoutINS4_7SwizzleILi1ELi4ELi3EEENS4_25smem_sparse_ptr_flag_bitsILi2ELi8EEENSI_INS5_IJNS5_IJSB_NSA_ILi8EEEEEENS5_IJSJ_NSA_ILi32EEEEEEEEENS5_IJNS5_IJS18_SG_EEESM_EEEEEEEvNS4_8identityES1E_NS1F_INS1G_ILi2ELi4ELi3EEENS4_18smem_ptr_flag_bitsILi8EEENSI_INS5_IJS1K_SG_EEENS5_IJSG_SB_EEEEEEEvS1T_EENS_8epilogue10collective6detail29Sm90TmaWarpSpecializedAdapterINS23_15DefaultEpilogueIiNS5_IJSB_llEEES27_NS22_6thread17LinearCombinationIiLi1EiiLNS28_9ScaleType4KindE0ELNS_15FloatRoundStyleE2EiEENS1_15EpilogueDefaultEEEEEvvEEEEvNT_6ParamsE,@function
        .size           _ZN7cutlass13device_kernelINS_4gemm6kernel13GemmUniversalIN4cute5tupleIJiiiiEEENS1_10collective13CollectiveMmaINS1_40MainloopSm90TmaGmmaWarpSpecializedSparseILi8ENS5_IJNS4_1CILi1EEESB_SB_EEENS1_35KernelTmaWarpSpecializedCooperativeEEENS5_IJNSA_ILi256EEESF_NSA_ILi64EEEEEEaNS5_IJNS4_6LayoutINS5_IJiNS5_IJNSA_ILi2EEEiEEEiEEENS5_IJlNS5_IJSB_SJ_EEElEEEEENSI_INS5_IJNS5_IJSG_iEEESP_iEEENS5_IJNS5_IJSG_NSA_ILi4096EEEEEENS5_IJSB_lEEElEEEEEEEEaNS5_IJlSB_lEEENS4_8TiledMMAINS4_8MMA_AtomIJNS4_4SM904GMMA6SPARSE28GMMA_64x256x64_S32S8S8_SS_TNILNS11_9SparseSelE0EEEEEENSI_INS5_IJSJ_SB_SB_EEENS5_IJSB_NSA_ILi0EEES18_EEEEENS5_IJNS4_10UnderscoreES1B_S1B_EEEEENS4_13SM90_TMA_LOADENS4_14ComposedLayoutINS4_7SwizzleILi1ELi4ELi3EEENS4_25smem_sparse_ptr_flag_bitsILi2ELi8EEENSI_INS5_IJNS5_IJSB_NSA_ILi8EEEEEENS5_IJSJ_NSA_ILi32EEEEEEEEENS5_IJNS5_IJS18_SG_EEESM_EEEEEEEvNS4_8identityES1E_NS1F_INS1G_ILi2ELi4ELi3EEENS4_18smem_ptr_flag_bitsILi8EEENSI_INS5_IJS1K_SG_EEENS5_IJSG_SB_EEEEEEEvS1T_EENS_8epilogue10collective6detail29Sm90TmaWarpSpecializedAdapterINS23_15DefaultEpilogueIiNS5_IJSB_llEEES27_NS22_6thread17LinearCombinationIiLi1EiiLNS28_9ScaleType4KindE0ELNS_15FloatRoundStyleE2EiEENS1_15EpilogueDefaultEEEEEvvEEEEvNT_6ParamsE,(.L_x_454 - _ZN7cutlass13device_kernelINS_4gemm6kernel13GemmUniversalIN4cute5tupleIJiiiiEEENS1_10collective13CollectiveMmaINS1_40MainloopSm90TmaGmmaWarpSpecializedSparseILi8ENS5_IJNS4_1CILi1EEESB_SB_EEENS1_35KernelTmaWarpSpecializedCooperativeEEENS5_IJNSA_ILi256EEESF_NSA_ILi64EEEEEEaNS5_IJNS4_6LayoutINS5_IJiNS5_IJNSA_ILi2EEEiEEEiEEENS5_IJlNS5_IJSB_SJ_EEElEEEEENSI_INS5_IJNS5_IJSG_iEEESP_iEEENS5_IJNS5_IJSG_NSA_ILi4096EEEEEENS5_IJSB_lEEElEEEEEEEEaNS5_IJlSB_lEEENS4_8TiledMMAINS4_8MMA_AtomIJNS4_4SM904GMMA6SPARSE28GMMA_64x256x64_S32S8S8_SS_TNILNS11_9SparseSelE0EEEEEENSI_INS5_IJSJ_SB_SB_EEENS5_IJSB_NSA_ILi0EEES18_EEEEENS5_IJNS4_10UnderscoreES1B_S1B_EEEEENS4_13SM90_TMA_LOADENS4_14ComposedLayoutINS4_7SwizzleILi1ELi4ELi3EEENS4_25smem_sparse_ptr_flag_bitsILi2ELi8EEENSI_INS5_IJNS5_IJSB_NSA_ILi8EEEEEENS5_IJSJ_NSA_ILi32EEEEEEEEENS5_IJNS5_IJS18_SG_EEESM_EEEEEEEvNS4_8identityES1E_NS1F_INS1G_ILi2ELi4ELi3EEENS4_18smem_ptr_flag_bitsILi8EEENSI_INS5_IJS1K_SG_EEENS5_IJSG_SB_EEEEEEEvS1T_EENS_8epilogue10collective6detail29Sm90TmaWarpSpecializedAdapterINS23_15DefaultEpilogueIiNS5_IJSB_llEEES27_NS22_6thread17LinearCombinationIiLi1EiiLNS28_9ScaleType4KindE0ELNS_15FloatRoundStyleE2EiEENS1_15EpilogueDefaultEEEEEvvEEEEvNT_6ParamsE)
        .other          _ZN7cutlass13device_kernelINS_4gemm6kernel13GemmUniversalIN4cute5tupleIJiiiiEEENS1_10collective13CollectiveMmaINS1_40MainloopSm90TmaGmmaWarpSpecializedSparseILi8ENS5_IJNS4_1CILi1EEESB_SB_EEENS1_35KernelTmaWarpSpecializedCooperativeEEENS5_IJNSA_ILi256EEESF_NSA_ILi64EEEEEEaNS5_IJNS4_6LayoutINS5_IJiNS5_IJNSA_ILi2EEEiEEEiEEENS5_IJlNS5_IJSB_SJ_EEElEEEEENSI_INS5_IJNS5_IJSG_iEEESP_iEEENS5_IJNS5_IJSG_NSA_ILi4096EEEEEENS5_IJSB_lEEElEEEEEEEEaNS5_IJlSB_lEEENS4_8TiledMMAINS4_8MMA_AtomIJNS4_4SM904GMMA6SPARSE28GMMA_64x256x64_S32S8S8_SS_TNILNS11_9SparseSelE0EEEEEENSI_INS5_IJSJ_SB_SB_EEENS5_IJSB_NSA_ILi0EEES18_EEEEENS5_IJNS4_10UnderscoreES1B_S1B_EEEEENS4_13SM90_TMA_LOADENS4_14ComposedLayoutINS4_7SwizzleILi1ELi4ELi3EEENS4_25smem_sparse_ptr_flag_bitsILi2ELi8EEENSI_INS5_IJNS5_IJSB_NSA_ILi8EEEEEENS5_IJSJ_NSA_ILi32EEEEEEEEENS5_IJNS5_IJS18_SG_EEESM_EEEEEEEvNS4_8identityES1E_NS1F_INS1G_ILi2ELi4ELi3EEENS4_18smem_ptr_flag_bitsILi8EEENSI_INS5_IJS1K_SG_EEENS5_IJSG_SB_EEEEEEEvS1T_EENS_8epilogue10collective6detail29Sm90TmaWarpSpecializedAdapterINS23_15DefaultEpilogueIiNS5_IJSB_llEEES27_NS22_6thread17LinearCombinationIiLi1EiiLNS28_9ScaleType4KindE0ELNS_15FloatRoundStyleE2EiEENS1_15EpilogueDefaultEEEEEvvEEEEvNT_6ParamsE,@"STO_CUDA_ENTRY STV_DEFAULT"
_ZN7cutlass13device_kernelINS_4gemm6kernel13GemmUniversalIN4cute5tupleIJiiiiEEENS1_10collective13CollectiveMmaINS1_40MainloopSm90TmaGmmaWarpSpecializedSparseILi8ENS5_IJNS4_1CILi1EEESB_SB_EEENS1_35KernelTmaWarpSpecializedCooperativeEEENS5_IJNSA_ILi256EEESF_NSA_ILi64EEEEEEaNS5_IJNS4_6LayoutINS5_IJiNS5_IJNSA_ILi2EEEiEEEiEEENS5_IJlNS5_IJSB_SJ_EEElEEEEENSI_INS5_IJNS5_IJSG_iEEESP_iEEENS5_IJNS5_IJSG_NSA_ILi4096EEEEEENS5_IJSB_lEEElEEEEEEEEaNS5_IJlSB_lEEENS4_8TiledMMAINS4_8MMA_AtomIJNS4_4SM904GMMA6SPARSE28GMMA_64x256x64_S32S8S8_SS_TNILNS11_9SparseSelE0EEEEEENSI_INS5_IJSJ_SB_SB_EEENS5_IJSB_NSA_ILi0EEES18_EEEEENS5_IJNS4_10UnderscoreES1B_S1B_EEEEENS4_13SM90_TMA_LOADENS4_14ComposedLayoutINS4_7SwizzleILi1ELi4ELi3EEENS4_25smem_sparse_ptr_flag_bitsILi2ELi8EEENSI_INS5_IJNS5_IJSB_NSA_ILi8EEEEEENS5_IJSJ_NSA_ILi32EEEEEEEEENS5_IJNS5_IJS18_SG_EEESM_EEEEEEEvNS4_8identityES1E_NS1F_INS1G_ILi2ELi4ELi3EEENS4_18smem_ptr_flag_bitsILi8EEENSI_INS5_IJS1K_SG_EEENS5_IJSG_SB_EEEEEEEvS1T_EENS_8epilogue10collective6detail29Sm90TmaWarpSpecializedAdapterINS23_15DefaultEpilogueIiNS5_IJSB_llEEES27_NS22_6thread17LinearCombinationIiLi1EiiLNS28_9ScaleType4KindE0ELNS_15FloatRoundStyleE2EiEENS1_15EpilogueDefaultEEEEEvvEEEEvNT_6ParamsE:
[----:B------:R-:W0:Y:S02]  /*0000*/  LDC R1, c[0x0][0x28] ;  /* 0x00000a00ff017b82 */ /* 0x000e240000000800 */
[----:B0-----:R-:W-:Y:S01]  /*0010*/  VIADD R1, R1, 0xfffffba8 ;  /* 0xfffffba801017836 */ /* 0x001fe20000000000 */
[----:B------:R-:W0:Y:S01]  /*0020*/  S2R R2, SR_TID.X ;  /* 0x0000000000027919 */ /* 0x000e220000002100 */
[----:B------:R-:W-:Y:S01]  /*0030*/  ELECT P0, URZ, PT ;  /* 0x00000000003f782f */ /* 0x000fe20003800000 */
[----:B------:R-:W-:Y:S01]  /*0040*/  BSSY B0, `(.L_x_0) ;  /* 0x0000018000007945 */ /* 0x000fe20003800000 */
[--C-:B0-----:R-:W-:Y:S02]  /*0050*/  SHF.R.U32.HI R0, RZ, 0x5, R2.reuse ;  /* 0x00000005ff007819 */ /* 0x101fe40000011602 */
[----:B------:R-:W-:-:S03]  /*0060*/  SHF.R.U32.HI R2, RZ, 0x7, R2 ;  /* 0x00000007ff027819 */ /* 0x000fc60000011602 */
[----:B------:R-:W0:Y:S04]  /*0070*/  SHFL.IDX PT, R3, R0, RZ, 0x1f ;  /* 0x00001fff00037589 */ /* 0x000e2800000e0000 */
[----:B------:R-:W1:Y:S01]  /*0080*/  SHFL.IDX PT, R2, R2, RZ, 0x1f ;  /* 0x00001fff02027589 */ /* 0x000e6200000e0000 */
[----:B0-----:R-:W-:Y:S02]  /*0090*/  R2UR UR4, R3 ;  /* 0x00000000030472ca */ /* 0x001fe400000e0000 */
[----:B-1----:R-:W-:-:S11]  /*00a0*/  R2UR UR8, R2 ;  /* 0x00000000020872ca */ /* 0x002fd600000e0000 */
[----:B------:R-:W-:Y:S02]  /*00b0*/  USHF.R.S32.HI UR5, URZ, 0x1f, UR4 ;  /* 0x0000001f3f057899 */ /* 0x000fe40008011404 */
[----:B------:R-:W-:Y:S02]  /*00c0*/  ISETP.NE.OR P0, PT, RZ, UR4, !P0 ;  /* 0x00000004ff007c0c */ /* 0x000fe4000c705670 */
[----:B------:R-:W-:-:S04]  /*00d0*/  ULEA.HI UR5, UR5, UR4, URZ, 0x2 ;  /* 0x0000000405057291 */ /* 0x000fc8000f8f103f */
[----:B------:R-:W-:-:S04]  /*00e0*/  ULOP3.LUT UR5, UR5, 0xfffffffc, URZ, 0xc0, !UPT ;  /* 0xfffffffc05057892 */ /* 0x000fc8000f8ec03f */
[----:B------:R-:W-:-:S03]  /*00f0*/  UIADD3 UR7, UR4, -UR5, URZ ;  /* 0x8000000504077290 */ /* 0x000fc6000fffe03f */
[----:B------:R-:W-:Y:S09]  /*0100*/  @P0 BRA `(.L_x_1) ;  /* 0x00000000002c0947 */ /* 0x000ff20003800000 */
[----:B------:R-:W-:Y:S02]  /*0110*/  ULDC.64 UR4, c[0x0][0x198] ;  /* 0x0000660000047ab9 */ /* 0x000fe40000000a00 */
[----:B------:R-:W-:Y:S02]  /*0120*/  UIADD3 UR10, UP0, UR4, 0xf0, URZ ;  /* 0x000000f0040a7890 */ /* 0x000fe4000ff1e03f */
[----:B------:R-:W-:Y:S02]  /*0130*/  UIADD3 UR12, UP1, UR4, 0x1f0, URZ ;  /* 0x000001f0040c7890 */ /* 0x000fe4000ff3e03f */
[----:B------:R-:W-:Y:S02]  /*0140*/  UIADD3 UR4, UP2, UR4, 0x2f0, URZ ;  /* 0x000002f004047890 */ /* 0x000fe4000ff5e03f */
[----:B------:R-:W-:Y:S02]  /*0150*/  UIADD3.X UR11, URZ, UR5, URZ, UP0, !UPT ;  /* 0x000000053f0b7290 */ /* 0x000fe400087fe43f */
[----:B------:R-:W-:-:S02]  /*0160*/  UIADD3.X UR13, URZ, UR5, URZ, UP1, !UPT ;  /* 0x000000053f0d7290 */ /* 0x000fc40008ffe43f */
[----:B------:R-:W-:-:S05]  /*0170*/  UIADD3.X UR5, URZ, UR5, URZ, UP2, !UPT ;  /* 0x000000053f057290 */ /* 0x000fca00097fe43f */
[----:B------:R0:W-:Y:S02]  /*0180*/  UTMACCTL.PF [UR10] ;  /* 0x000000000a0079b9 */ /* 0x0001e40008040000 */
[----:B------:R0:W-:Y:S02]  /*0190*/  UTMACCTL.PF [UR12] ;  /* 0x000000000c0079b9 */ /* 0x0001e40008040000 */
[----:B------:R0:W-:Y:S02]  /*01a0*/  UTMACCTL.PF [UR4] ;  /* 0x00000000040079b9 */ /* 0x0001e40008040000 */
[----:B0-----:R-:W-:Y:S01]  /*01b0*/  NOP ;  /* 0x0000000000007918 */ /* 0x001fe20000000000 */
.L_x_1:
[----:B------:R-:W-:Y:S05]  /*01c0*/  BSYNC B0 ;  /* 0x0000000000007941 */ /* 0x000fea0003800000 */
.L_x_0:
[----:B------:R-:W0:Y:S01]  /*01d0*/  SHFL.IDX PT, R2, R0, RZ, 0x1f ;  /* 0x00001fff00027589 */ /* 0x000e2200000e0000 */
[----:B------:R-:W-:Y:S01]  /*01e0*/  UISETP.NE.AND UP0, UPT, UR7, 0x3, UPT ;  /* 0x000000030700788c */ /* 0x000fe2000bf05270 */
[----:B------:R-:W-:Y:S01]  /*01f0*/  ISETP.NE.AND P1, PT, RZ, UR8, PT ;  /* 0x00000008ff007c0c */ /* 0x000fe2000bf25270 */
[----:B------:R-:W-:Y:S02]  /*0200*/  UIADD3 UR11, UR8, -0x1, URZ ;  /* 0xffffffff080b7890 */ /* 0x000fe4000fffe03f */
[----:B------:R-:W-:Y:S02]  /*0210*/  UISETP.EQ.OR UP0, UPT, UR7, URZ, !UP0 ;  /* 0x0000003f0700728c */ /* 0x000fe4000c702670 */
[----:B------:R-:W-:Y:S02]  /*0220*/  UISETP.GE.U32.AND UP1, UPT, UR11, 0x2, UPT ;  /* 0x000000020b00788c */ /* 0x000fe4000bf26070 */
[----:B------:R-:W-:-:S04]  /*0230*/  UISETP.EQ.AND UP0, UPT, UR8, URZ, UP0 ;  /* 0x0000003f0800728c */ /* 0x000fc80008702270 */
[----:B------:R-:W-:-:S04]  /*0240*/  USEL UR6, URZ, 0x1, !UP0 ;  /* 0x000000013f067887 */ /* 0x000fc8000c000000 */
[----:B------:R-:W-:Y:S01]  /*0250*/  USEL UR6, UR6, 0x2, UP1 ;  /* 0x0000000206067887 */ /* 0x000fe20008800000 */
[----:B0-----:R-:W-:-:S13]  /*0260*/  ISETP.NE.AND P0, PT, R2, RZ, PT ;  /* 0x000000ff0200720c */ /* 0x001fda0003f05270 */
[----:B------:R-:W-:Y:S05]  /*0270*/  @P0 BRA `(.L_x_2) ;  /* 0x0000000000840947 */ /* 0x000fea0003800000 */
[----:B------:R-:W-:Y:S01]  /*0280*/  ELECT P0, URZ, PT ;  /* 0x00000000003f782f */ /* 0x000fe20003800000 */
[----:B------:R-:W-:-:S12]  /*0290*/  BSSY B0, `(.L_x_2) ;  /* 0x000001f000007945 */ /* 0x000fd80003800000 */
[----:B------:R-:W-:Y:S05]  /*02a0*/  @!P0 BRA `(.L_x_3) ;  /* 0x0000000000748947 */ /* 0x000fea0003800000 */
[----:B------:R-:W0:Y:S01]  /*02b0*/  S2UR UR10, SR_CgaCtaId ;  /* 0x00000000000a79c3 */ /* 0x000e220000008800 */
[----:B------:R-:W-:Y:S01]  /*02c0*/  UMOV UR4, 0x400 ;  /* 0x0000040000047882 */ /* 0x000fe20000000000 */
[----:B------:R-:W-:Y:S01]  /*02d0*/  UMOV UR5, 0x1 ;  /* 0x0000000100057882 */ /* 0x000fe20000000000 */
[----:B------:R-:W-:Y:S02]  /*02e0*/  UMOV UR8, 0x100 ;  /* 0x0000010000087882 */ /* 0x000fe40000000000 */
[----:B------:R-:W-:-:S04]  /*02f0*/  UIADD3 UR8, -UR8, 0x100000, URZ ;  /* 0x0010000008087890 */ /* 0x000fc8000fffe13f */
[----:B------:R-:W-:Y:S02]  /*0300*/  USHF.L.U32 UR9, UR8, 0xb, URZ ;  /* 0x0000000b08097899 */ /* 0x000fe4000800063f */
[----:B------:R-:W-:Y:S02]  /*0310*/  USHF.L.U32 UR8, UR8, 0x1, URZ ;  /* 0x0000000108087899 */ /* 0x000fe4000800063f */
[----:B0-----:R-:W-:Y:S02]  /*0320*/  ULEA UR10, UR10, UR4, 0x18 ;  /* 0x000000040a0a7291 */ /* 0x001fe4000f8ec03f */
[----:B------:R-:W-:-:S04]  /*0330*/  UIADD3 UR4, -UR5, 0x100000, URZ ;  /* 0x0010000005047890 */ /* 0x000fc8000fffe13f */
[----:B------:R-:W-:Y:S02]  /*0340*/  USHF.L.U32 UR5, UR4, 0xb, URZ ;  /* 0x0000000b04057899 */ /* 0x000fe4000800063f */
[----:B------:R-:W-:Y:S01]  /*0350*/  USHF.L.U32 UR4, UR4, 0x1, URZ ;  /* 0x0000000104047899 */ /* 0x000fe2000800063f */
[----:B------:R-:W0:Y:S11]  /*0360*/  FENCE.VIEW.ASYNC.S ;  /* 0x00000000000073c6 */ /* 0x000e360000000000 */
[----:B0-----:R0:W1:Y:S01]  /*0370*/  SYNCS.EXCH.64 URZ, [UR10], UR4 ;  /* 0x000000040a3f75b2 */ /* 0x0010620008000100 */
[----:B------:R0:W2:Y:S01]  /*0380*/  SYNCS.EXCH.64 URZ, [UR10+0x40], UR8 ;  /* 0x000040080a3f75b2 */ /* 0x0000a20008000100 */
[----:B------:R0:W3:Y:S01]  /*0390*/  SYNCS.EXCH.64 URZ, [UR10+0x8], UR4 ;  /* 0x000008040a3f75b2 */ /* 0x0000e20008000100 */
[----:B------:R0:W4:Y:S01]  /*03a0*/  SYNCS.EXCH.64 URZ, [UR10+0x48], UR8 ;  /* 0x000048080a3f75b2 */ /* 0x0001220008000100 */
[----:B------:R0:W0:Y:S01]  /*03b0*/  SYNCS.EXCH.64 URZ, [UR10+0x10], UR4 ;  /* 0x000010040a3f75b2 */ /* 0x0000220008000100 */
        /* <DEDUP_REMOVED lines=11> */
[----:B------:R-:W-:Y:S01]  /*0470*/  NOP ;  /* 0x0000000000007918 */ /* 0x000fe20000000000 */
.L_x_3:
[----:B0-----:R-:W-:Y:S05]  /*0480*/  BSYNC B0 ;  /* 0x0000000000007941 */ /* 0x001fea0003800000 */
.L_x_2:
[----:B------:R-:W0:Y:S01]  /*0490*/  LDC R2, c[0x0][0x75c] ;  /* 0x0001d700ff027b82 */ /* 0x000e220000000800 */
[----:B------:R-:W5:Y:S01]  /*04a0*/  SHFL.IDX PT, R0, R0, RZ, 0x1f ;  /* 0x00001fff00007589 */ /* 0x000f6200000e0000 */
[----:B------:R-:W-:Y:S02]  /*04b0*/  ELECT P0, URZ, PT ;  /* 0x00000000003f782f */ /* 0x000fe40003800000 */
[----:B------:R-:W-:Y:S01]  /*04c0*/  MOV R3, RZ ;  /* 0x000000ff00037202 */ /* 0x000fe20000000f00 */
[----:B------:R-:W-:Y:S01]  /*04d0*/  UMOV UR4, 0x20 ;  /* 0x0000002000047882 */ /* 0x000fe20000000000 */
[----:B------:R-:W1:Y:S01]  /*04e0*/  S2R R10, SR_CTAID.Y ;  /* 0x00000000000a7919 */ /* 0x000e620000002600 */
[----:B------:R-:W-:Y:S01]  /*04f0*/  NOP ;  /* 0x0000000000007918 */ /* 0x000fe20000000000 */
[----:B------:R-:W-:Y:S01]  /*0500*/  NOP ;  /* 0x0000000000007918 */ /* 0x000fe20000000000 */
[----:B0-----:R-:W-:Y:S02]  /*0510*/  ISETP.NE.AND P4, PT, R2, 0x1, PT ;  /* 0x000000010200780c */ /* 0x001fe40003f85270 */
[----:B------:R-:W0:Y:S01]  /*0520*/  S2R R2, SR_CTAID.X ;  /* 0x0000000000027919 */ /* 0x000e220000002500 */
[----:B-----5:R-:W-:-:S10]  /*0530*/  ISETP.NE.OR P0, PT, R0, RZ, !P0 ;  /* 0x000000ff0000720c */ /* 0x020fd40004705670 */
[----:B------:R-:W0:Y:S01]  /*0540*/  @P4 LDC R7, c[0x0][0x10] ;  /* 0x00000400ff074b82 */ /* 0x000e220000000800 */
[----:B-1----:R-:W-:Y:S02]  /*0550*/  @P4 IMAD.MOV.U32 R4, RZ, RZ, R10 ;  /* 0x000000ffff044224 */ /* 0x002fe400078e000a */
[----:B------:R-:W-:Y:S01]  /*0560*/  VOTEU.ALL UP0, P0 ;  /* 0x00000000003f7886 */ /* 0x000fe20000000000 */
[----:B------:R-:W-:Y:S01]  /*0570*/  @P4 IMAD.MOV.U32 R5, RZ, RZ, RZ ;  /* 0x000000ffff054224 */ /* 0x000fe200078e00ff */
[----:B------:R-:W-:Y:S01]  /*0580*/  VOTEU.ALL UP1, P0 ;  /* 0x00000000003f7886 */ /* 0x000fe20000020000 */
[----:B------:R-:W-:Y:S02]  /*0590*/  @P4 IMAD.MOV.U32 R11, RZ, RZ, RZ ;  /* 0x000000ffff0b4224 */ /* 0x000fe400078e00ff */
[----:B------:R-:W1:Y:S01]  /*05a0*/  @!P4 LDC R9, c[0x0][0xc] ;  /* 0x00000300ff09cb82 */ /* 0x000e620000000800 */
[----:B------:R-:W-:Y:S01]  /*05b0*/  @!UP0 UMOV UR8, 0x400 ;  /* 0x0000040000088882 */ /* 0x000fe20000000000 */
[----:B------:R-:W-:-:S04]  /*05c0*/  @!UP0 UIADD3 UR4, -UR4, 0x100000, URZ ;  /* 0x0010000004048890 */ /* 0x000fc8000fffe13f */
[----:B------:R-:W-:Y:S02]  /*05d0*/  @!UP0 USHF.L.U32 UR5, UR4, 0xb, URZ ;  /* 0x0000000b04058899 */ /* 0x000fe4000800063f */
[----:B------:R-:W-:Y:S01]  /*05e0*/  @!UP0 USHF.L.U32 UR4, UR4, 0x1, URZ ;  /* 0x0000000104048899 */ /* 0x000fe2000800063f */
[----:B------:R-:W5:Y:S01]  /*05f0*/  @!UP0 S2UR UR9, SR_CgaCtaId ;  /* 0x00000000000989c3 */ /* 0x000f620000008800 */
[----:B0-----:R-:W-:-:S04]  /*0600*/  @P4 IMAD.WIDE.U32 R6, R2, R7, R4 ;  /* 0x0000000702064225 */ /* 0x001fc800078e0004 */
[----:B------:R-:W-:Y:S02]  /*0610*/  @P4 IMAD.MOV.U32 R14, RZ, RZ, R6 ;  /* 0x000000ffff0e4224 */ /* 0x000fe400078e0006 */
[----:B------:R-:W-:Y:S02]  /*0620*/  @P4 IMAD.IADD R15, R7, 0x1, R11 ;  /* 0x00000001070f4824 */ /* 0x000fe400078e020b */
[----:B-1----:R-:W-:-:S04]  /*0630*/  @!P4 IMAD.WIDE.U32 R4, R9, R10, R2 ;  /* 0x0000000a0904c225 */ /* 0x002fc800078e0002 */
[----:B------:R-:W-:Y:S02]  /*0640*/  @!P4 IMAD.MOV.U32 R14, RZ, RZ, R4 ;  /* 0x000000ffff0ec224 */ /* 0x000fe400078e0004 */
[----:B------:R-:W-:Y:S01]  /*0650*/  @!P4 IMAD.MOV.U32 R15, RZ, RZ, R5 ;  /* 0x000000ffff0fc224 */ /* 0x000fe200078e0005 */
[----:B-----5:R-:W-:Y:S02]  /*0660*/  @!UP0 ULEA UR8, UR9, UR8, 0x18 ;  /* 0x0000000809088291 */ /* 0x020fe4000f8ec03f */
[----:B------:R0:W-:Y:S01]  /*0670*/  STL [R1+0x204], R14 ;  /* 0x0002040e01007387 */ /* 0x0001e20000100800 */
[----:B------:R-:W-:-:S03]  /*0680*/  VOTEU.ALL UP0, P0 ;  /* 0x00000000003f7886 */ /* 0x000fc60000000000 */
[----:B------:R0:W-:Y:S04]  /*0690*/  STL [R1+0x200], R15 ;  /* 0x0002000f01007387 */ /* 0x0001e80000100800 */
[----:B------:R-:W1:Y:S02]  /*06a0*/  FENCE.VIEW.ASYNC.S ;  /* 0x00000000000073c6 */ /* 0x000e640000000000 */
[----:B-1----:R0:W2:Y:S01]  /*06b0*/  @!UP0 SYNCS.EXCH.64 URZ, [UR8+0x90], UR4 ;  /* 0x00009004083f85b2 */ /* 0x0020a20008000100 */
[----:B------:R0:W2:Y:S01]  /*06c0*/  @!UP1 SYNCS.EXCH.64 URZ, [UR8+0x98], UR4 ;  /* 0x00009804083f95b2 */ /* 0x0000a20008000100 */
[----:B------:R-:W-:Y:S01]  /*06d0*/  NOP ;  /* 0x0000000000007918 */ /* 0x000fe20000000000 */
[----:B--234-:R-:W-:Y:S06]  /*06e0*/  BAR.SYNC.DEFER_BLOCKING 0x0 ;  /* 0x0000000000007b1d */ /* 0x01cfec0000010000 */
[----:B0-----:R-:W-:Y:S05]  /*06f0*/  @!P1 BRA `(.L_x_4) ;  /* 0x0000016000649947 */ /* 0x001fea0003800000 */
[----:B------:R-:W-:-:S06]  /*0700*/  UISETP.GT.U32.AND UP0, UPT, UR11, 0x1, UPT ;  /* 0x000000010b00788c */ /* 0x000fcc000bf04070 */
[----:B------:R-:W-:-:S13]  /*0710*/  PLOP3.LUT P0, PT, PT, PT, UP0, 0x80, 0x0 ;  /* 0x000000000000781c */ /* 0x000fda0003f0f008 */
[----:B------:R-:W-:Y:S05]  /*0720*/  @P0 EXIT ;  /* 0x000000000000094d */ /* 0x000fea0003800000 */
[----:B------:R-:W-:Y:S01]  /*0730*/  ULDC.64 UR4, c[0x0][0x750] ;  /* 0x0001d40000047ab9 */ /* 0x000fe20000000a00 */
[----:B------:R-:W-:Y:S01]  /*0740*/  UMOV UR9, 0xffffffff ;  /* 0xffffffff00097882 */ /* 0x000fe20000000000 */
[----:B------:R-:W-:Y:S01]  /*0750*/  ISETP.GE.U32.AND P0, PT, R14, UR4, PT ;  /* 0x000000040e007c0c */ /* 0x000fe2000bf06070 */
[----:B------:R-:W-:Y:S01]  /*0760*/  UMOV UR8, 0xffffffff ;  /* 0xffffffff00087882 */ /* 0x000fe20000000000 */
[----:B------:R-:W-:Y:S02]  /*0770*/  PRMT R0, RZ, 0x7610, R0 ;  /* 0x00007610ff007816 */ /* 0x000fe40000000000 */
[----:B------:R-:W-:Y:S02]  /*0780*/  ISETP.GE.U32.AND.EX P0, PT, R15, UR5, PT, P0 ;  /* 0x000000050f007c0c */ /* 0x000fe4000bf06100 */
[----:B------:R-:W-:-:S11]  /*0790*/  MOV R4, 0xffffffff ;  /* 0xffffffff00047802 */ /* 0x000fd60000000f00 */
[----:B------:R-:W-:Y:S05]  /*07a0*/  @P0 BRA `(.L_x_5) ;  /* 0x0000000400680947 */ /* 0x000fea0003800000 */
[----:B------:R-:W-:Y:S01]  /*07b0*/  ULDC.64 UR14, c[0x0][0x728] ;  /* 0x0001ca00000e7ab9 */ /* 0x000fe20000000a00 */
[----:B------:R-:W0:Y:S01]  /*07c0*/  LDC.64 R12, c[0x0][0x720] ;  /* 0x0001c800ff0c7b82 */ /* 0x000e220000000a00 */
[----:B------:R-:W-:Y:S01]  /*07d0*/  ISETP.NE.U32.AND P0, PT, RZ, UR14, PT ;  /* 0x0000000eff007c0c */ /* 0x000fe2000bf05070 */
[----:B------:R-:W-:Y:S01]  /*07e0*/  ULDC UR13, c[0x0][0x730] ;  /* 0x0001cc00000d7ab9 */ /* 0x000fe20000000800 */
[----:B------:R-:W-:Y:S02]  /*07f0*/  R2UR UR4, R14 ;  /* 0x000000000e0472ca */ /* 0x000fe400000e0000 */
[----:B------:R-:W-:Y:S02]  /*0800*/  ISETP.NE.AND.EX P0, PT, RZ, UR15, PT, P0 ;  /* 0x0000000fff007c0c */ /* 0x000fe4000bf05300 */
[----:B------:R-:W-:-:S11]  /*0810*/  R2UR UR5, R15 ;  /* 0x000000000f0572ca */ /* 0x000fd600000e0000 */
[----:B------:R-:W-:Y:S05]  /*0820*/  @!P0 BRA `(.L_x_6) ;  /* 0x0000000000308947 */ /* 0x000fea0003800000 */
[----:B------:R-:W-:Y:S01]  /*0830*/  R2UR UR4, R14 ;  /* 0x000000000e0472ca */ /* 0x000fe200000e0000 */
[----:B------:R-:W-:Y:S01]  /*0840*/  ULDC UR7, c[0x0][0x734] ;  /* 0x0001cd0000077ab9 */ /* 0x000fe20000000800 */
[----:B------:R-:W-:-:S11]  /*0850*/  R2UR UR12, R15 ;  /* 0x000000000f0c72ca */ /* 0x000fd600000e0000 */
[----:B------:R-:W-:-:S04]  /*0860*/  UIADD3 UR7, UP0, UR4, UR7, URZ ;  /* 0x0000000704077290 */ /* 0x000fc8000ff1e03f */
[----:B------:R-:W-:-:S04]  /*0870*/  UIADD3.X UR12, URZ, UR12, URZ, UP0, !UPT ;  /* 0x0000000c3f0c7290 */ /* 0x000fc800087fe43f */
[----:B------:R-:W-:-:S04]  /*0880*/  UIMAD.WIDE.U32 UR4, UR12, UR14, URZ ;  /* 0x0000000e0c0472a5 */ /* 0x000fc8000f8e003f */
[----:B------:R-:W-:Y:S02]  /*0890*/  UIMAD.WIDE.U32 UR8, UP0, UR7, UR15, UR4 ;  /* 0x0000000f070872a5 */ /* 0x000fe4000f800004 */
[----:B------:R-:W-:Y:S02]  /*08a0*/  UIMAD.WIDE.U32 UR4, UR7, UR14, URZ ;  /* 0x0000000e070472a5 */ /* 0x000fe4000f8e003f */
[----:B------:R-:W-:Y:S02]  /*08b0*/  UIADD3.X UR11, URZ, URZ, URZ, UP0, !UPT ;  /* 0x0000003f3f0b7290 */ /* 0x000fe400087fe43f */
[----:B------:R-:W-:Y:S01]  /*08c0*/  UIADD3 URZ, UP0, UR5, UR8, URZ ;  /* 0x00000008053f7290 */ /* 0x000fe2000ff1e03f */
[----:B------:R-:W-:-:S03]  /*08d0*/  UMOV UR10, UR9 ;  /* 0x00000009000a7c82 */ /* 0x000fc60008000000 */
[----:B------:R-:W-:-:S12]  /*08e0*/  UIMAD.WIDE.U32.X UR4, UR12, UR15, UR10, UP0 ;  /* 0x0000000f0c0472a5 */ /* 0x000fd800080e040a */
.L_x_6:
[----:B------:R-:W-:Y:S01]  /*08f0*/  USHF.R.U64 UR8, UR4, UR13, UR5 ;  /* 0x0000000d04087299 */ /* 0x000fe20008001205 */
[----:B------:R-:W1:Y:S01]  /*0900*/  LDC R8, c[0x0][0x718] ;  /* 0x0001c600ff087b82 */ /* 0x000e620000000800 */
[----:B------:R-:W-:Y:S01]  /*0910*/  USHF.R.U32.HI UR4, URZ, UR13, UR5 ;  /* 0x0000000d3f047299 */ /* 0x000fe20008011605 */
[----:B------:R-:W-:Y:S01]  /*0920*/  I2FP.F32.U32 R0, R2 ;  /* 0x0000000200007245 */ /* 0x000fe20000201000 */
[----:B------:R-:W-:Y:S01]  /*0930*/  IMAD.MOV.U32 R4, RZ, RZ, R14 ;  /* 0x000000ffff047224 */ /* 0x000fe200078e000e */
[----:B------:R-:W-:Y:S01]  /*0940*/  ULDC UR5, c[0x0][0x150] ;  /* 0x0000540000057ab9 */ /* 0x000fe20000000800 */
[----:B------:R-:W-:Y:S01]  /*0950*/  IADD3 R7, P0, RZ, -UR8, RZ ;  /* 0x80000008ff077c10 */ /* 0x000fe2000ff1e0ff */
[----:B------:R-:W-:Y:S02]  /*0960*/  IMAD.MOV.U32 R5, RZ, RZ, R15 ;  /* 0x000000ffff057224 */ /* 0x000fe400078e000f */
[----:B------:R-:W-:Y:S01]  /*0970*/  FMUL R0, R0, UR5 ;  /* 0x0000000500007c20 */ /* 0x000fe20008400000 */
[----:B------:R-:W2:Y:S01]  /*0980*/  LDC.64 R18, c[0x0][0x740] ;  /* 0x0001d000ff127b82 */ /* 0x000ea20000000a00 */
[----:B------:R-:W-:Y:S01]  /*0990*/  IMAD.X R9, RZ, RZ, ~UR4, P0 ;  /* 0x80000004ff097e24 */ /* 0x000fe200080e06ff */
[----:B------:R-:W-:Y:S01]  /*09a0*/  ULDC UR4, c[0x0][0x154] ;  /* 0x0000550000047ab9 */ /* 0x000fe20000000800 */
[----:B0-----:R-:W-:-:S02]  /*09b0*/  IMAD.WIDE.U32 R4, R7, R12, R4 ;  /* 0x0000000c07047225 */ /* 0x001fc400078e0004 */
[----:B------:R-:W0:Y:S02]  /*09c0*/  F2I.U32.TRUNC.NTZ R0, R0 ;  /* 0x0000000000007305 */ /* 0x000e24000020f000 */
[----:B------:R-:W-:Y:S01]  /*09d0*/  IMAD R6, R9, R12, RZ ;  /* 0x0000000c09067224 */ /* 0x000fe200078e02ff */
[----:B------:R-:W3:Y:S03]  /*09e0*/  LDC R3, c[0x0][0x144] ;  /* 0x00005100ff037b82 */ /* 0x000ee60000000800 */
[----:B------:R-:W-:-:S04]  /*09f0*/  IMAD R7, R7, R13, R6 ;  /* 0x0000000d07077224 */ /* 0x000fc800078e0206 */
[----:B------:R-:W-:Y:S01]  /*0a00*/  IMAD.IADD R5, R5, 0x1, R7 ;  /* 0x0000000105057824 */ /* 0x000fe200078e0207 */
[----:B------:R-:W4:Y:S01]  /*0a10*/  LDC R14, c[0x0][0x708] ;  /* 0x0001c200ff0e7b82 */ /* 0x000f220000000800 */
[----:B------:R-:W-:Y:S01]  /*0a20*/  IMAD.MOV.U32 R7, RZ, RZ, -0x1 ;  /* 0xffffffffff077424 */ /* 0x000fe200078e00ff */
[----:B0-----:R-:W-:Y:S02]  /*0a30*/  IADD3 R6, -R0, RZ, RZ ;  /* 0x000000ff00067210 */ /* 0x001fe40007ffe1ff */
[----:B-1----:R-:W-:Y:S02]  /*0a40*/  SHF.R.U64 R12, R4, R8, R5 ;  /* 0x00000008040c7219 */ /* 0x002fe40000001205 */
[----:B------:R-:W-:Y:S02]  /*0a50*/  I2FP.F32.U32 R4, R10 ;  /* 0x0000000a00047245 */ /* 0x000fe40000201000 */
[----:B------:R-:W0:Y:S01]  /*0a60*/  LDC R16, c[0x0][0x758] ;  /* 0x0001d600ff107b82 */ /* 0x000e220000000800 */
[----:B--2---:R-:W-:-:S02]  /*0a70*/  ISETP.NE.U32.AND P0, PT, R18, RZ, PT ;  /* 0x000000ff1200720c */ /* 0x004fc40003f05070 */
[----:B------:R-:W-:Y:S01]  /*0a80*/  SHF.R.U32.HI R5, RZ, R8, R5 ;  /* 0x00000008ff057219 */ /* 0x000fe20000011605 */
[----:B------:R-:W-:Y:S01]  /*0a90*/  FMUL R4, R4, UR4 ;  /* 0x0000000404047c20 */ /* 0x000fe20008400000 */
[----:B------:R-:W-:-:S03]  /*0aa0*/  ISETP.NE.AND.EX P0, PT, R19, RZ, PT, P0 ;  /* 0x000000ff1300720c */ /* 0x000fc60003f05300 */
[----:B------:R-:W1:Y:S01]  /*0ab0*/  LDC R13, c[0x0][0x148] ;  /* 0x00005200ff0d7b82 */ /* 0x000e620000000800 */
[----:B------:R2:W0:Y:S01]  /*0ac0*/  F2I.U32.TRUNC.NTZ R11, R4 ;  /* 0x00000004000b7305 */ /* 0x000422000020f000 */
[----:B---3--:R-:W-:-:S06]  /*0ad0*/  IMAD R0, R3, R6, R2 ;  /* 0x0000000603007224 */ /* 0x008fcc00078e0202 */
[----:B------:R-:W3:Y:S01]  /*0ae0*/  LDC R17, c[0x0][0x700] ;  /* 0x0001c000ff117b82 */ /* 0x000ee20000000800 */
[-CC-:B----4-:R-:W-:Y:S02]  /*0af0*/  SHF.R.U64 R24, R12, R14.reuse, R5.reuse ;  /* 0x0000000e0c187219 */ /* 0x190fe40000001205 */
[----:B------:R-:W-:Y:S01]  /*0b00*/  SHF.R.U32.HI R3, RZ, R14, R5 ;  /* 0x0000000eff037219 */ /* 0x000fe20000011605 */
[----:B------:R-:W-:-:S04]  /*0b10*/  IMAD.MOV.U32 R5, RZ, RZ, 0x1 ;  /* 0x00000001ff057424 */ /* 0x000fc800078e00ff */
[----:B------:R-:W4:Y:S01]  /*0b20*/  LDC R20, c[0x0][0x748] ;  /* 0x0001d200ff147b82 */ /* 0x000f220000000800 */
[-C--:B0-----:R-:W-:Y:S02]  /*0b30*/  SHF.L.U32 R2, R7, R16.reuse, RZ ;  /* 0x0000001007027219 */ /* 0x081fe400000006ff */
[--C-:B------:R-:W-:Y:S02]  /*0b40*/  SHF.R.U64 R14, R24, R16, R3.reuse ;  /* 0x00000010180e7219 */ /* 0x100fe40000001203 */
[----:B------:R-:W-:Y:S02]  /*0b50*/  LOP3.LUT R9, RZ, R2, RZ, 0x33, !PT ;  /* 0x00000002ff097212 */ /* 0x000fe400078e33ff */
[-C--:B------:R-:W-:Y:S01]  /*0b60*/  SHF.R.U32.HI R3, RZ, R16.reuse, R3 ;  /* 0x00000010ff037219 */ /* 0x080fe20000011603 */
[----:B------:R-:W0:Y:S01]  /*0b70*/  LDC R21, c[0x0][0x738] ;  /* 0x0001ce00ff157b82 */ /* 0x000e220000000800 */
[----:B------:R-:W-:Y:S01]  /*0b80*/  SHF.L.U32 R8, R5, R16, RZ ;  /* 0x0000001005087219 */ /* 0x000fe200000006ff */
[----:B------:R-:W-:-:S06]  /*0b90*/  IMAD.MOV.U32 R2, RZ, RZ, R14 ;  /* 0x000000ffff027224 */ /* 0x000fcc00078e000e */
[----:B------:R-:W0:Y:S01]  /*0ba0*/  LDC R22, c[0x0][0x710] ;  /* 0x0001c400ff167b82 */ /* 0x000e220000000800 */
[----:B-12---:R-:W-:Y:S05]  /*0bb0*/  @!P0 BRA `(.L_x_7) ;  /* 0x0000000000288947 */ /* 0x006fea0003800000 */
[----:B------:R-:W1:Y:S02]  /*0bc0*/  LDC R7, c[0x0][0x74c] ;  /* 0x0001d300ff077b82 */ /* 0x000e640000000800 */
[----:B-1----:R-:W-:-:S05]  /*0bd0*/  IADD3 R7, P0, R14, R7, RZ ;  /* 0x000000070e077210 */ /* 0x002fca0007f1e0ff */
[----:B------:R-:W-:-:S04]  /*0be0*/  IMAD.X R15, RZ, RZ, R3, P0 ;  /* 0x000000ffff0f7224 */ /* 0x000fc800000e0603 */
[----:B------:R-:W-:-:S04]  /*0bf0*/  IMAD.WIDE.U32 R2, R15, R18, RZ ;  /* 0x000000120f027225 */ /* 0x000fc800078e00ff */
[----:B------:R-:W-:-:S04]  /*0c00*/  IMAD.WIDE.U32 R4, P0, R7, R19, R2 ;  /* 0x0000001307047225 */ /* 0x000fc80007800002 */
[----:B------:R-:W-:Y:S01]  /*0c10*/  IMAD.WIDE.U32 R2, R7, R18, RZ ;  /* 0x0000001207027225 */ /* 0x000fe200078e00ff */
[----:B------:R-:W-:-:S03]  /*0c20*/  IADD3.X R7, RZ, RZ, RZ, P0, !PT ;  /* 0x000000ffff077210 */ /* 0x000fc600007fe4ff */
[----:B------:R-:W-:Y:S01]  /*0c30*/  IMAD.MOV.U32 R6, RZ, RZ, R5 ;  /* 0x000000ffff067224 */ /* 0x000fe200078e0005 */
[----:B------:R-:W-:-:S05]  /*0c40*/  IADD3 RZ, P0, R3, R4, RZ ;  /* 0x0000000403ff7210 */ /* 0x000fca0007f1e0ff */
[----:B------:R-:W-:-:S08]  /*0c50*/  IMAD.WIDE.U32.X R2, R15, R19, R6, P0 ;  /* 0x000000130f027225 */ /* 0x000fd000000e0406 */
.L_x_7:
[----:B----4-:R-:W-:Y:S01]  /*0c60*/  SHF.R.U64 R2, R2, R20, R3 ;  /* 0x0000001402027219 */ /* 0x010fe20000001203 */
[----:B---3--:R-:W-:Y:S01]  /*0c70*/  VIADD R3, R17, 0xffffffff ;  /* 0xffffffff11037836 */ /* 0x008fe20000000000 */
[----:B------:R-:W-:Y:S01]  /*0c80*/  LOP3.LUT R9, R24, R9, RZ, 0xc0, !PT ;  /* 0x0000000918097212 */ /* 0x000fe200078ec0ff */
[----:B------:R-:W-:Y:S02]  /*0c90*/  IMAD.MOV R11, RZ, RZ, -R11 ;  /* 0x000000ffff0b7224 */ /* 0x000fe400078e0a0b */
[----:B------:R-:W-:Y:S01]  /*0ca0*/  IMAD.MOV R4, RZ, RZ, -R2 ;  /* 0x000000ffff047224 */ /* 0x000fe200078e0a02 */
[----:B------:R-:W-:Y:S01]  /*0cb0*/  LOP3.LUT R3, R12, R3, RZ, 0xc0, !PT ;  /* 0x000000030c037212 */ /* 0x000fe200078ec0ff */
[----:B------:R-:W-:Y:S02]  /*0cc0*/  IMAD R9, R8, R2, R9 ;  /* 0x0000000208097224 */ /* 0x000fe400078e0209 */
[----:B------:R-:W-:Y:S02]  /*0cd0*/  @P4 IMAD R0, R13, R11, R10 ;  /* 0x0000000b0d004224 */ /* 0x000fe400078e020a */
[----:B0-----:R-:W-:-:S02]  /*0ce0*/  IMAD R2, R4, R21, R14 ;  /* 0x0000001504027224 */ /* 0x001fc400078e020e */
[----:B------:R-:W-:Y:S02]  /*0cf0*/  IMAD R4, R9, R22, R0 ;  /* 0x0000001609047224 */ /* 0x000fe400078e0200 */
[----:B------:R-:W-:-:S05]  /*0d00*/  IMAD R3, R2, R17, R3 ;  /* 0x0000001102037224 */ /* 0x000fca00078e0203 */
[----:B------:R-:W-:Y:S02]  /*0d10*/  SEL R0, R3, R4, !P4 ;  /* 0x0000000403007207 */ /* 0x000fe40006000000 */
[----:B------:R-:W-:Y:S02]  /*0d20*/  SEL R4, R4, R3, !P4 ;  /* 0x0000000304047207 */ /* 0x000fe40006000000 */
[----:B------:R-:W-:Y:S02]  /*0d30*/  R2UR UR9, R0 ;  /* 0x00000000000972ca */ /* 0x000fe400000e0000 */
[----:B------:R-:W-:-:S13]  /*0d40*/  MOV R0, 0x1 ;  /* 0x0000000100007802 */ /* 0x000fda0000000f00 */
.L_x_5:
[----:B------:R-:W-:-:S08]  /*0d50*/  NOP ;  /* 0x0000000000007918 */ /* 0x000fd00000000000 */
[----:B------:R-:W0:Y:S02]  /*0d60*/  USETMAXREG.TRY_ALLOC.CTAPOOL UP0, 0xf0 ;  /* 0x000000f0000079c8 */ /* 0x000e240008000600 */
[----:B0-----:R-:W-:-:S13]  /*0d70*/  PLOP3.LUT P0, PT, PT, PT, UP0, 0x80, 0x0 ;  /* 0x000000000000781c */ /* 0x001fda0003f0f008 */
[----:B------:R-:W-:Y:S05]  /*0d80*/  @!P0 BRA `(.L_x_5) ;  /* 0xfffffffc00f08947 */ /* 0x000fea000383ffff */
[----:B------:R-:W-:Y:S01]  /*0d90*/  ULDC.64 UR4, c[0x0][0x698] ;  /* 0x0001a60000047ab9 */ /* 0x000fe20000000a00 */
[----:B------:R-:W-:Y:S01]  /*0da0*/  ULDC.64 UR16, c[0x0][0x208] ;  /* 0x0000820000107ab9 */ /* 0x000fe20000000a00 */
[----:B------:R-:W-:-:S04]  /*0db0*/  ISETP.NE.U32.AND P0, PT, RZ, UR4, PT ;  /* 0x00000004ff007c0c */ /* 0x000fc8000bf05070 */
[----:B------:R-:W-:-:S13]  /*0dc0*/  ISETP.NE.AND.EX P0, PT, RZ, UR5, PT, P0 ;  /* 0x00000005ff007c0c */ /* 0x000fda000bf05300 */
[----:B------:R-:W-:Y:S05]  /*0dd0*/  @!P0 BRA `(.L_x_8) ;  /* 0x0000000000208947 */ /* 0x000fea0003800000 */
[----:B------:R-:W0:Y:S02]  /*0de0*/  LDC.64 R2, c[0x0][0x698] ;  /* 0x0001a600ff027b82 */ /* 0x000e240000000a00 */
[----:B0-----:R-:W2:Y:S02]  /*0df0*/  LDG.E.64 R2, desc[UR16][R2.64] ;  /* 0x0000001002027981 */ /* 0x001ea4000c1e1b00 */
[----:B--2---:R-:W-:-:S04]  /*0e00*/  ISETP.NE.U32.AND P0, PT, R2, RZ, PT ;  /* 0x000000ff0200720c */ /* 0x004fc80003f05070 */
[----:B------:R-:W-:-:S13]  /*0e10*/  ISETP.NE.AND.EX P0, PT, R3, RZ, PT, P0 ;  /* 0x000000ff0300720c */ /* 0x000fda0003f05300 */
[----:B------:R-:W-:Y:S05]  /*0e20*/  @!P0 BRA `(.L_x_8) ;  /* 0x00000000000c8947 */ /* 0x000fea0003800000 */
[----:B------:R-:W2:Y:S02]  /*0e30*/  LD.E R2, desc[UR16][R2.64] ;  /* 0x0000001002027980 */ /* 0x000ea4000c101900 */
[----:B--2---:R-:W-:Y:S01]  /*0e40*/  R2UR UR19, R2 ;  /* 0x00000000021372ca */ /* 0x004fe200000e0000 */
[----:B------:R-:W-:-:S14]  /*0e50*/  BRA `(.L_x_9) ;  /* 0x0000000000247947 */ /* 0x000fdc0003800000 */
.L_x_8:
[----:B------:R-:W-:Y:S02]  /*0e60*/  ULDC.64 UR4, c[0x0][0x688] ;  /* 0x0001a20000047ab9 */ /* 0x000fe40000000a00 */
[----:B------:R-:W-:-:S04]  /*0e70*/  ISETP.NE.U32.AND P0, PT, RZ, UR4, PT ;  /* 0x00000004ff007c0c */ /* 0x000fc8000bf05070 */
[----:B------:R-:W-:-:S13]  /*0e80*/  ISETP.NE.AND.EX P0, PT, RZ, UR5, PT, P0 ;  /* 0x00000005ff007c0c */ /* 0x000fda000bf05300 */
[----:B------:R-:W-:Y:S05]  /*0e90*/  @!P0 BRA `(.L_x_10) ;  /* 0x0000000000108947 */ /* 0x000fea0003800000 */
[----:B------:R-:W0:Y:S02]  /*0ea0*/  LDC.64 R2, c[0x0][0x688] ;  /* 0x0001a200ff027b82 */ /* 0x000e240000000a00 */
[----:B0-----:R-:W2:Y:S02]  /*0eb0*/  LDG.E R2, desc[UR16][R2.64] ;  /* 0x0000001002027981 */ /* 0x001ea4000c1e1900 */
[----:B--2---:R-:W-:Y:S01]  /*0ec0*/  R2UR UR19, R2 ;  /* 0x00000000021372ca */ /* 0x004fe200000e0000 */
[----:B------:R-:W-:-:S14]  /*0ed0*/  BRA `(.L_x_9) ;  /* 0x0000000000047947 */ /* 0x000fdc0003800000 */
.L_x_10:
[----:B------:R-:W-:-:S05]  /*0ee0*/  ULDC UR19, c[0x0][0x680] ;  /* 0x0001a00000137ab9 */ /* 0x000fca0000000800 */
.L_x_9:
[----:B------:R-:W-:Y:S02]  /*0ef0*/  ULDC.64 UR4, c[0x0][0x6a0] ;  /* 0x0001a80000047ab9 */ /* 0x000fe40000000a00 */
        /* <DEDUP_REMOVED lines=11> */
.L_x_11:
        /* <DEDUP_REMOVED lines=8> */
.L_x_13:
[----:B------:R-:W-:-:S05]  /*1030*/  ULDC UR18, c[0x0][0x684] ;  /* 0x0001a10000127ab9 */ /* 0x000fca0000000800 */
.L_x_12:
[----:B------:R-:W-:-:S13]  /*1040*/  LOP3.LUT P0, RZ, R0, 0xff, RZ, 0xc0, !PT ;  /* 0x000000ff00ff7812 */ /* 0x000fda000780c0ff */
[----:B------:R-:W-:Y:S05]  /*1050*/  @!P0 EXIT ;  /* 0x000000000000894d */ /* 0x000fea0003800000 */
[----:B------:R-:W-:Y:S01]  /*1060*/  ULDC UR4, c[0x0][0x28c] ;  /* 0x0000a30000047ab9 */ /* 0x000fe20000000800 */
[----:B------:R-:W-:Y:S02]  /*1070*/  ULOP3.LUT UR11, UR6, 0x1, URZ, 0xfc, !UPT ;  /* 0x00000001060b7892 */ /* 0x000fe4000f8efc3f */
[----:B------:R-:W-:-:S04]  /*1080*/  UIADD3 UR4, UR4, 0x3f, URZ ;  /* 0x0000003f04047890 */ /* 0x000fc8000fffe03f */
[----:B------:R-:W-:-:S04]  /*1090*/  USHF.R.S32.HI UR5, URZ, 0x1f, UR4 ;  /* 0x0000001f3f057899 */ /* 0x000fc80008011404 */
[----:B------:R-:W-:-:S03]  /*10a0*/  ULEA.HI UR5, UR5, UR4, URZ, 0x6 ;  /* 0x0000000405057291 */ /* 0x000fc6000f8f303f */
[----:B------:R-:W-:Y:S01]  /*10b0*/  UMOV UR4, URZ ;  /* 0x0000003f00047c82 */ /* 0x000fe20008000000 */
[----:B------:R-:W-:-:S03]  /*10c0*/  USHF.R.S32.HI UR7, URZ, 0x6, UR5 ;  /* 0x000000063f077899 */ /* 0x000fc60008011405 */
[----:B------:R-:W-:-:S09]  /*10d0*/  UMOV UR5, URZ ;  /* 0x0000003f00057c82 */ /* 0x000fd20008000000 */
.L_x_410:
[----:B------:R-:W-:Y:S01]  /*10e0*/  STL [R1], RZ ;  /* 0x000000ff01007387 */ /* 0x000fe20000100800 */
[----:B------:R-:W-:Y:S01]  /*10f0*/  UISETP.LT.AND UP0, UPT, URZ, UR7, UPT ;  /* 0x000000073f00728c */ /* 0x000fe2000bf01270 */
[----:B------:R-:W-:Y:S02]  /*1100*/  CS2R R24, SRZ ;  /* 0x0000000000187805 */ /* 0x000fe4000001ff00 */
[----:B------:R-:W-:Y:S01]  /*1110*/  CS2R R26, SRZ ;  /* 0x00000000001a7805 */ /* 0x000fe2000001ff00 */
[----:B------:R-:W-:Y:S01]  /*1120*/  STL [R1+0x4], RZ ;  /* 0x000004ff01007387 */ /* 0x000fe20000100800 */
[----:B------:R-:W-:Y:S01]  /*1130*/  USEL UR10, URZ, UR7, UP0 ;  /* 0x000000073f0a7287 */ /* 0x000fe20008000000 */
[----:B------:R-:W-:Y:S02]  /*1140*/  CS2R R28, SRZ ;  /* 0x00000000001c7805 */ /* 0x000fe4000001ff00 */
[----:B------:R-:W-:Y:S01]  /*1150*/  CS2R R30, SRZ ;  /* 0x00000000001e7805 */ /* 0x000fe2000001ff00 */
[----:B------:R-:W-:Y:S01]  /*1160*/  STL [R1+0x8], RZ ;  /* 0x000008ff01007387 */ /* 0x000fe20000100800 */
[----:B------:R-:W-:Y:S01]  /*1170*/  UIADD3 UR10, UR7, -UR10, URZ ;  /* 0x8000000a070a7290 */ /* 0x000fe2000fffe03f */
[----:B------:R-:W-:-:S02]  /*1180*/  CS2R R32, SRZ ;  /* 0x0000000000207805 */ /* 0x000fc4000001ff00 */
[----:B------:R-:W-:Y:S01]  /*1190*/  CS2R R34, SRZ ;  /* 0x0000000000227805 */ /* 0x000fe2000001ff00 */
[----:B------:R-:W-:Y:S01]  /*11a0*/  STL [R1+0xc], RZ ;  /* 0x00000cff01007387 */ /* 0x000fe20000100800 */
[----:B------:R-:W-:Y:S01]  /*11b0*/  UISETP.GE.AND UP0, UPT, UR10, 0x1, UPT ;  /* 0x000000010a00788c */ /* 0x000fe2000bf06270 */
[----:B------:R-:W-:Y:S02]  /*11c0*/  CS2R R36, SRZ ;  /* 0x0000000000247805 */ /* 0x000fe4000001ff00 */
[----:B------:R-:W-:Y:S01]  /*11d0*/  CS2R R38, SRZ ;  /* 0x0000000000267805 */ /* 0x000fe2000001ff00 */
[----:B------:R-:W-:Y:S01]  /*11e0*/  STL [R1+0x10], RZ ;  /* 0x000010ff01007387 */ /* 0x000fe20000100800 */
[----:B------:R-:W-:Y:S02]  /*11f0*/  CS2R R40, SRZ ;  /* 0x0000000000287805 */ /* 0x000fe4000001ff00 */
[----:B------:R-:W-:Y:S02]  /*1200*/  CS2R R42, SRZ ;  /* 0x00000000002a7805 */ /* 0x000fe4000001ff00 */
[----:B------:R-:W-:Y:S01]  /*1210*/  PLOP3.LUT P0, PT, PT, PT, UP0, 0x80, 0x0 ;  /* 0x000000000000781c */ /* 0x000fe20003f0f008 */
[----:B------:R-:W-:Y:S01]  /*1220*/  STL [R1+0x14], RZ ;  /* 0x000014ff01007387 */ /* 0x000fe20000100800 */
[----:B------:R-:W-:-:S02]  /*1230*/  CS2R R44, SRZ ;  /* 0x00000000002c7805 */ /* 0x000fc4000001ff00 */
[----:B------:R-:W-:Y:S02]  /*1240*/  CS2R R46, SRZ ;  /* 0x00000000002e7805 */ /* 0x000fe4000001ff00 */
[----:B------:R-:W-:Y:S01]  /*1250*/  CS2R R48, SRZ ;  /* 0x0000000000307805 */ /* 0x000fe2000001ff00 */
[----:B------:R-:W-:Y:S01]  /*1260*/  STL [R1+0x18], RZ ;  /* 0x000018ff01007387 */ /* 0x000fe20000100800 */
[----:B------:R-:W-:Y:S02]  /*1270*/  CS2R R50, SRZ ;  /* 0x0000000000327805 */ /* 0x000fe4000001ff00 */
[----:B------:R-:W-:Y:S02]  /*1280*/  CS2R R52, SRZ ;  /* 0x0000000000347805 */ /* 0x000fe4000001ff00 */
[----:B------:R-:W-:Y:S01]  /*1290*/  CS2R R54, SRZ ;  /* 0x0000000000367805 */ /* 0x000fe2000001ff00 */
        /* <DEDUP_REMOVED lines=64> */
[----:B------:R-:W-:Y:S04]  /*16a0*/  STL [R1+0x5c], RZ ;  /* 0x00005cff01007387 */ /* 0x000fe80000100800 */
        /* <DEDUP_REMOVED lines=53> */
[----:B------:R-:W-:Y:S01]  /*1a00*/  STL [R1+0x134], RZ ;  /* 0x000134ff01007387 */ /* 0x000fe20000100800 */
[----:B------:R-:W0:Y:S03]  /*1a10*/  S2R R0, SR_TID.X ;  /* 0x0000000000007919 */ /* 0x000e260000002100 */
        /* <DEDUP_REMOVED lines=8> */
[----:B0-----:R-:W-:-:S03]  /*1aa0*/  LOP3.LUT R0, R0, 0x80, RZ, 0xc0, !PT ;  /* 0x0000008000007812 */ /* 0x001fc600078ec0ff */
[----:B------:R-:W-:Y:S01]  /*1ab0*/  STL [R1+0x158], RZ ;  /* 0x000158ff01007387 */ /* 0x000fe20000100800 */
[----:B------:R-:W-:-:S03]  /*1ac0*/  SHF.R.U32.HI R0, RZ, 0x7, R0 ;  /* 0x00000007ff007819 */ /* 0x000fc60000011600 */
        /* <DEDUP_REMOVED lines=33> */
[----:B------:R-:W0:Y:S04]  /*1ce0*/  SHFL.IDX PT, R0, R0, RZ, 0x1f ;  /* 0x00001fff00007589 */ /* 0x000e2800000e0000 */
[----:B-1----:R1:W-:Y:S04]  /*1cf0*/  STL [R1+0x1e0], RZ ;  /* 0x0001e0ff01007387 */ /* 0x0023e80000100800 */
[----:B------:R1:W-:Y:S04]  /*1d00*/  STL [R1+0x1e4], RZ ;  /* 0x0001e4ff01007387 */ /* 0x0003e80000100800 */
[----:B------:R1:W-:Y:S04]  /*1d10*/  STL [R1+0x1e8], RZ ;  /* 0x0001e8ff01007387 */ /* 0x0003e80000100800 */
[----:B------:R1:W-:Y:S04]  /*1d20*/  STL [R1+0x1ec], RZ ;  /* 0x0001ecff01007387 */ /* 0x0003e80000100800 */
[----:B------:R1:W-:Y:S04]  /*1d30*/  STL [R1+0x1f0], RZ ;  /* 0x0001f0ff01007387 */ /* 0x0003e80000100800 */
[----:B------:R1:W-:Y:S01]  /*1d40*/  STL [R1+0x1f4], RZ ;  /* 0x0001f4ff01007387 */ /* 0x0003e20000100800 */
[----:B0-----:R-:W-:-:S03]  /*1d50*/  R2UR UR12, R0 ;  /* 0x00000000000c72ca */ /* 0x001fc600000e0000 */
[----:B------:R1:W-:Y:S04]  /*1d60*/  STL [R1+0x1f8], RZ ;  /* 0x0001f8ff01007387 */ /* 0x0003e80000100800 */
[----:B------:R1:W-:Y:S01]  /*1d70*/  STL [R1+0x1fc], RZ ;  /* 0x0001fcff01007387 */ /* 0x0003e20000100800 */
[----:B------:R-:W-:Y:S07]  /*1d80*/  @!P0 BRA `(.L_x_14) ;  /* 0x00000014003c8947 */ /* 0x000fee0003800000 */
[----:B------:R-:W0:Y:S01]  /*1d90*/  S2UR UR15, SR_CgaCtaId ;  /* 0x00000000000f79c3 */ /* 0x000e220000008800 */
[----:B------:R-:W-:Y:S01]  /*1da0*/  ULEA.HI UR13, UR12, UR12, URZ, 0x1 ;  /* 0x0000000c0c0d7291 */ /* 0x000fe2000f8f083f */
[----:B------:R-:W-:Y:S01]  /*1db0*/  IMAD.U32 R0, RZ, RZ, UR5 ;  /* 0x00000005ff007e24 */ /* 0x000fe2000f8e00ff */
[----:B------:R-:W-:Y:S01]  /*1dc0*/  UMOV UR14, 0x400 ;  /* 0x00000400000e7882 */ /* 0x000fe20000000000 */
[----:B------:R-:W-:Y:S02]  /*1dd0*/  UPLOP3.LUT UP0, UPT, UPT, UPT, UPT, 0x40, 0x0 ;  /* 0x000000000000789c */ /* 0x000fe40003f0e870 */
[----:B------:R-:W-:Y:S01]  /*1de0*/  ULOP3.LUT UR13, UR13, 0x1ffffe, URZ, 0xc0, !UPT ;  /* 0x001ffffe0d0d7892 */ /* 0x000fe2000f8ec03f */
[----:B------:R-:W-:Y:S01]  /*1df0*/  UMOV UR21, UR4 ;  /* 0x0000000400157c82 */ /* 0x000fe20008000000 */
[----:B------:R-:W-:Y:S02]  /*1e00*/  UMOV UR22, UR4 ;  /* 0x0000000400167c82 */ /* 0x000fe40008000000 */
[----:B------:R-:W-:-:S02]  /*1e10*/  UIADD3 UR13, UR12, -UR13, URZ ;  /* 0x8000000d0c0d7290 */ /* 0x000fc4000fffe03f */
[----:B0-----:R-:W-:-:S04]  /*1e20*/  ULEA UR23, UR15, UR14, 0x18 ;  /* 0x0000000e0f177291 */ /* 0x001fc8000f8ec03f */
[----:B------:R-:W-:-:S04]  /*1e30*/  ULEA UR13, UR13, UR23, 0xb ;  /* 0x000000170d0d7291 */ /* 0x000fc8000f8e583f */
[----:B------:R-:W-:-:S04]  /*1e40*/  UIADD3 UR13, UR13, 0x180, URZ ;  /* 0x000001800d0d7890 */ /* 0x000fc8000fffe03f */
[----:B------:R-:W-:-:S04]  /*1e50*/  USHF.R.U32.HI UR13, URZ, 0x4, UR13 ;  /* 0x000000043f0d7899 */ /* 0x000fc8000801160d */
[----:B------:R-:W-:-:S12]  /*1e60*/  ULOP3.LUT UR20, UR13, 0x3fff, URZ, 0xc0, !UPT ;  /* 0x00003fff0d147892 */ /* 0x000fd8000f8ec03f */
.L_x_21:
[----:B------:R-:W-:-:S06]  /*1e70*/  UISETP.NE.AND UP1, UPT, UR11, 0x3, UPT ;  /* 0x000000030b00788c */ /* 0x000fcc000bf25270 */
[----:B------:R-:W-:-:S13]  /*1e80*/  PLOP3.LUT P1, PT, PT, PT, UP1, 0x80, 0x0 ;  /* 0x000000000000781c */ /* 0x000fda0003f2f018 */
[----:B------:R-:W-:Y:S05]  /*1e90*/  @!P1 BRA `(.L_x_15) ;  /* 0x0000000000049947 */ /* 0x000fea0003800000 */
[----:B------:R-:W-:Y:S01]  /*1ea0*/  BPT.TRAP 0x1 ;  /* 0x000000040000795c */ /* 0x000fe20000300000 */
.L_x_15:
[----:B------:R-:W-:Y:S01]  /*1eb0*/  ULEA UR12, UR21, UR23, 0x3 ;  /* 0x00000017150c7291 */ /* 0x000fe2000f8e183f */
[----:B------:R-:W-:-:S08]  /*1ec0*/  SHF.L.U32 R2, R0, 0x1f, RZ ;  /* 0x0000001f00027819 */ /* 0x000fd000000006ff */
[----:B------:R0:W2:Y:S01]  /*1ed0*/  SYNCS.PHASECHK.TRANS64.TRYWAIT P0, [UR12], R2 ;  /* 0x00000002ff0075a7 */ /* 0x0000a2000800014c */
[----:B------:R-:W-:Y:S05]  /*1ee0*/  @!P1 BRA `(.L_x_16) ;  /* 0x0000000000049947 */ /* 0x000fea0003800000 */
[----:B------:R-:W-:Y:S01]  /*1ef0*/  BPT.TRAP 0x1 ;  /* 0x000000040000795c */ /* 0x000fe20000300000 */
.L_x_16:
[----:B--2---:R-:W-:Y:S05]  /*1f00*/  @P0 BRA `(.L_x_17) ;  /* 0x0000000000080947 */ /* 0x004fea0003800000 */
[----:B------:R-:W2:Y:S02]  /*1f10*/  SYNCS.PHASECHK.TRANS64.TRYWAIT P0, [UR12], R2 ;  /* 0x00000002ff0075a7 */ /* 0x000ea4000800014c */
[----:B--2---:R-:W-:Y:S05]  /*1f20*/  @!P0 BRA `(.L_x_18) ;  /* 0x0000016000e08947 */ /* 0x004fea0003800000 */
.L_x_17:
[----:B------:R-:W-:Y:S04]  /*1f30*/  STL.64 [R1+0x450], R150 ;  /* 0x0004509601007387 */ /* 0x000fe80000100a00 */
        /* <DEDUP_REMOVED lines=62> */
[----:B------:R3:W-:Y:S04]  /*2320*/  STL.64 [R1+0x258], R24 ;  /* 0x0002581801007387 */ /* 0x0007e80000100a00 */
[----:B---3--:R-:W3:Y:S04]  /*2330*/  LDL.LU.64 R24, [R1] ;  /* 0x0000000001187983 */ /* 0x008ee80000300a00 */
[----:B------:R-:W3:Y:S04]  /*2340*/  LDL.LU.64 R26, [R1+0x8] ;  /* 0x00000800011a7983 */ /* 0x000ee80000300a00 */
        /* <DEDUP_REMOVED lines=61> */
[----:B------:R-:W3:Y:S01]  /*2720*/  LDL.LU.64 R150, [R1+0x1f8] ;  /* 0x0001f80001967983 */ /* 0x000ee20000300a00 */
[----:B------:R-:W0:Y:S02]  /*2730*/  S2R R5, SR_TID.X ;  /* 0x0000000000057919 */ /* 0x000e240000002100 */
[----:B0-2---:R-:W-:-:S02]  /*2740*/  IMAD.SHL.U32 R2, R5, 0x20, RZ ;  /* 0x0000002005027824 */ /* 0x005fc400078e00ff */
[----:B------:R-:W-:-:S03]  /*2750*/  IMAD.SHL.U32 R3, R5, 0x200, RZ ;  /* 0x0000020005037824 */ /* 0x000fc600078e00ff */
[----:B------:R-:W-:-:S04]  /*2760*/  LOP3.LUT R2, R2, 0x1c00, RZ, 0xc0, !PT ;  /* 0x00001c0002027812 */ /* 0x000fc800078ec0ff */
[----:B------:R-:W-:Y:S01]  /*2770*/  LOP3.LUT R2, R2, 0x200, R3, 0xf8, !PT ;  /* 0x0000020002027812 */ /* 0x000fe200078ef803 */
[----:B------:R-:W-:-:S05]  /*2780*/  IMAD.SHL.U32 R3, R5, 0x10, RZ ;  /* 0x0000001005037824 */ /* 0x000fca00078e00ff */
[----:B------:R-:W-:-:S04]  /*2790*/  LOP3.LUT R2, R2, 0x1c0, R3, 0xf8, !PT ;  /* 0x000001c002027812 */ /* 0x000fc800078ef803 */
[----:B------:R-:W-:-:S04]  /*27a0*/  LOP3.LUT R2, R2, 0x20, R3, 0xf8, !PT ;  /* 0x0000002002027812 */ /* 0x000fc800078ef803 */
[----:B------:R-:W-:Y:S02]  /*27b0*/  SHF.R.U32.HI R3, RZ, 0x3, R2 ;  /* 0x00000003ff037819 */ /* 0x000fe40000011602 */
[----:B------:R-:W-:-:S05]  /*27c0*/  MOV R2, UR21 ;  /* 0x0000001500027c02 */ /* 0x000fca0008000f00 */
[----:B------:R-:W-:-:S05]  /*27d0*/  IMAD R2, R2, 0x800, R3 ;  /* 0x0000080002027824 */ /* 0x000fca00078e0203 */
[----:B------:R-:W3:Y:S01]  /*27e0*/  LDS R152, [R2+UR23+0x30180] ;  /* 0x0301801702987984 */ /* 0x000ee20008000800 */
[----:B------:R-:W-:-:S04]  /*27f0*/  UIADD3 UR12, UR23, 0x10180, URZ ;  /* 0x00010180170c7890 */ /* 0x000fc8000fffe03f */
[----:B------:R-:W-:-:S04]  /*2800*/  USHF.R.U32.HI UR12, URZ, 0x4, UR12 ;  /* 0x000000043f0c7899 */ /* 0x000fc8000801160c */
[----:B------:R-:W-:Y:S02]  /*2810*/  ULOP3.LUT UR12, UR12, 0x3fff, URZ, 0xc0, !UPT ;  /* 0x00003fff0c0c7892 */ /* 0x000fe4000f8ec03f */
[----:B------:R-:W-:Y:S02]  /*2820*/  ULOP3.LUT UR13, UR20, 0x10000, URZ, 0xfc, !UPT ;  /* 0x00010000140d7892 */ /* 0x000fe4000f8efc3f */
[----:B------:R-:W-:Y:S02]  /*2830*/  ULOP3.LUT UR14, UR12, 0x10000, URZ, 0xfc, !UPT ;  /* 0x000100000c0e7892 */ /* 0x000fe4000f8efc3f */
[----:B------:R-:W-:Y:S02]  /*2840*/  ULEA UR12, UR21, UR13, 0x9 ;  /* 0x0000000d150c7291 */ /* 0x000fe4000f8e483f */
[----:B------:R-:W-:Y:S01]  /*2850*/  ULEA UR14, UR21, UR14, 0xa ;  /* 0x0000000e150e7291 */ /* 0x000fe2000f8e503f */
[----:B------:R-:W-:Y:S01]  /*2860*/  UMOV UR13, 0xc0000010 ;  /* 0xc0000010000d7882 */ /* 0x000fe20000000000 */
[----:B------:R-:W-:Y:S01]  /*2870*/  UMOV UR15, 0x80000020 ;  /* 0x80000020000f7882 */ /* 0x000fe20000000000 */
[----:B---3--:R-:W-:-:S06]  /*2880*/  WARPGROUP.ARRIVE ;  /* 0x00000000000079c5 */ /* 0x008fcc0000000000 */
[----:B------:R-:W-:Y:S03]  /*2890*/  IGMMA.SP.64x256x64.S8.S8 R24, gdesc[UR12], R24, UP0, R152, gsb0 ;  /* 0x068098000c1879f1 */ /* 0x000fe6000b841218 */
[----:B------:R-:W-:Y:S02]  /*28a0*/  WARPGROUP.DEPBAR.LE gsb0, 0x0 ;  /* 0x00008000000079c5 */ /* 0x000fe40000010000 */
[----:B------:R-:W-:Y:S04]  /*28b0*/  STL.64 [R1], R24 ;  /* 0x0000001801007387 */ /* 0x000fe80000100a00 */
        /* <DEDUP_REMOVED lines=63> */
[----:B------:R-:W2:Y:S04]  /*2cb0*/  LDS R152, [R2+UR23+0x30580] ;  /* 0x0305801702987984 */ /* 0x000ea80008000800 */
[----:B0-----:R-:W2:Y:S04]  /*2cc0*/  LDL.LU.64 R150, [R1+0x450] ;  /* 0x0004500001967983 */ /* 0x001ea80000300a00 */
[----:B------:R-:W2:Y:S04]  /*2cd0*/  LDL.LU.64 R148, [R1+0x448] ;  /* 0x0004480001947983 */ /* 0x000ea80000300a00 */
        /* <DEDUP_REMOVED lines=61> */
[----:B------:R-:W2:Y:S01]  /*30b0*/  LDL.LU.64 R24, [R1+0x258] ;  /* 0x0002580001187983 */ /* 0x000ea20000300a00 */
[----:B------:R-:W-:Y:S01]  /*30c0*/  UIADD3 UR12, UR12, 0x100, URZ ;  /* 0x000001000c0c7890 */ /* 0x000fe2000fffe03f */
[----:B------:R-:W-:Y:S01]  /*30d0*/  UMOV UR13, 0xc0000010 ;  /* 0xc0000010000d7882 */ /* 0x000fe20000000000 */
[----:B--2---:R-:W-:-:S07]  /*30e0*/  WARPGROUP.ARRIVE ;  /* 0x00000000000079c5 */ /* 0x004fce0000000000 */
[----:B------:R-:W-:Y:S03]  /*30f0*/  IGMMA.SP.64x256x64.S8.S8 R24, gdesc[UR12], R24, UP0, R152, gsb0 ;  /* 0x068098000c1879f1 */ /* 0x000fe6000b841218 */
[----:B------:R-:W-:Y:S02]  /*3100*/  WARPGROUP.DEPBAR.LE gsb0, 0x0 ;  /* 0x00008000000079c5 */ /* 0x000fe40000010000 */
[----:B------:R-:W-:Y:S05]  /*3110*/  @!P1 BRA `(.L_x_19) ;  /* 0x0000000000049947 */ /* 0x000fea0003800000 */
[----:B------:R-:W-:Y:S01]  /*3120*/  BPT.TRAP 0x1 ;  /* 0x000000040000795c */ /* 0x000fe20000300000 */
.L_x_19:
[----:B------:R-:W-:Y:S02]  /*3130*/  UISETP.GT.U32.AND UP0, UPT, UR6, 0x1, UPT ;  /* 0x000000010600788c */ /* 0x000fe4000bf04070 */
[----:B------:R-:W-:-:S04]  /*3140*/  ULEA UR12, UR22, UR23, 0x3 ;  /* 0x00000017160c7291 */ /* 0x000fc8000f8e183f */
[----:B------:R-:W-:Y:S01]  /*3150*/  UIADD3 UR12, UR12, 0x40, URZ ;  /* 0x000000400c0c7890 */ /* 0x000fe2000fffe03f */
[----:B------:R-:W-:-:S03]  /*3160*/  PLOP3.LUT P0, PT, PT, PT, UP0, 0x80, 0x0 ;  /* 0x000000000000781c */ /* 0x000fc60003f0f008 */
[----:B------:R-:W-:-:S09]  /*3170*/  UPRMT UR12, URZ, 0x654, UR12 ;  /* 0x000006543f0c7896 */ /* 0x000fd2000800000c */
[----:B------:R-:W-:Y:S01]  /*3180*/  SYNCS.ARRIVE.TRANS64.RED.A1T0 RZ, [UR12], RZ ;  /* 0x000000ffffff79a7 */ /* 0x000fe2000810040c */
[----:B------:R-:W-:Y:S05]  /*3190*/  @P0 BRA `(.L_x_20) ;  /* 0x0000000000040947 */ /* 0x000fea0003800000 */
[----:B------:R-:W-:Y:S01]  /*31a0*/  BPT.TRAP 0x1 ;  /* 0x000000040000795c */ /* 0x000fe20000300000 */
.L_x_20:
[----:B------:R-:W-:Y:S02]  /*31b0*/  UISETP.GT.AND UP2, UPT, UR10, 0x1, UPT ;  /* 0x000000010a00788c */ /* 0x000fe4000bf44270 */
[----:B------:R-:W-:Y:S02]  /*31c0*/  UIADD3 UR21, UR21, 0x1, URZ ;  /* 0x0000000115157890 */ /* 0x000fe4000fffe03f */
[----:B------:R-:W-:Y:S02]  /*31d0*/  UIADD3 UR22, UR22, 0x1, URZ ;  /* 0x0000000116167890 */ /* 0x000fe4000fffe03f */
[----:B------:R-:W-:Y:S01]  /*31e0*/  PLOP3.LUT P0, PT, PT, PT, UP2, 0x80, 0x0 ;  /* 0x000000000000781c */ /* 0x000fe20003f0f028 */
[----:B------:R-:W-:Y:S02]  /*31f0*/  UISETP.NE.AND UP0, UPT, UR21, 0x8, UPT ;  /* 0x000000081500788c */ /* 0x000fe4000bf05270 */
[----:B------:R-:W-:Y:S02]  /*3200*/  UISETP.NE.AND UP1, UPT, UR22, 0x8, UPT ;  /* 0x000000081600788c */ /* 0x000fe4000bf25270 */
[----:B------:R-:W-:-:S02]  /*3210*/  USEL UR12, URZ, 0x1, UP0 ;  /* 0x000000013f0c7887 */ /* 0x000fc40008000000 */
[----:B------:R-:W-:Y:S02]  /*3220*/  USEL UR21, UR21, URZ, UP0 ;  /* 0x0000003f15157287 */ /* 0x000fe40008000000 */
[----:B------:R-:W-:Y:S02]  /*3230*/  UIADD3 UR10, UR10, -0x1, URZ ;  /* 0xffffffff0a0a7890 */ /* 0x000fe4000fffe03f */
[----:B------:R-:W-:Y:S01]  /*3240*/  USEL UR22, UR22, URZ, UP1 ;  /* 0x0000003f16167287 */ /* 0x000fe20008800000 */
[----:B------:R-:W-:Y:S01]  /*3250*/  LOP3.LUT R0, R0, UR12, RZ, 0x3c, !PT ;  /* 0x0000000c00007c12 */ /* 0x000fe2000f8e3cff */
[----:B------:R-:W-:Y:S01]  /*3260*/  UPLOP3.LUT UP0, UPT, UPT, UPT, UPT, 0x80, 0x0 ;  /* 0x000000000000789c */ /* 0x000fe20003f0f070 */
[----:B------:R-:W-:Y:S10]  /*3270*/  @P0 BRA `(.L_x_21) ;  /* 0xffffffe800fc0947 */ /* 0x000ff4000383ffff */
.L_x_14:
[----:B------:R-:W0:Y:S01]  /*3280*/  S2R R6, SR_TID.X ;  /* 0x0000000000067919 */ /* 0x000e220000002100 */
[----:B------:R-:W2:Y:S01]  /*3290*/  LDC R5, c[0x0][0x288] ;  /* 0x0000a200ff057b82 */ /* 0x000ea20000000800 */
[----:B------:R-:W-:Y:S01]  /*32a0*/  USHF.L.U32 UR15, UR9, 0x8, URZ ;  /* 0x00000008090f7899 */ /* 0x000fe2000800063f */
[----:B------:R-:W3:Y:S01]  /*32b0*/  S2R R7, SR_TID.X ;  /* 0x0000000000077919 */ /* 0x000ee20000002100 */
[----:B------:R-:W-:Y:S01]  /*32c0*/  ULDC UR10, c[0x0][0x284] ;  /* 0x0000a100000a7ab9 */ /* 0x000fe20000000800 */
[----:B------:R-:W-:Y:S02]  /*32d0*/  UIADD3 UR4, UR7, UR4, URZ ;  /* 0x0000000407047290 */ /* 0x000fe4000fffe03f */
[----:B------:R-:W-:Y:S02]  /*32e0*/  USHF.R.S32.HI UR14, URZ, 0x1f, UR8 ;  /* 0x0000001f3f0e7899 */ /* 0x000fe40008011408 */
[----:B------:R-:W-:Y:S01]  /*32f0*/  UISETP.GT.U32.AND UP0, UPT, UR4, 0x7, UPT ;  /* 0x000000070400788c */ /* 0x000fe2000bf04070 */
[----:B------:R-:W-:-:S03]  /*3300*/  ULDC.64 UR20, c[0x0][0x6d0] ;  /* 0x0001b40000147ab9 */ /* 0x000fc60000000a00 */
[----:B------:R-:W-:Y:S01]  /*3310*/  UISETP.LT.U32.AND UP0, UPT, UR7, 0x8, UP0 ;  /* 0x000000080700788c */ /* 0x000fe20008701070 */
[----:B------:R-:W-:Y:S01]  /*3320*/  IMAD.U32 R14, RZ, RZ, UR20 ;  /* 0x00000014ff0e7e24 */ /* 0x000fe2000f8e00ff */
[----:B------:R-:W-:Y:S02]  /*3330*/  UIMAD UR12, UR14, UR20, URZ ;  /* 0x000000140e0c72a4 */ /* 0x000fe4000f8e023f */
[----:B------:R-:W-:Y:S02]  /*3340*/  USEL UR13, URZ, 0x1, !UP0 ;  /* 0x000000013f0d7887 */ /* 0x000fe4000c000000 */
[----:B------:R-:W-:Y:S01]  /*3350*/  UIMAD UR12, UR8, UR21, UR12 ;  /* 0x00000015080c72a4 */ /* 0x000fe2000f8e020c */
[----:B--2---:R-:W-:Y:S02]  /*3360*/  ISETP.LE.AND P0, PT, R5, UR15, PT ;  /* 0x0000000f05007c0c */ /* 0x004fe4000bf03270 */
[----:B0-----:R-:W-:Y:S02]  /*3370*/  LOP3.LUT R2, R6, 0x60, RZ, 0xc0, !PT ;  /* 0x0000006006027812 */ /* 0x001fe400078ec0ff */
[----:B------:R-:W-:-:S02]  /*3380*/  SHF.R.U32.HI R3, RZ, 0x2, R6 ;  /* 0x00000002ff037819 */ /* 0x000fc40000011606 */
[----:B------:R-:W-:Y:S02]  /*3390*/  SHF.R.U32.HI R2, RZ, 0x5, R2 ;  /* 0x00000005ff027819 */ /* 0x000fe40000011602 */
[----:B------:R-:W-:Y:S02]  /*33a0*/  LOP3.LUT R3, R3, 0x7, RZ, 0xc0, !PT ;  /* 0x0000000703037812 */ /* 0x000fe400078ec0ff */
[----:B---3--:R-:W-:Y:S01]  /*33b0*/  SHF.R.U32.HI R7, RZ, 0x7, R7 ;  /* 0x00000007ff077819 */ /* 0x008fe20000011607 */
[C---:B------:R-:W-:Y:S02]  /*33c0*/  IMAD.SHL.U32 R0, R2.reuse, 0x10, RZ ;  /* 0x0000001002007824 */ /* 0x040fe400078e00ff */
[----:B------:R-:W-:-:S03]  /*33d0*/  IMAD R2, R2, -0x10, -R3 ;  /* 0xfffffff002027824 */ /* 0x000fc600078e0a03 */
[----:B------:R-:W-:Y:S02]  /*33e0*/  LOP3.LUT R0, R0, 0xfffffff0, R3, 0xe2, !PT ;  /* 0xfffffff000007812 */ /* 0x000fe400078ee203 */
[----:B------:R-:W-:-:S05]  /*33f0*/  LOP3.LUT R3, R7, 0x1, RZ, 0xc0, !PT ;  /* 0x0000000107037812 */ /* 0x000fca00078ec0ff */
[----:B------:R-:W-:Y:S01]  /*3400*/  IMAD R3, R3, -0x40, R2 ;  /* 0xffffffc003037824 */ /* 0x000fe200078e0202 */
[----:B------:R-:W-:-:S04]  /*3410*/  SHF.R.U32.HI R2, RZ, 0x1, R6 ;  /* 0x00000001ff027819 */ /* 0x000fc80000011606 */
[----:B------:R-:W-:Y:S01]  /*3420*/  LOP3.LUT R0, R0, 0x40, R2, 0xf8, !PT ;  /* 0x0000004000007812 */ /* 0x000fe200078ef802 */
[----:B------:R-:W-:-:S05]  /*3430*/  IMAD.SHL.U32 R2, R4, 0x100, RZ ;  /* 0x0000010004027824 */ /* 0x000fca00078e00ff */
[C---:B------:R-:W-:Y:S02]  /*3440*/  IADD3 R19, -R2.reuse, UR10, R3 ;  /* 0x0000000a02137c10 */ /* 0x040fe4000fffe103 */
[----:B------:R-:W-:Y:S01]  /*3450*/  ISETP.GE.OR P0, PT, R2, UR10, P0 ;  /* 0x0000000a02007c0c */ /* 0x000fe20008706670 */
[----:B------:R-:W-:Y:S01]  /*3460*/  USHF.R.U32.HI UR10, URZ, 0x3, UR4 ;  /* 0x000000033f0a7899 */ /* 0x000fe20008011604 */
[----:B------:R-:W-:Y:S01]  /*3470*/  LOP3.LUT R2, R0, R2, RZ, 0xfc, !PT ;  /* 0x0000000200027212 */ /* 0x000fe200078efcff */
[----:B------:R0:W-:Y:S01]  /*3480*/  STL [R1+0x208], R19 ;  /* 0x0002081301007387 */ /* 0x0001e20000100800 */
[----:B------:R-:W-:Y:S01]  /*3490*/  LOP3.LUT R0, R6, 0x3, RZ, 0xc0, !PT ;  /* 0x0000000306007812 */ /* 0x000fe200078ec0ff */
[----:B------:R-:W-:Y:S01]  /*34a0*/  ULOP3.LUT UR10, UR10, 0x1, URZ, 0xc0, !UPT ;  /* 0x000000010a0a7892 */ /* 0x000fe2000f8ec03f */
[----:B------:R-:W-:Y:S01]  /*34b0*/  SHF.R.S32.HI R3, RZ, 0x1f, R2 ;  /* 0x0000001fff037819 */ /* 0x000fe20000011402 */
[----:B------:R-:W-:Y:S02]  /*34c0*/  ULOP3.LUT UR4, UR4, 0x7, URZ, 0xc0, !UPT ;  /* 0x0000000704047892 */ /* 0x000fe4000f8ec03f */
[----:B------:R-:W-:Y:S01]  /*34d0*/  UISETP.NE.U32.AND UP1, UPT, UR10, 0x1, UPT ;  /* 0x000000010a00788c */ /* 0x000fe2000bf25070 */
[----:B------:R-:W-:-:S02]  /*34e0*/  IMAD R0, R0, -0x2, R5 ;  /* 0xfffffffe00007824 */ /* 0x000fc400078e0205 */
[----:B------:R-:W-:Y:S01]  /*34f0*/  IMAD.WIDE.U32 R14, R14, UR8, R2 ;  /* 0x000000080e0e7c25 */ /* 0x000fe2000f8e0002 */
[----:B------:R-:W-:-:S03]  /*3500*/  UISETP.GT.U32.AND UP0, UPT, UR7, 0x7, !UP1 ;  /* 0x000000070700788c */ /* 0x000fc6000cf04070 */
[----:B------:R-:W-:Y:S01]  /*3510*/  VIADD R0, R0, -UR15 ;  /* 0x8000000f00007c36 */ /* 0x000fe20008000000 */
[----:B------:R-:W-:Y:S01]  /*3520*/  USEL UR10, URZ, 0x1, !UP0 ;  /* 0x000000013f0a7887 */ /* 0x000fe2000c000000 */
[----:B------:R-:W-:-:S03]  /*3530*/  IADD3 R15, R15, UR12, RZ ;  /* 0x0000000c0f0f7c10 */ /* 0x000fc6000fffe0ff */
[----:B------:R-:W-:Y:S01]  /*3540*/  ULOP3.LUT UR5, UR10, UR5, UR13, 0x96, !UPT ;  /* 0x000000050a057292 */ /* 0x000fe2000f8e960d */
[----:B0-----:R-:W-:Y:S11]  /*3550*/  @P0 BRA `(.L_x_22) ;  /* 0x0000012800fc0947 */ /* 0x001ff60003800000 */
[----:B------:R-:W-:Y:S01]  /*3560*/  UIMAD.WIDE UR12, UR9, 0x100, URZ ;  /* 0x00000100090c78a5 */ /* 0x000fe2000f8e023f */
[----:B------:R-:W-:Y:S01]  /*3570*/  IMAD.SHL.U32 R4, R6, 0x2, RZ ;  /* 0x0000000206047824 */ /* 0x000fe200078e00ff */
[----:B------:R-:W-:Y:S01]  /*3580*/  ISETP.NE.AND P1, PT, RZ, UR18, PT ;  /* 0x00000012ff007c0c */ /* 0x000fe2000bf25270 */
[----:B------:R-:W-:Y:S01]  /*3590*/  ULDC.64 UR20, c[0x0][0x6c8] ;  /* 0x0001b20000147ab9 */ /* 0x000fe20000000a00 */
[----:B------:R-:W-:Y:S01]  /*35a0*/  ISETP.GT.AND P0, PT, R19, RZ, PT ;  /* 0x000000ff1300720c */ /* 0x000fe20003f04270 */
[----:B------:R-:W-:Y:S01]  /*35b0*/  UIMAD UR9, UR13, UR20, URZ ;  /* 0x000000140d0972a4 */ /* 0x000fe2000f8e023f */
[----:B------:R-:W-:Y:S01]  /*35c0*/  IMAD.U32 R8, RZ, RZ, UR12 ;  /* 0x0000000cff087e24 */ /* 0x000fe2000f8e00ff */
[----:B------:R-:W-:Y:S01]  /*35d0*/  BSSY B0, `(.L_x_22) ;  /* 0x00012b7000007945 */ /* 0x000fe20003800000 */
[----:B------:R-:W-:Y:S01]  /*35e0*/  IMAD.U32 R18, RZ, RZ, UR21 ;  /* 0x00000015ff127e24 */ /* 0x000fe2000f8e00ff */
[----:B------:R-:W-:Y:S02]  /*35f0*/  ISETP.GT.AND P2, PT, R0, RZ, P0 ;  /* 0x000000ff0000720c */ /* 0x000fe40000744270 */
[----:B------:R-:W-:-:S05]  /*3600*/  LOP3.LUT R8, R8, 0x6, R4, 0xf8, !PT ;  /* 0x0000000608087812 */ /* 0x000fca00078ef804 */
[----:B------:R-:W-:-:S04]  /*3610*/  IMAD.WIDE.U32 R14, R8, UR20, R14 ;  /* 0x00000014080e7c25 */ /* 0x000fc8000f8e000e */
[----:B------:R-:W-:-:S05]  /*3620*/  IMAD R18, R8, R18, UR9 ;  /* 0x0000000908127e24 */ /* 0x000fca000f8e0212 */
[----:B------:R-:W-:Y:S01]  /*3630*/  IADD3 R18, R15, R18, RZ ;  /* 0x000000120f127210 */ /* 0x000fe20007ffe0ff */
[----:B------:R-:W-:Y:S06]  /*3640*/  @!P1 BRA `(.L_x_23) ;  /* 0x000000dc00609947 */ /* 0x000fec0003800000 */
[----:B------:R-:W-:Y:S01]  /*3650*/  ULDC.64 UR28, c[0x0][0x6b8] ;  /* 0x0001ae00001c7ab9 */ /* 0x000fe20000000a00 */
[----:B------:R-:W-:Y:S01]  /*3660*/  ULDC.64 UR22, c[0x0][0x6b0] ;  /* 0x0001ac0000167ab9 */ /* 0x000fe20000000a00 */
[----:B------:R-:W-:Y:S02]  /*3670*/  UIMAD UR9, UR14, UR28, URZ ;  /* 0x0000001c0e0972a4 */ /* 0x000fe4000f8e023f */
[----:B------:R-:W-:Y:S01]  /*3680*/  IMAD.U32 R10, RZ, RZ, UR28 ;  /* 0x0000001cff0a7e24 */ /* 0x000fe2000f8e00ff */
[----:B------:R-:W-:Y:S01]  /*3690*/  ULDC.64 UR24, c[0x0][0x6a8] ;  /* 0x0001aa0000187ab9 */ /* 0x000fe20000000a00 */
[----:B------:R-:W2:Y:S01]  /*36a0*/  LDL.LU R20, [R1] ;  /* 0x0000000001147983 */ /* 0x000ea20000300800 */
[----:B------:R-:W-:Y:S02]  /*36b0*/  UIMAD UR9, UR8, UR29, UR9 ;  /* 0x0000001d080972a4 */ /* 0x000fe4000f8e0209 */
[----:B------:R-:W-:Y:S01]  /*36c0*/  IMAD.WIDE.U32 R6, R10, UR8, R2 ;  /* 0x000000080a067c25 */ /* 0x000fe2000f8e0002 */
[----:B------:R-:W-:Y:S01]  /*36d0*/  UIMAD UR12, UR13, UR22, URZ ;  /* 0x000000160d0c72a4 */ /* 0x000fe2000f8e023f */
[----:B------:R-:W3:Y:S02]  /*36e0*/  LDL.LU R21, [R1+0x4] ;  /* 0x0000040001157983 */ /* 0x000ee40000300800 */
[----:B------:R-:W-:-:S02]  /*36f0*/  IMAD.U32 R9, RZ, RZ, UR23 ;  /* 0x00000017ff097e24 */ /* 0x000fc4000f8e00ff */
[----:B------:R-:W-:Y:S02]  /*3700*/  VIADD R5, R7, UR9 ;  /* 0x0000000907057c36 */ /* 0x000fe40008000000 */
[----:B------:R-:W-:Y:S02]  /*3710*/  IMAD.MOV.U32 R4, RZ, RZ, R6 ;  /* 0x000000ffff047224 */ /* 0x000fe400078e0006 */
[C---:B------:R-:W-:Y:S01]  /*3720*/  IMAD R9, R8.reuse, R9, UR12 ;  /* 0x0000000c08097e24 */ /* 0x040fe2000f8e0209 */
[----:B------:R-:W-:Y:S01]  /*3730*/  ULDC.64 UR12, c[0x0][0x6c0] ;  /* 0x0001b000000c7ab9 */ /* 0x000fe20000000a00 */
[----:B------:R-:W-:-:S05]  /*3740*/  IMAD.WIDE.U32 R12, R8, UR22, R4 ;  /* 0x00000016080c7c25 */ /* 0x000fca000f8e0004 */
[----:B------:R-:W-:Y:S02]  /*3750*/  IADD3 R11, R13, R9, RZ ;  /* 0x000000090d0b7210 */ /* 0x000fe40007ffe0ff */
[----:B------:R-:W-:-:S04]  /*3760*/  LEA R16, P1, R12, UR24, 0x2 ;  /* 0x000000180c107c11 */ /* 0x000fc8000f8210ff */
[----:B------:R-:W-:-:S05]  /*3770*/  LEA.HI.X R17, R12, UR25, R11, 0x2, P1 ;  /* 0x000000190c117c11 */ /* 0x000fca00088f140b */
[----:B------:R0:W4:Y:S01]  /*3780*/  @P2 LDG.E.LTC128B R11, desc[UR16][R16.64] ;  /* 0x00000010100b2981 */ /* 0x000122000c1e1920 */
[----:B------:R-:W-:-:S04]  /*3790*/  LEA R12, P1, R14, UR12, 0x2 ;  /* 0x0000000c0e0c7c11 */ /* 0x000fc8000f8210ff */
[----:B------:R-:W-:Y:S01]  /*37a0*/  LEA.HI.X R13, R14, UR13, R18, 0x2, P1 ;  /* 0x0000000d0e0d7c11 */ /* 0x000fe200088f1412 */
[----:B------:R-:W-:Y:S01]  /*37b0*/  ULDC.64 UR12, c[0x0][0x6b0] ;  /* 0x0001ac00000c7ab9 */ /* 0x000fe20000000a00 */
[----:B0-----:R-:W-:-:S04]  /*37c0*/  IMAD.U32 R16, RZ, RZ, UR22 ;  /* 0x00000016ff107e24 */ /* 0x001fc8000f8e00ff */
[----:B------:R-:W-:-:S03]  /*37d0*/  IMAD.WIDE.U32 R16, R8, R16, UR12 ;  /* 0x0000000c08107e25 */ /* 0x000fc6000f8e0010 */
[----:B------:R-:W-:Y:S01]  /*37e0*/  IADD3 R15, P1, R6, R16, RZ ;  /* 0x00000010060f7210 */ /* 0x000fe20007f3e0ff */
[----:B----4-:R-:W-:-:S04]  /*37f0*/  IMAD R14, R11, UR18, RZ ;  /* 0x000000120b0e7c24 */ /* 0x010fc8000f8e02ff */
[----:B--2---:R-:W-:Y:S02]  /*3800*/  IMAD R14, R20, UR19, R14 ;  /* 0x00000013140e7c24 */ /* 0x004fe4000f8e020e */
[----:B------:R-:W-:-:S03]  /*3810*/  IMAD.IADD R20, R9, 0x1, R17 ;  /* 0x0000000109147824 */ /* 0x000fc600078e0211 */
[----:B------:R0:W-:Y:S01]  /*3820*/  @P2 STG.E desc[UR16][R12.64], R14 ;  /* 0x0000000e0c002986 */ /* 0x0001e2000c101910 */
[----:B------:R-:W-:Y:S01]  /*3830*/  ISETP.GT.AND P2, PT, R0, 0x1, P0 ;  /* 0x000000010000780c */ /* 0x000fe20000744270 */
[----:B------:R-:W-:Y:S01]  /*3840*/  IMAD.X R18, R20, 0x1, R5, P1 ;  /* 0x0000000114127824 */ /* 0x000fe200008e0605 */
[----:B0-----:R-:W-:-:S04]  /*3850*/  LEA R14, P1, R15, UR24, 0x2 ;  /* 0x000000180f0e7c11 */ /* 0x001fc8000f8210ff */
[----:B------:R-:W-:-:S07]  /*3860*/  LEA.HI.X R15, R15, UR25, R18, 0x2, P1 ;  /* 0x000000190f0f7c11 */ /* 0x000fce00088f1412 */
[----:B------:R0:W2:Y:S01]  /*3870*/  @P2 LDG.E.LTC128B R11, desc[UR16][R14.64] ;  /* 0x000000100e0b2981 */ /* 0x0000a2000c1e1920 */
[----:B------:R-:W-:Y:S01]  /*3880*/  USHF.L.U32 UR26, UR20, 0x2, URZ ;  /* 0x00000002141a7899 */ /* 0x000fe2000800063f */
[----:B------:R-:W-:Y:S01]  /*3890*/  BSSY B1, `(.L_x_24) ;  /* 0x0000012000017945 */ /* 0x000fe20003800000 */
[----:B------:R-:W-:Y:S01]  /*38a0*/  USHF.L.U64.HI UR27, UR20, 0x2, UR21 ;  /* 0x00000002141b7899 */ /* 0x000fe20008010215 */
[----:B0-----:R-:W-:-:S04]  /*38b0*/  IMAD.WIDE.U32 R14, R8, UR22, R2 ;  /* 0x00000016080e7c25 */ /* 0x001fc8000f8e0002 */
[----:B------:R-:W-:Y:S02]  /*38c0*/  IMAD.IADD R15, R9, 0x1, R15 ;  /* 0x00000001090f7824 */ /* 0x000fe400078e020f */
[----:B------:R-:W-:-:S05]  /*38d0*/  IMAD.WIDE.U32 R14, R10, UR8, R14 ;  /* 0x000000080a0e7c25 */ /* 0x000fca000f8e000e */
[----:B------:R-:W-:Y:S02]  /*38e0*/  IADD3 R15, R15, UR9, RZ ;  /* 0x000000090f0f7c10 */ /* 0x000fe4000fffe0ff */
[----:B------:R-:W-:-:S04]  /*38f0*/  LEA R22, P1, R14, UR24, 0x2 ;  /* 0x000000180e167c11 */ /* 0x000fc8000f8210ff */
[----:B------:R-:W-:Y:S02]  /*3900*/  LEA.HI.X R23, R14, UR25, R15, 0x2, P1 ;  /* 0x000000190e177c11 */ /* 0x000fe400088f140f */
[----:B------:R-:W-:-:S03]  /*3910*/  ISETP.GT.AND P1, PT, R19, 0x8, PT ;  /* 0x000000081300780c */ /* 0x000fc60003f24270 */
[----:B------:R0:W-:Y:S01]  /*3920*/  STL.64 [R1+0x250], R22 ;  /* 0x0002501601007387 */ /* 0x0001e20000100a00 */
[----:B------:R-:W-:Y:S01]  /*3930*/  ISETP.GT.AND P5, PT, R0, RZ, P1 ;  /* 0x000000ff0000720c */ /* 0x000fe20000fa4270 */
[----:B--2---:R-:W-:-:S04]  /*3940*/  IMAD R14, R11, UR18, RZ ;  /* 0x000000120b0e7c24 */ /* 0x004fc8000f8e02ff */
[----:B---3--:R-:W-:Y:S01]  /*3950*/  IMAD R18, R21, UR19, R14 ;  /* 0x0000001315127c24 */ /* 0x008fe2000f8e020e */
[----:B------:R-:W-:-:S04]  /*3960*/  IADD3 R14, P3, R12, UR26, RZ ;  /* 0x0000001a0c0e7c10 */ /* 0x000fc8000ff7e0ff */
[----:B------:R-:W-:-:S05]  /*3970*/  IADD3.X R15, R13, UR27, RZ, P3, !PT ;  /* 0x0000001b0d0f7c10 */ /* 0x000fca0009ffe4ff */
[----:B------:R0:W-:Y:S01]  /*3980*/  @P2 STG.E desc[UR16][R14.64], R18 ;  /* 0x000000120e002986 */ /* 0x0001e2000c101910 */
[----:B------:R-:W-:Y:S05]  /*3990*/  @!P5 BRA `(.L_x_25) ;  /* 0x000000000004d947 */ /* 0x000fea0003800000 */
[----:B------:R2:W5:Y:S02]  /*39a0*/  LDG.E.LTC128B R11, desc[UR16][R22.64+0x20] ;  /* 0x00002010160b7981 */ /* 0x000564000c1e1920 */
.L_x_25:
[----:B------:R-:W-:Y:S05]  /*39b0*/  BSYNC B1 ;  /* 0x0000000000017941 */ /* 0x000fea0003800000 */
.L_x_24:
[----:B0-----:R-:W3:Y:S01]  /*39c0*/  LDL.LU R18, [R1+0x8] ;  /* 0x0000080001127983 */ /* 0x001ee20000300800 */
[----:B-----5:R-:W-:Y:S01]  /*39d0*/  IMAD R17, R11, UR18, RZ ;  /* 0x000000120b117c24 */ /* 0x020fe2000f8e02ff */
[----:B------:R-:W-:Y:S01]  /*39e0*/  UIMAD UR10, UR23, 0x7, URZ ;  /* 0x00000007170a78a4 */ /* 0x000fe2000f8e023f */
[----:B------:R-:W-:Y:S02]  /*39f0*/  BSSY B1, `(.L_x_26) ;  /* 0x0000011000017945 */ /* 0x000fe40003800000 */
[----:B---3--:R-:W-:Y:S01]  /*3a00*/  IMAD R17, R18, UR19, R17 ;  /* 0x0000001312117c24 */ /* 0x008fe2000f8e0211 */
[----:B------:R-:W-:-:S04]  /*3a10*/  IADD3 R18, P2, R2, R16, RZ ;  /* 0x0000001002127210 */ /* 0x000fc80007f5e0ff */
[----:B------:R0:W-:Y:S01]  /*3a20*/  @P5 STG.E desc[UR16][R12.64+0x20], R17 ;  /* 0x000020110c005986 */ /* 0x0001e2000c101910 */
[----:B------:R-:W-:Y:S01]  /*3a30*/  IMAD.X R19, R3, 0x1, R20, P2 ;  /* 0x0000000103137824 */ /* 0x000fe200010e0614 */
[----:B------:R-:W-:Y:S01]  /*3a40*/  ISETP.GT.AND P5, PT, R0, 0x1, P1 ;  /* 0x000000010000780c */ /* 0x000fe20000fa4270 */
[----:B------:R-:W-:-:S03]  /*3a50*/  IMAD.WIDE.U32 R18, R10, UR8, R18 ;  /* 0x000000080a127c25 */ /* 0x000fc6000f8e0012 */
[----:B--2---:R-:W-:Y:S01]  /*3a60*/  LEA R22, P2, R18, UR24, 0x2 ;  /* 0x0000001812167c11 */ /* 0x004fe2000f8410ff */
[----:B0-----:R-:W-:Y:S02]  /*3a70*/  VIADD R17, R19, UR9 ;  /* 0x0000000913117c36 */ /* 0x001fe40008000000 */
[----:B------:R-:W-:-:S03]  /*3a80*/  IMAD.MOV.U32 R19, RZ, RZ, R20 ;  /* 0x000000ffff137224 */ /* 0x000fc600078e0014 */
[----:B------:R-:W-:Y:S01]  /*3a90*/  LEA.HI.X R23, R18, UR25, R17, 0x2, P2 ;  /* 0x0000001912177c11 */ /* 0x000fe200090f1411 */
[----:B------:R-:W-:Y:S01]  /*3aa0*/  IMAD.MOV.U32 R18, RZ, RZ, R16 ;  /* 0x000000ffff127224 */ /* 0x000fe200078e0010 */
[----:B------:R-:W-:-:S03]  /*3ab0*/  MOV R16, UR22 ;  /* 0x0000001600107c02 */ /* 0x000fc60008000f00 */
[----:B------:R0:W-:Y:S02]  /*3ac0*/  STL.64 [R1+0x248], R22 ;  /* 0x0002481601007387 */ /* 0x0001e40000100a00 */
[----:B------:R-:W-:Y:S01]  /*3ad0*/  IMAD.WIDE.U32 R18, R16, 0x7, R18 ;  /* 0x0000000710127825 */ /* 0x000fe200078e0012 */
[----:B------:R-:W-:Y:S06]  /*3ae0*/  @!P5 BRA `(.L_x_27) ;  /* 0x000000000004d947 */ /* 0x000fec0003800000 */
[----:B------:R2:W5:Y:S02]  /*3af0*/  LDG.E.LTC128B R11, desc[UR16][R22.64+0x20] ;  /* 0x00002010160b7981 */ /* 0x000564000c1e1920 */
.L_x_27:
[----:B------:R-:W-:Y:S05]  /*3b00*/  BSYNC B1 ;  /* 0x0000000000017941 */ /* 0x000fea0003800000 */
.L_x_26:
[----:B------:R-:W3:Y:S01]  /*3b10*/  LDL.LU R17, [R1+0xc] ;  /* 0x00000c0001117983 */ /* 0x000ee20000300800 */
[----:B-----5:R-:W-:Y:S01]  /*3b20*/  IMAD R16, R11, UR18, RZ ;  /* 0x000000120b107c24 */ /* 0x020fe2000f8e02ff */
[----:B------:R-:W-:Y:S01]  /*3b30*/  ISETP.GT.AND P2, PT, R0, 0x8, P0 ;  /* 0x000000080000780c */ /* 0x000fe20000744270 */
[----:B------:R-:W-:Y:S01]  /*3b40*/  VIADD R19, R19, UR10 ;  /* 0x0000000a13137c36 */ /* 0x000fe20008000000 */
[----:B------:R-:W4:Y:S01]  /*3b50*/  LDL.LU R152, [R1+0x10] ;  /* 0x0000100001987983 */ /* 0x000f220000300800 */
[----:B------:R-:W-:-:S03]  /*3b60*/  UIMAD UR28, UR21, 0x1c, URZ ;  /* 0x0000001c151c78a4 */ /* 0x000fc6000f8e023f */
[----:B0-2---:R-:W2:Y:S01]  /*3b70*/  LDL.LU R23, [R1+0x14] ;  /* 0x0000140001177983 */ /* 0x005ea20000300800 */
[----:B---3--:R-:W-:Y:S01]  /*3b80*/  IMAD R21, R17, UR19, R16 ;  /* 0x0000001311157c24 */ /* 0x008fe2000f8e0210 */
[----:B------:R-:W-:-:S04]  /*3b90*/  IADD3 R17, P3, R6, R18, RZ ;  /* 0x0000001206117210 */ /* 0x000fc80007f7e0ff */
[----:B------:R0:W-:Y:S01]  /*3ba0*/  @P5 STG.E desc[UR16][R14.64+0x20], R21 ;  /* 0x000020150e005986 */ /* 0x0001e2000c101910 */
[----:B------:R-:W-:Y:S01]  /*3bb0*/  IMAD.X R20, R19, 0x1, R5, P3 ;  /* 0x0000000113147824 */ /* 0x000fe200018e0605 */
[----:B------:R-:W-:-:S04]  /*3bc0*/  LEA R16, P3, R17, UR24, 0x2 ;  /* 0x0000001811107c11 */ /* 0x000fc8000f8610ff */
[----:B------:R-:W-:-:S05]  /*3bd0*/  LEA.HI.X R17, R17, UR25, R20, 0x2, P3 ;  /* 0x0000001911117c11 */ /* 0x000fca00098f1414 */
[----:B------:R3:W4:Y:S01]  /*3be0*/  @P2 LDG.E.LTC128B R11, desc[UR16][R16.64] ;  /* 0x00000010100b2981 */ /* 0x000722000c1e1920 */
[----:B------:R-:W-:-:S04]  /*3bf0*/  IADD3 R18, P3, R18, UR22, RZ ;  /* 0x0000001612127c10 */ /* 0x000fc8000ff7e0ff */
[----:B------:R-:W-:Y:S02]  /*3c00*/  IADD3.X R19, R19, UR23, RZ, P3, !PT ;  /* 0x0000001713137c10 */ /* 0x000fe40009ffe4ff */
[----:B---3--:R-:W-:-:S05]  /*3c10*/  IADD3 R16, P3, R18, R6, RZ ;  /* 0x0000000612107210 */ /* 0x008fca0007f7e0ff */
[----:B------:R-:W-:Y:S01]  /*3c20*/  IMAD.X R17, R19, 0x1, R5, P3 ;  /* 0x0000000113117824 */ /* 0x000fe200018e0605 */
[----:B------:R-:W-:-:S04]  /*3c30*/  LEA R20, P3, R16, UR24, 0x2 ;  /* 0x0000001810147c11 */ /* 0x000fc8000f8610ff */
[----:B0-----:R-:W-:Y:S01]  /*3c40*/  LEA.HI.X R21, R16, UR25, R17, 0x2, P3 ;  /* 0x0000001910157c11 */ /* 0x001fe200098f1411 */
[----:B------:R-:W-:Y:S01]  /*3c50*/  IMAD.U32 R16, RZ, RZ, UR20 ;  /* 0x00000014ff107e24 */ /* 0x000fe2000f8e00ff */
[----:B------:R-:W-:-:S03]  /*3c60*/  ISETP.GT.AND P3, PT, R0, 0x9, P0 ;  /* 0x000000090000780c */ /* 0x000fc60000764270 */
[----:B------:R-:W-:-:S05]  /*3c70*/  IMAD.WIDE.U32 R16, R16, 0x1c, R14 ;  /* 0x0000001c10107825 */ /* 0x000fca00078e000e */
[----:B------:R-:W-:Y:S01]  /*3c80*/  IADD3 R17, R17, UR28, RZ ;  /* 0x0000001c11117c10 */ /* 0x000fe2000fffe0ff */
[----:B----4-:R-:W-:-:S04]  /*3c90*/  IMAD R22, R11, UR18, RZ ;  /* 0x000000120b167c24 */ /* 0x010fc8000f8e02ff */
[----:B------:R-:W-:-:S05]  /*3ca0*/  IMAD R22, R152, UR19, R22 ;  /* 0x0000001398167c24 */ /* 0x000fca000f8e0216 */
[----:B------:R2:W-:Y:S04]  /*3cb0*/  @P2 STG.E desc[UR16][R16.64], R22 ;  /* 0x0000001610002986 */ /* 0x0005e8000c101910 */
[----:B------:R0:W3:Y:S01]  /*3cc0*/  @P3 LDG.E.LTC128B R11, desc[UR16][R20.64] ;  /* 0x00000010140b3981 */ /* 0x0000e2000c1e1920 */
[----:B------:R-:W-:Y:S01]  /*3cd0*/  UIMAD.WIDE.U32 UR12, UR22, 0x7, UR12 ;  /* 0x00000007160c78a5 */ /* 0x000fe2000f8e000c */
[----:B------:R-:W-:Y:S01]  /*3ce0*/  ISETP.GT.AND P5, PT, R0, 0x8, P1 ;  /* 0x000000080000780c */ /* 0x000fe20000fa4270 */
[----:B------:R-:W-:Y:S01]  /*3cf0*/  USHF.L.U32 UR29, UR20, 0x5, URZ ;  /* 0x00000005141d7899 */ /* 0x000fe2000800063f */
[----:B------:R-:W-:Y:S01]  /*3d00*/  BSSY B1, `(.L_x_28) ;  /* 0x0000014000017945 */ /* 0x000fe20003800000 */
[----:B------:R-:W-:Y:S02]  /*3d10*/  UIADD3 UR15, UR10, UR13, URZ ;  /* 0x0000000d0a0f7290 */ /* 0x000fe4000fffe03f */
[----:B------:R-:W-:Y:S01]  /*3d20*/  USHF.L.U64.HI UR30, UR20, 0x5, UR21 ;  /* 0x00000005141e7899 */ /* 0x000fe20008010215 */
[----:B------:R-:W-:Y:S01]  /*3d30*/  UMOV UR14, UR12 ;  /* 0x0000000c000e7c82 */ /* 0x000fe20008000000 */
[----:B0-----:R-:W-:-:S04]  /*3d40*/  IMAD.U32 R20, RZ, RZ, UR22 ;  /* 0x00000016ff147e24 */ /* 0x001fc8000f8e00ff */
[----:B------:R-:W-:-:S03]  /*3d50*/  IMAD.WIDE.U32 R20, R8, R20, UR14 ;  /* 0x0000000e08147e25 */ /* 0x000fc6000f8e0014 */
[----:B------:R-:W-:-:S04]  /*3d60*/  IADD3 R20, P2, R2, R20, RZ ;  /* 0x0000001402147210 */ /* 0x000fc80007f5e0ff */
[----:B------:R-:W-:-:S03]  /*3d70*/  IADD3.X R21, R3, R9, R21, P2, !PT ;  /* 0x0000000903157210 */ /* 0x000fc600017fe415 */
[----:B------:R-:W-:-:S04]  /*3d80*/  IMAD.WIDE.U32 R20, R10, UR8, R20 ;  /* 0x000000080a147c25 */ /* 0x000fc8000f8e0014 */
[----:B------:R-:W-:Y:S01]  /*3d90*/  VIADD R21, R21, UR9 ;  /* 0x0000000915157c36 */ /* 0x000fe20008000000 */
[----:B------:R-:W-:-:S04]  /*3da0*/  LEA R152, P2, R20, UR24, 0x2 ;  /* 0x0000001814987c11 */ /* 0x000fc8000f8410ff */
[----:B------:R-:W-:-:S05]  /*3db0*/  LEA.HI.X R153, R20, UR25, R21, 0x2, P2 ;  /* 0x0000001914997c11 */ /* 0x000fca00090f1415 */
[----:B------:R0:W-:Y:S01]  /*3dc0*/  STL.64 [R1+0x240], R152 ;  /* 0x0002409801007387 */ /* 0x0001e20000100a00 */
[----:B---3--:R-:W-:-:S04]  /*3dd0*/  IMAD R20, R11, UR18, RZ ;  /* 0x000000120b147c24 */ /* 0x008fc8000f8e02ff */
[----:B--2---:R-:W-:Y:S01]  /*3de0*/  IMAD R22, R23, UR19, R20 ;  /* 0x0000001317167c24 */ /* 0x004fe2000f8e0214 */
[----:B------:R-:W-:-:S04]  /*3df0*/  IADD3 R20, P2, R14, UR29, RZ ;  /* 0x0000001d0e147c10 */ /* 0x000fc8000ff5e0ff */
[----:B------:R-:W-:-:S05]  /*3e00*/  IADD3.X R21, R15, UR30, RZ, P2, !PT ;  /* 0x0000001e0f157c10 */ /* 0x000fca00097fe4ff */
[----:B------:R0:W-:Y:S01]  /*3e10*/  @P3 STG.E desc[UR16][R20.64], R22 ;  /* 0x0000001614003986 */ /* 0x0001e2000c101910 */
[----:B------:R-:W-:Y:S05]  /*3e20*/  @!P5 BRA `(.L_x_29) ;  /* 0x000000000004d947 */ /* 0x000fea0003800000 */
[----:B------:R2:W5:Y:S02]  /*3e30*/  LDG.E.LTC128B R11, desc[UR16][R152.64+0x20] ;  /* 0x00002010980b7981 */ /* 0x000564000c1e1920 */
.L_x_29:
[----:B------:R-:W-:Y:S05]  /*3e40*/  BSYNC B1 ;  /* 0x0000000000017941 */ /* 0x000fea0003800000 */
.L_x_28:
[----:B------:R-:W3:Y:S01]  /*3e50*/  LDL.LU R23, [R1+0x18] ;  /* 0x0000180001177983 */ /* 0x000ee20000300800 */
[----:B0----5:R-:W-:Y:S01]  /*3e60*/  IMAD R22, R11, UR18, RZ ;  /* 0x000000120b167c24 */ /* 0x021fe2000f8e02ff */
[----:B------:R-:W-:Y:S01]  /*3e70*/  UIADD3 UR12, UP0, UR12, UR22, URZ ;  /* 0x000000160c0c7290 */ /* 0x000fe2000ff1e03f */
[----:B------:R-:W-:Y:S03]  /*3e80*/  BSSY B1, `(.L_x_30) ;  /* 0x0000010000017945 */ /* 0x000fe60003800000 */
[----:B------:R-:W-:Y:S01]  /*3e90*/  UIADD3.X UR13, UR15, UR23, URZ, UP0, !UPT ;  /* 0x000000170f0d7290 */ /* 0x000fe200087fe43f */
[----:B---3--:R-:W-:-:S05]  /*3ea0*/  IMAD R22, R23, UR19, R22 ;  /* 0x0000001317167c24 */ /* 0x008fca000f8e0216 */
[----:B------:R0:W-:Y:S02]  /*3eb0*/  @P5 STG.E desc[UR16][R16.64+0x20], R22 ;  /* 0x0000201610005986 */ /* 0x0001e4000c101910 */
[----:B0-----:R-:W-:-:S04]  /*3ec0*/  IMAD.U32 R16, RZ, RZ, UR22 ;  /* 0x00000016ff107e24 */ /* 0x001fc8000f8e00ff */
[----:B------:R-:W-:-:S03]  /*3ed0*/  IMAD.WIDE.U32 R16, R8, R16, UR12 ;  /* 0x0000000c08107e25 */ /* 0x000fc6000f8e0010 */
[----:B------:R-:W-:-:S04]  /*3ee0*/  IADD3 R16, P2, R2, R16, RZ ;  /* 0x0000001002107210 */ /* 0x000fc80007f5e0ff */
[----:B------:R-:W-:-:S03]  /*3ef0*/  IADD3.X R17, R3, R9, R17, P2, !PT ;  /* 0x0000000903117210 */ /* 0x000fc600017fe411 */
[----:B------:R-:W-:-:S04]  /*3f00*/  IMAD.WIDE.U32 R16, R10, UR8, R16 ;  /* 0x000000080a107c25 */ /* 0x000fc8000f8e0010 */
[----:B------:R-:W-:Y:S01]  /*3f10*/  VIADD R17, R17, UR9 ;  /* 0x0000000911117c36 */ /* 0x000fe20008000000 */
[----:B--2---:R-:W-:-:S04]  /*3f20*/  LEA R152, P2, R16, UR24, 0x2 ;  /* 0x0000001810987c11 */ /* 0x004fc8000f8410ff */
[----:B------:R-:W-:Y:S02]  /*3f30*/  LEA.HI.X R153, R16, UR25, R17, 0x2, P2 ;  /* 0x0000001910997c11 */ /* 0x000fe400090f1411 */
[----:B------:R-:W-:-:S03]  /*3f40*/  ISETP.GT.AND P2, PT, R0, 0x9, P1 ;  /* 0x000000090000780c */ /* 0x000fc60000f44270 */
[----:B------:R0:W-:Y:S10]  /*3f50*/  STL.64 [R1+0x238], R152 ;  /* 0x0002389801007387 */ /* 0x0001f40000100a00 */
[----:B------:R-:W-:Y:S05]  /*3f60*/  @!P2 BRA `(.L_x_31) ;  /* 0x000000000004a947 */ /* 0x000fea0003800000 */
[----:B------:R2:W5:Y:S02]  /*3f70*/  LDG.E.LTC128B R11, desc[UR16][R152.64+0x20] ;  /* 0x00002010980b7981 */ /* 0x000564000c1e1920 */
.L_x_31:
[----:B------:R-:W-:Y:S05]  /*3f80*/  BSYNC B1 ;  /* 0x0000000000017941 */ /* 0x000fea0003800000 */
.L_x_30:
[----:B------:R-:W3:Y:S01]  /*3f90*/  LDL.LU R17, [R1+0x1c] ;  /* 0x00001c0001117983 */ /* 0x000ee20000300800 */
[----:B-----5:R-:W-:-:S03]  /*3fa0*/  IMAD R16, R11, UR18, RZ ;  /* 0x000000120b107c24 */ /* 0x020fc6000f8e02ff */
[----:B------:R-:W4:Y:S01]  /*3fb0*/  LDL.LU R22, [R1+0x20] ;  /* 0x0000200001167983 */ /* 0x000f220000300800 */
[----:B---3--:R-:W-:-:S05]  /*3fc0*/  IMAD R16, R17, UR19, R16 ;  /* 0x0000001311107c24 */ /* 0x008fca000f8e0210 */
[----:B------:R3:W-:Y:S01]  /*3fd0*/  @P2 STG.E desc[UR16][R20.64+0x20], R16 ;  /* 0x0000201014002986 */ /* 0x0007e2000c101910 */
[----:B------:R-:W-:Y:S02]  /*3fe0*/  ISETP.GT.AND P2, PT, R0, 0x10, P0 ;  /* 0x000000100000780c */ /* 0x000fe40000744270 */
[----:B---3--:R-:W-:-:S05]  /*3ff0*/  MOV R16, UR22 ;  /* 0x0000001600107c02 */ /* 0x008fca0008000f00 */
[----:B------:R-:W-:-:S04]  /*4000*/  IMAD.WIDE.U32 R16, R16, 0x7, R18 ;  /* 0x0000000710107825 */ /* 0x000fc800078e0012 */
[----:B------:R-:W-:Y:S01]  /*4010*/  VIADD R20, R17, UR10 ;  /* 0x0000000a11147c36 */ /* 0x000fe20008000000 */
[----:B------:R-:W-:-:S05]  /*4020*/  IADD3 R17, P3, R6, R16, RZ ;  /* 0x0000001006117210 */ /* 0x000fca0007f7e0ff */
[----:B------:R-:W-:Y:S01]  /*4030*/  IMAD.X R19, R20, 0x1, R5, P3 ;  /* 0x0000000114137824 */ /* 0x000fe200018e0605 */
[----:B------:R-:W-:-:S04]  /*4040*/  LEA R18, P3, R17, UR24, 0x2 ;  /* 0x0000001811127c11 */ /* 0x000fc8000f8610ff */
[----:B------:R-:W-:-:S05]  /*4050*/  LEA.HI.X R19, R17, UR25, R19, 0x2, P3 ;  /* 0x0000001911137c11 */ /* 0x000fca00098f1413 */
[----:B------:R-:W3:Y:S01]  /*4060*/  @P2 LDG.E.LTC128B R11, desc[UR16][R18.64] ;  /* 0x00000010120b2981 */ /* 0x000ee2000c1e1920 */
[----:B------:R-:W-:Y:S01]  /*4070*/  USHF.L.U32 UR31, UR20, 0x6, URZ ;  /* 0x00000006141f7899 */ /* 0x000fe2000800063f */
[----:B------:R-:W-:Y:S01]  /*4080*/  IADD3 R16, P5, R16, UR22, RZ ;  /* 0x0000001610107c10 */ /* 0x000fe2000ffbe0ff */
[----:B------:R-:W-:Y:S01]  /*4090*/  USHF.L.U64.HI UR32, UR20, 0x6, UR21 ;  /* 0x0000000614207899 */ /* 0x000fe20008010215 */
[----:B------:R-:W-:Y:S01]  /*40a0*/  BSSY B1, `(.L_x_32) ;  /* 0x000000e000017945 */ /* 0x000fe20003800000 */
[----:B---3--:R-:W-:-:S04]  /*40b0*/  IMAD R17, R11, UR18, RZ ;  /* 0x000000120b117c24 */ /* 0x008fc8000f8e02ff */
[----:B----4-:R-:W-:Y:S01]  /*40c0*/  IMAD R17, R22, UR19, R17 ;  /* 0x0000001316117c24 */ /* 0x010fe2000f8e0211 */
[----:B------:R-:W-:-:S04]  /*40d0*/  IADD3 R22, P3, R12, UR31, RZ ;  /* 0x0000001f0c167c10 */ /* 0x000fc8000ff7e0ff */
[----:B------:R-:W-:Y:S02]  /*40e0*/  IADD3.X R23, R13, UR32, RZ, P3, !PT ;  /* 0x000000200d177c10 */ /* 0x000fe40009ffe4ff */
[----:B------:R-:W-:-:S03]  /*40f0*/  IADD3 R19, P3, R16, R6, RZ ;  /* 0x0000000610137210 */ /* 0x000fc60007f7e0ff */
[----:B------:R3:W-:Y:S01]  /*4100*/  @P2 STG.E desc[UR16][R22.64], R17 ;  /* 0x0000001116002986 */ /* 0x0007e2000c101910 */
[----:B------:R-:W-:Y:S02]  /*4110*/  ISETP.GT.AND P2, PT, R0, 0x11, P0 ;  /* 0x000000110000780c */ /* 0x000fe40000744270 */
[----:B---3--:R-:W-:-:S05]  /*4120*/  IADD3.X R17, R20, UR23, RZ, P5, !PT ;  /* 0x0000001714117c10 */ /* 0x008fca000affe4ff */
[----:B------:R-:W-:Y:S01]  /*4130*/  IMAD.X R20, R17, 0x1, R5, P3 ;  /* 0x0000000111147824 */ /* 0x000fe200018e0605 */
[----:B------:R-:W-:-:S04]  /*4140*/  LEA R18, P3, R19, UR24, 0x2 ;  /* 0x0000001813127c11 */ /* 0x000fc8000f8610ff */
[----:B------:R-:W-:Y:S01]  /*4150*/  LEA.HI.X R19, R19, UR25, R20, 0x2, P3 ;  /* 0x0000001913137c11 */ /* 0x000fe200098f1414 */
[----:B------:R-:W-:Y:S08]  /*4160*/  @!P2 BRA `(.L_x_33) ;  /* 0x000000000004a947 */ /* 0x000ff00003800000 */
[----:B------:R3:W5:Y:S02]  /*4170*/  LDG.E.LTC128B R11, desc[UR16][R18.64] ;  /* 0x00000010120b7981 */ /* 0x000764000c1e1920 */
.L_x_33:
[----:B------:R-:W-:Y:S05]  /*4180*/  BSYNC B1 ;  /* 0x0000000000017941 */ /* 0x000fea0003800000 */
.L_x_32:
[----:B------:R-:W4:Y:S01]  /*4190*/  LDL.LU R20, [R1+0x24] ;  /* 0x0000240001147983 */ /* 0x000f220000300800 */
[----:B------:R-:W-:Y:S02]  /*41a0*/  UIMAD.WIDE.U32 UR14, UR22, 0x7, UR14 ;  /* 0x00000007160e78a5 */ /* 0x000fe4000f8e000e */
[----:B---3--:R-:W-:Y:S01]  /*41b0*/  IMAD.U32 R18, RZ, RZ, UR22 ;  /* 0x00000016ff127e24 */ /* 0x008fe2000f8e00ff */
[----:B------:R-:W-:Y:S01]  /*41c0*/  ISETP.GT.AND P5, PT, R0, 0x10, P1 ;  /* 0x000000100000780c */ /* 0x000fe20000fa4270 */
[----:B------:R-:W-:Y:S01]  /*41d0*/  BSSY B1, `(.L_x_34) ;  /* 0x0000012000017945 */ /* 0x000fe20003800000 */
[----:B------:R-:W-:-:S04]  /*41e0*/  UIADD3 UR14, UP0, UR14, UR22, URZ ;  /* 0x000000160e0e7290 */ /* 0x000fc8000ff1e03f */
[----:B------:R-:W-:-:S06]  /*41f0*/  UIADD3.X UR15, UR23, UR10, UR15, UP0, !UPT ;  /* 0x0000000a170f7290 */ /* 0x000fcc00087fe40f */
[----:B------:R-:W-:-:S03]  /*4200*/  IMAD.WIDE.U32 R18, R8, R18, UR14 ;  /* 0x0000000e08127e25 */ /* 0x000fc6000f8e0012 */
[----:B------:R-:W-:-:S04]  /*4210*/  IADD3 R18, P3, R2, R18, RZ ;  /* 0x0000001202127210 */ /* 0x000fc80007f7e0ff */
[----:B------:R-:W-:-:S03]  /*4220*/  IADD3.X R19, R3, R9, R19, P3, !PT ;  /* 0x0000000903137210 */ /* 0x000fc60001ffe413 */
[----:B------:R-:W-:-:S05]  /*4230*/  IMAD.WIDE.U32 R18, R10, UR8, R18 ;  /* 0x000000080a127c25 */ /* 0x000fca000f8e0012 */
[----:B------:R-:W-:Y:S02]  /*4240*/  IADD3 R19, R19, UR9, RZ ;  /* 0x0000000913137c10 */ /* 0x000fe4000fffe0ff */
[----:B0-2---:R-:W-:-:S04]  /*4250*/  LEA R152, P3, R18, UR24, 0x2 ;  /* 0x0000001812987c11 */ /* 0x005fc8000f8610ff */
[----:B------:R-:W-:Y:S01]  /*4260*/  LEA.HI.X R153, R18, UR25, R19, 0x2, P3 ;  /* 0x0000001912997c11 */ /* 0x000fe200098f1413 */
[----:B-----5:R-:W-:-:S04]  /*4270*/  IMAD R18, R11, UR18, RZ ;  /* 0x000000120b127c24 */ /* 0x020fc8000f8e02ff */
[----:B------:R0:W-:Y:S01]  /*4280*/  STL.64 [R1+0x230], R152 ;  /* 0x0002309801007387 */ /* 0x0001e20000100a00 */
[----:B----4-:R-:W-:Y:S01]  /*4290*/  IMAD R18, R20, UR19, R18 ;  /* 0x0000001314127c24 */ /* 0x010fe2000f8e0212 */
[----:B------:R-:W-:-:S04]  /*42a0*/  IADD3 R20, P3, R14, UR31, RZ ;  /* 0x0000001f0e147c10 */ /* 0x000fc8000ff7e0ff */
[----:B------:R-:W-:-:S05]  /*42b0*/  IADD3.X R21, R15, UR32, RZ, P3, !PT ;  /* 0x000000200f157c10 */ /* 0x000fca0009ffe4ff */
[----:B------:R0:W-:Y:S01]  /*42c0*/  @P2 STG.E desc[UR16][R20.64], R18 ;  /* 0x0000001214002986 */ /* 0x0001e2000c101910 */
[----:B------:R-:W-:Y:S05]  /*42d0*/  @!P5 BRA `(.L_x_35) ;  /* 0x000000000004d947 */ /* 0x000fea0003800000 */
[----:B------:R2:W5:Y:S02]  /*42e0*/  LDG.E.LTC128B R11, desc[UR16][R152.64+0x20] ;  /* 0x00002010980b7981 */ /* 0x000564000c1e1920 */
.L_x_35:
[----:B------:R-:W-:Y:S05]  /*42f0*/  BSYNC B1 ;  /* 0x0000000000017941 */ /* 0x000fea0003800000 */
.L_x_34:
[----:B------:R-:W3:Y:S01]  /*4300*/  LDL.LU R19, [R1+0x28] ;  /* 0x0000280001137983 */ /* 0x000ee20000300800 */
[----:B0----5:R-:W-:Y:S01]  /*4310*/  IMAD R18, R11, UR18, RZ ;  /* 0x000000120b127c24 */ /* 0x021fe2000f8e02ff */
[----:B------:R-:W-:Y:S01]  /*4320*/  UIMAD.WIDE.U32 UR12, UR22, 0x7, UR12 ;  /* 0x00000007160c78a5 */ /* 0x000fe2000f8e000c */
[----:B------:R-:W-:Y:S03]  /*4330*/  BSSY B1, `(.L_x_36) ;  /* 0x0000011000017945 */ /* 0x000fe60003800000 */
[----:B------:R-:W-:-:S04]  /*4340*/  UIADD3 UR12, UP0, UR12, UR22, URZ ;  /* 0x000000160c0c7290 */ /* 0x000fc8000ff1e03f */
[----:B------:R-:W-:Y:S01]  /*4350*/  UIADD3.X UR13, UR23, UR10, UR13, UP0, !UPT ;  /* 0x0000000a170d7290 */ /* 0x000fe200087fe40d */
        /* <DEDUP_REMOVED lines=14> */
.L_x_37:
[----:B------:R-:W-:Y:S05]  /*4440*/  BSYNC B1 ;  /* 0x0000000000017941 */ /* 0x000fea0003800000 */
.L_x_36:
[----:B------:R-:W3:Y:S01]  /*4450*/  LDL.LU R19, [R1+0x2c] ;  /* 0x00002c0001137983 */ /* 0x000ee20000300800 */
[----:B-----5:R-:W-:Y:S01]  /*4460*/  IMAD R18, R11, UR18, RZ ;  /* 0x000000120b127c24 */ /* 0x020fe2000f8e02ff */
[----:B------:R-:W-:Y:S02]  /*4470*/  ISETP.GT.AND P5, PT, R0, 0x18, P0 ;  /* 0x000000180000780c */ /* 0x000fe400007a4270 */
[----:B------:R-:W4:Y:S01]  /*4480*/  LDL.LU R22, [R1+0x30] ;  /* 0x0000300001167983 */ /* 0x000f220000300800 */
[----:B---3--:R-:W-:-:S05]  /*4490*/  IMAD R18, R19, UR19, R18 ;  /* 0x0000001313127c24 */ /* 0x008fca000f8e0212 */
[----:B------:R3:W-:Y:S02]  /*44a0*/  @P2 STG.E desc[UR16][R20.64+0x20], R18 ;  /* 0x0000201214002986 */ /* 0x0007e4000c101910 */
[----:B---3--:R-:W-:-:S04]  /*44b0*/  IMAD.U32 R18, RZ, RZ, UR22 ;  /* 0x00000016ff127e24 */ /* 0x008fc8000f8e00ff */
[----:B------:R-:W-:-:S04]  /*44c0*/  IMAD.WIDE.U32 R16, R18, 0x7, R16 ;  /* 0x0000000712107825 */ /* 0x000fc800078e0010 */
[----:B------:R-:W-:Y:S01]  /*44d0*/  VIADD R21, R17, UR10 ;  /* 0x0000000a11157c36 */ /* 0x000fe20008000000 */
[----:B------:R-:W-:-:S04]  /*44e0*/  IADD3 R17, P2, R6, R16, RZ ;  /* 0x0000001006117210 */ /* 0x000fc80007f5e0ff */
[----:B------:R-:W-:Y:S02]  /*44f0*/  IADD3.X R19, R21, R5, RZ, P2, !PT ;  /* 0x0000000515137210 */ /* 0x000fe400017fe4ff */
[----:B------:R-:W-:-:S04]  /*4500*/  LEA R18, P2, R17, UR24, 0x2 ;  /* 0x0000001811127c11 */ /* 0x000fc8000f8410ff */
[----:B------:R-:W-:-:S05]  /*4510*/  LEA.HI.X R19, R17, UR25, R19, 0x2, P2 ;  /* 0x0000001911137c11 */ /* 0x000fca00090f1413 */
[----:B------:R3:W2:Y:S01]  /*4520*/  @P5 LDG.E.LTC128B R11, desc[UR16][R18.64] ;  /* 0x00000010120b5981 */ /* 0x0006a2000c1e1920 */
[----:B------:R-:W-:Y:S01]  /*4530*/  UIMAD UR31, UR21, 0x60, URZ ;  /* 0x00000060151f78a4 */ /* 0x000fe2000f8e023f */
[----:B------:R-:W-:Y:S01]  /*4540*/  IADD3 R20, P3, R16, UR22, RZ ;  /* 0x0000001610147c10 */ /* 0x000fe2000ff7e0ff */
[----:B------:R-:W-:Y:S01]  /*4550*/  BSSY B1, `(.L_x_38) ;  /* 0x000000f000017945 */ /* 0x000fe20003800000 */
[----:B------:R-:W-:Y:S02]  /*4560*/  ISETP.GT.AND P2, PT, R0, 0x19, P0 ;  /* 0x000000190000780c */ /* 0x000fe40000744270 */
[----:B------:R-:W-:Y:S02]  /*4570*/  IADD3.X R21, R21, UR23, RZ, P3, !PT ;  /* 0x0000001715157c10 */ /* 0x000fe40009ffe4ff */
[----:B------:R-:W-:Y:S01]  /*4580*/  IADD3 R17, P3, R20, R6, RZ ;  /* 0x0000000614117210 */ /* 0x000fe20007f7e0ff */
[----:B---3--:R-:W-:-:S04]  /*4590*/  IMAD.U32 R18, RZ, RZ, UR20 ;  /* 0x00000014ff127e24 */ /* 0x008fc8000f8e00ff */
[----:B------:R-:W-:-:S04]  /*45a0*/  IMAD.WIDE.U32 R18, R18, 0x60, R12 ;  /* 0x0000006012127825 */ /* 0x000fc800078e000c */
[----:B------:R-:W-:Y:S02]  /*45b0*/  VIADD R19, R19, UR31 ;  /* 0x0000001f13137c36 */ /* 0x000fe40008000000 */
[----:B--2---:R-:W-:-:S04]  /*45c0*/  IMAD R16, R11, UR18, RZ ;  /* 0x000000120b107c24 */ /* 0x004fc8000f8e02ff */
[----:B----4-:R-:W-:Y:S02]  /*45d0*/  IMAD R16, R22, UR19, R16 ;  /* 0x0000001316107c24 */ /* 0x010fe4000f8e0210 */
[----:B------:R-:W-:-:S03]  /*45e0*/  IMAD.X R22, R21, 0x1, R5, P3 ;  /* 0x0000000115167824 */ /* 0x000fc600018e0605 */
[----:B------:R2:W-:Y:S02]  /*45f0*/  @P5 STG.E desc[UR16][R18.64], R16 ;  /* 0x0000001012005986 */ /* 0x0005e4000c101910 */
[----:B--2---:R-:W-:-:S04]  /*4600*/  LEA R16, P3, R17, UR24, 0x2 ;  /* 0x0000001811107c11 */ /* 0x004fc8000f8610ff */
[----:B------:R-:W-:Y:S01]  /*4610*/  LEA.HI.X R17, R17, UR25, R22, 0x2, P3 ;  /* 0x0000001911117c11 */ /* 0x000fe200098f1416 */
[----:B------:R-:W-:Y:S08]  /*4620*/  @!P2 BRA `(.L_x_39) ;  /* 0x000000000004a947 */ /* 0x000ff00003800000 */
[----:B------:R2:W5:Y:S02]  /*4630*/  LDG.E.LTC128B R11, desc[UR16][R16.64] ;  /* 0x00000010100b7981 */ /* 0x000564000c1e1920 */
.L_x_39:
[----:B------:R-:W-:Y:S05]  /*4640*/  BSYNC B1 ;  /* 0x0000000000017941 */ /* 0x000fea0003800000 */
.L_x_38:
[----:B------:R-:W3:Y:S01]  /*4650*/  LDL.LU R22, [R1+0x34] ;  /* 0x0000340001167983 */ /* 0x000ee20000300800 */
[----:B------:R-:W-:Y:S02]  /*4660*/  UIMAD.WIDE.U32 UR14, UR22, 0x7, UR14 ;  /* 0x00000007160e78a5 */ /* 0x000fe4000f8e000e */
[----:B--2---:R-:W-:Y:S01]  /*4670*/  IMAD.U32 R16, RZ, RZ, UR22 ;  /* 0x00000016ff107e24 */ /* 0x004fe2000f8e00ff */
        /* <DEDUP_REMOVED lines=8> */
[----:B0-----:R-:W-:-:S04]  /*4700*/  LEA R152, P3, R16, UR24, 0x2 ;  /* 0x0000001810987c11 */ /* 0x001fc8000f8610ff */
[----:B------:R-:W-:Y:S01]  /*4710*/  LEA.HI.X R153, R16, UR25, R17, 0x2, P3 ;  /* 0x0000001910997c11 */ /* 0x000fe200098f1411 */
[----:B-----5:R-:W-:Y:S01]  /*4720*/  IMAD R16, R11, UR18, RZ ;  /* 0x000000120b107c24 */ /* 0x020fe2000f8e02ff */
[----:B------:R-:W-:Y:S01]  /*4730*/  ISETP.GT.AND P3, PT, R0, 0x18, P1 ;  /* 0x000000180000780c */ /* 0x000fe20000f64270 */
[----:B------:R-:W-:Y:S02]  /*4740*/  IMAD.U32 R17, RZ, RZ, UR20 ;  /* 0x00000014ff117e24 */ /* 0x000fe4000f8e00ff */
[----:B------:R0:W-:Y:S01]  /*4750*/  STL.64 [R1+0x220], R152 ;  /* 0x0002209801007387 */ /* 0x0001e20000100a00 */
[----:B---3--:R-:W-:Y:S02]  /*4760*/  IMAD R22, R22, UR19, R16 ;  /* 0x0000001316167c24 */ /* 0x008fe4000f8e0210 */
[----:B------:R-:W-:-:S04]  /*4770*/  IMAD.WIDE.U32 R16, R17, 0x60, R14 ;  /* 0x0000006011107825 */ /* 0x000fc800078e000e */
[----:B------:R-:W-:-:S05]  /*4780*/  VIADD R17, R17, UR31 ;  /* 0x0000001f11117c36 */ /* 0x000fca0008000000 */
[----:B------:R0:W-:Y:S01]  /*4790*/  @P2 STG.E desc[UR16][R16.64], R22 ;  /* 0x0000001610002986 */ /* 0x0001e2000c101910 */
[----:B------:R-:W-:Y:S05]  /*47a0*/  @!P3 BRA `(.L_x_41) ;  /* 0x000000000004b947 */ /* 0x000fea0003800000 */
[----:B------:R2:W5:Y:S02]  /*47b0*/  LDG.E.LTC128B R11, desc[UR16][R152.64+0x20] ;  /* 0x00002010980b7981 */ /* 0x000564000c1e1920 */
.L_x_41:
[----:B------:R-:W-:Y:S05]  /*47c0*/  BSYNC B1 ;  /* 0x0000000000017941 */ /* 0x000fea0003800000 */
.L_x_40:
        /* <DEDUP_REMOVED lines=20> */
.L_x_43:
[----:B------:R-:W-:Y:S05]  /*4910*/  BSYNC B1 ;  /* 0x0000000000017941 */ /* 0x000fea0003800000 */
.L_x_42:
        /* <DEDUP_REMOVED lines=31> */
.L_x_45:
[----:B------:R-:W-:Y:S05]  /*4b10*/  BSYNC B1 ;  /* 0x0000000000017941 */ /* 0x000fea0003800000 */
.L_x_44:
        /* <DEDUP_REMOVED lines=22> */
.L_x_47:
[----:B------:R-:W-:Y:S05]  /*4c80*/  BSYNC B1 ;  /* 0x0000000000017941 */ /* 0x000fea0003800000 */
.L_x_46:
        /* <DEDUP_REMOVED lines=20> */
.L_x_49:
[----:B------:R-:W-:Y:S05]  /*4dd0*/  BSYNC B1 ;  /* 0x0000000000017941 */ /* 0x000fea0003800000 */
.L_x_48:
        /* <DEDUP_REMOVED lines=31> */
.L_x_51:
[----:B------:R-:W-:Y:S05]  /*4fd0*/  BSYNC B1 ;  /* 0x0000000000017941 */ /* 0x000fea0003800000 */
.L_x_50:
        /* <DEDUP_REMOVED lines=23> */
.L_x_53:
[----:B------:R-:W-:Y:S05]  /*5150*/  BSYNC B1 ;  /* 0x0000000000017941 */ /* 0x000fea0003800000 */
.L_x_52:
        /* <DEDUP_REMOVED lines=20> */
.L_x_55:
[----:B------:R-:W-:Y:S05]  /*52a0*/  BSYNC B1 ;  /* 0x0000000000017941 */ /* 0x000fea0003800000 */
.L_x_54:
[----:B------:R-:W3:Y:S01]  /*52b0*/  LDL.LU R19, [R1+0x5c] ;  /* 0x00005c0001137983 */ /* 0x000ee20000300800 */
[----:B-----5:R-:W-:Y:S01]  /*52c0*/  IMAD R18, R11, UR18, RZ ;  /* 0x000000120b127c24 */ /* 0x020fe2000f8e02ff */
[----:B------:R-:W-:Y:S02]  /*52d0*/  ISETP.GT.AND P5, PT, R0, 0x30, P0 ;  /* 0x000000300000780c */ /* 0x000fe400007a4270 */
[----:B------:R-:W4:Y:S01]  /*52e0*/  LDL.LU R22, [R1+0x60] ;  /* 0x0000600001167983 */ /* 0x000f220000300800 */
[----:B---3--:R-:W-:-:S05]  /*52f0*/  IMAD R18, R19, UR19, R18 ;  /* 0x0000001313127c24 */ /* 0x008fca000f8e0212 */
[----:B------:R3:W-:Y:S02]  /*5300*/  @P2 STG.E desc[UR16][R16.64+0x20], R18 ;  /* 0x0000201210002986 */ /* 0x0007e4000c101910 */
[----:B---3--:R-:W-:-:S05]  /*5310*/  MOV R16, UR22 ;  /* 0x0000001600107c02 */ /* 0x008fca0008000f00 */
[----:B------:R-:W-:-:S04]  /*5320*/  IMAD.WIDE.U32 R20, R16, 0x7, R20 ;  /* 0x0000000710147825 */ /* 0x000fc800078e0014 */
[----:B------:R-:W-:Y:S01]  /*5330*/  VIADD R21, R21, UR10 ;  /* 0x0000000a15157c36 */ /* 0x000fe20008000000 */
[----:B------:R-:W-:-:S05]  /*5340*/  IADD3 R17, P2, R6, R20, RZ ;  /* 0x0000001406117210 */ /* 0x000fca0007f5e0ff */
[----:B------:R-:W-:Y:S01]  /*5350*/  IMAD.X R18, R21, 0x1, R5, P2 ;  /* 0x0000000115127824 */ /* 0x000fe200010e0605 */
[----:B------:R-:W-:-:S04]  /*5360*/  LEA R16, P2, R17, UR24, 0x2 ;  /* 0x0000001811107c11 */ /* 0x000fc8000f8410ff */
[----:B------:R-:W-:-:S05]  /*5370*/  LEA.HI.X R17, R17, UR25, R18, 0x2, P2 ;  /* 0x0000001911117c11 */ /* 0x000fca00090f1412 */
[----:B------:R3:W2:Y:S01]  /*5380*/  @P5 LDG.E.LTC128B R11, desc[UR16][R16.64] ;  /* 0x00000010100b5981 */ /* 0x0006a2000c1e1920 */
[----:B------:R-:W-:Y:S01]  /*5390*/  IMAD.U32 R18, RZ, RZ, UR20 ;  /* 0x00000014ff127e24 */ /* 0x000fe2000f8e00ff */
[----:B------:R-:W-:Y:S01]  /*53a0*/  UIMAD UR31, UR21, 0xc0, URZ ;  /* 0x000000c0151f78a4 */ /* 0x000fe2000f8e023f */
[----:B------:R-:W-:Y:S01]  /*53b0*/  ISETP.GT.AND P2, PT, R0, 0x31, P0 ;  /* 0x000000310000780c */ /* 0x000fe20000744270 */
[----:B------:R-:W-:Y:S01]  /*53c0*/  BSSY B1, `(.L_x_56) ;  /* 0x000000e000017945 */ /* 0x000fe20003800000 */
[----:B------:R-:W-:Y:S01]  /*53d0*/  IADD3 R20, P3, R20, UR22, RZ ;  /* 0x0000001614147c10 */ /* 0x000fe2000ff7e0ff */
[----:B------:R-:W-:-:S03]  /*53e0*/  IMAD.WIDE.U32 R18, R18, 0xc0, R12 ;  /* 0x000000c012127825 */ /* 0x000fc600078e000c */
[----:B------:R-:W-:Y:S01]  /*53f0*/  IADD3.X R21, R21, UR23, RZ, P3, !PT ;  /* 0x0000001715157c10 */ /* 0x000fe20009ffe4ff */
[----:B------:R-:W-:Y:S01]  /*5400*/  VIADD R19, R19, UR31 ;  /* 0x0000001f13137c36 */ /* 0x000fe20008000000 */
[----:B---3--:R-:W-:Y:S01]  /*5410*/  IADD3 R17, P3, R20, R6, RZ ;  /* 0x0000000614117210 */ /* 0x008fe20007f7e0ff */
[----:B--2---:R-:W-:-:S04]  /*5420*/  IMAD R16, R11, UR18, RZ ;  /* 0x000000120b107c24 */ /* 0x004fc8000f8e02ff */
[----:B----4-:R-:W-:Y:S01]  /*5430*/  IMAD R16, R22, UR19, R16 ;  /* 0x0000001316107c24 */ /* 0x010fe2000f8e0210 */
[----:B------:R-:W-:-:S04]  /*5440*/  IADD3.X R22, R21, R5, RZ, P3, !PT ;  /* 0x0000000515167210 */ /* 0x000fc80001ffe4ff */
[----:B------:R2:W-:Y:S02]  /*5450*/  @P5 STG.E desc[UR16][R18.64], R16 ;  /* 0x0000001012005986 */ /* 0x0005e4000c101910 */
[----:B--2---:R-:W-:-:S04]  /*5460*/  LEA R16, P3, R17, UR24, 0x2 ;  /* 0x0000001811107c11 */ /* 0x004fc8000f8610ff */
[----:B------:R-:W-:Y:S01]  /*5470*/  LEA.HI.X R17, R17, UR25, R22, 0x2, P3 ;  /* 0x0000001911117c11 */ /* 0x000fe200098f1416 */
[----:B------:R-:W-:Y:S08]  /*5480*/  @!P2 BRA `(.L_x_57) ;  /* 0x000000000004a947 */ /* 0x000ff00003800000 */
[----:B------:R2:W5:Y:S02]  /*5490*/  LDG.E.LTC128B R11, desc[UR16][R16.64] ;  /* 0x00000010100b7981 */ /* 0x000564000c1e1920 */
.L_x_57:
[----:B------:R-:W-:Y:S05]  /*54a0*/  BSYNC B1 ;  /* 0x0000000000017941 */ /* 0x000fea0003800000 */
.L_x_56:
        /* <DEDUP_REMOVED lines=9> */
[----:B------:R-:W-:-:S04]  /*5540*/  IMAD.WIDE.U32 R16, R10, UR8, R16 ;  /* 0x000000080a107c25 */ /* 0x000fc8000f8e0010 */
[----:B------:R-:W-:Y:S01]  /*5550*/  VIADD R17, R17, UR9 ;  /* 0x0000000911117c36 */ /* 0x000fe20008000000 */
        /* <DEDUP_REMOVED lines=12> */
.L_x_59:
[----:B------:R-:W-:Y:S05]  /*5620*/  BSYNC B1 ;  /* 0x0000000000017941 */ /* 0x000fea0003800000 */
.L_x_58:
        /* <DEDUP_REMOVED lines=8> */
[----:B0-----:R-:W-:-:S05]  /*56b0*/  MOV R18, UR22 ;  /* 0x0000001600127c02 */ /* 0x001fca0008000f00 */
        /* <DEDUP_REMOVED lines=11> */
.L_x_61:
[----:B------:R-:W-:Y:S05]  /*5770*/  BSYNC B1 ;  /* 0x0000000000017941 */ /* 0x000fea0003800000 */
.L_x_60:
        /* <DEDUP_REMOVED lines=9> */
[----:B------:R-:W-:-:S05]  /*5810*/  IADD3 R17, P2, R6, R20, RZ ;  /* 0x0000001406117210 */ /* 0x000fca0007f5e0ff */
[----:B------:R-:W-:Y:S01]  /*5820*/  IMAD.X R18, R21, 0x1, R5, P2 ;  /* 0x0000000115127824 */ /* 0x000fe200010e0605 */
[----:B------:R-:W-:-:S04]  /*5830*/  LEA R16, P2, R17, UR24, 0x2 ;  /* 0x0000001811107c11 */ /* 0x000fc8000f8410ff */
[----:B------:R-:W-:-:S05]  /*5840*/  LEA.HI.X R17, R17, UR25, R18, 0x2, P2 ;  /* 0x0000001911117c11 */ /* 0x000fca00090f1412 */
[----:B------:R3:W2:Y:S01]  /*5850*/  @P5 LDG.E.LTC128B R11, desc[UR16][R16.64] ;  /* 0x00000010100b5981 */ /* 0x0006a2000c1e1920 */
[----:B------:R-:W-:Y:S01]  /*5860*/  MOV R18, UR20 ;  /* 0x0000001400127c02 */ /* 0x000fe20008000f00 */
[----:B------:R-:W-:Y:S01]  /*5870*/  UIMAD UR31, UR21, 0xe0, URZ ;  /* 0x000000e0151f78a4 */ /* 0x000fe2000f8e023f */
[----:B------:R-:W-:Y:S01]  /*5880*/  IADD3 R20, P3, R20, UR22, RZ ;  /* 0x0000001614147c10 */ /* 0x000fe2000ff7e0ff */
[----:B------:R-:W-:Y:S01]  /*5890*/  BSSY B1, `(.L_x_62) ;  /* 0x000000e000017945 */ /* 0x000fe20003800000 */
[----:B------:R-:W-:Y:S01]  /*58a0*/  ISETP.GT.AND P2, PT, R0, 0x39, P0 ;  /* 0x000000390000780c */ /* 0x000fe20000744270 */
[----:B------:R-:W-:Y:S01]  /*58b0*/  IMAD.WIDE.U32 R18, R18, 0xe0, R12 ;  /* 0x000000e012127825 */ /* 0x000fe200078e000c */
[----:B------:R-:W-:-:S03]  /*58c0*/  IADD3.X R21, R21, UR23, RZ, P3, !PT ;  /* 0x0000001715157c10 */ /* 0x000fc60009ffe4ff */
[----:B------:R-:W-:Y:S01]  /*58d0*/  VIADD R19, R19, UR31 ;  /* 0x0000001f13137c36 */ /* 0x000fe20008000000 */
[----:B---3--:R-:W-:Y:S01]  /*58e0*/  IADD3 R17, P3, R20, R6, RZ ;  /* 0x0000000614117210 */ /* 0x008fe20007f7e0ff */
        /* <DEDUP_REMOVED lines=8> */
.L_x_63:
[----:B------:R-:W-:Y:S05]  /*5970*/  BSYNC B1 ;  /* 0x0000000000017941 */ /* 0x000fea0003800000 */
.L_x_62:
        /* <DEDUP_REMOVED lines=14> */
[----:B------:R-:W-:Y:S02]  /*5a60*/  MOV R17, UR20 ;  /* 0x0000001400117c02 */ /* 0x000fe40008000f00 */
[----:B------:R-:W-:Y:S01]  /*5a70*/  ISETP.GT.AND P3, PT, R0, 0x38, P1 ;  /* 0x000000380000780c */ /* 0x000fe20000f64270 */
[----:B------:R0:W-:Y:S01]  /*5a80*/  STL.64 [R1+0x18], R152 ;  /* 0x0000189801007387 */ /* 0x0001e20000100a00 */
[----:B---3--:R-:W-:Y:S02]  /*5a90*/  IMAD R22, R22, UR19, R16 ;  /* 0x0000001316167c24 */ /* 0x008fe4000f8e0210 */
[----:B------:R-:W-:-:S04]  /*5aa0*/  IMAD.WIDE.U32 R16, R17, 0xe0, R14 ;  /* 0x000000e011107825 */ /* 0x000fc800078e000e */
[----:B------:R-:W-:-:S05]  /*5ab0*/  VIADD R17, R17, UR31 ;  /* 0x0000001f11117c36 */ /* 0x000fca0008000000 */
[----:B------:R0:W-:Y:S01]  /*5ac0*/  @P2 STG.E desc[UR16][R16.64], R22 ;  /* 0x0000001610002986 */ /* 0x0001e2000c101910 */
[----:B------:R-:W-:Y:S05]  /*5ad0*/  @!P3 BRA `(.L_x_65) ;  /* 0x000000000004b947 */ /* 0x000fea0003800000 */
[----:B------:R2:W5:Y:S02]  /*5ae0*/  LDG.E.LTC128B R11, desc[UR16][R152.64+0x20] ;  /* 0x00002010980b7981 */ /* 0x000564000c1e1920 */
.L_x_65:
[----:B------:R-:W-:Y:S05]  /*5af0*/  BSYNC B1 ;  /* 0x0000000000017941 */ /* 0x000fea0003800000 */
.L_x_64:
        /* <DEDUP_REMOVED lines=20> */
.L_x_67:
[----:B------:R-:W-:Y:S05]  /*5c40*/  BSYNC B1 ;  /* 0x0000000000017941 */ /* 0x000fea0003800000 */
.L_x_66:
[----:B------:R-:W3:Y:S01]  /*5c50*/  LDL.LU R19, [R1+0x7c] ;  /* 0x00007c0001137983 */ /* 0x000ee20000300800 */
[----:B-----5:R-:W-:-:S03]  /*5c60*/  IMAD R18, R11, UR18, RZ ;  /* 0x000000120b127c24 */ /* 0x020fc6000f8e02ff */
[----:B------:R-:W4:Y:S01]  /*5c70*/  LDL.LU R22, [R1+0x80] ;  /* 0x0000800001167983 */ /* 0x000f220000300800 */
[----:B---3--:R-:W-:-:S05]  /*5c80*/  IMAD R18, R19, UR19, R18 ;  /* 0x0000001313127c24 */ /* 0x008fca000f8e0212 */
[----:B------:R3:W-:Y:S01]  /*5c90*/  @P2 STG.E desc[UR16][R16.64+0x20], R18 ;  /* 0x0000201210002986 */ /* 0x0007e2000c101910 */
[----:B------:R-:W-:Y:S01]  /*5ca0*/  ISETP.GT.AND P2, PT, R0, 0x40, P0 ;  /* 0x000000400000780c */ /* 0x000fe20000744270 */
[----:B---3--:R-:W-:-:S04]  /*5cb0*/  IMAD.U32 R16, RZ, RZ, UR22 ;  /* 0x00000016ff107e24 */ /* 0x008fc8000f8e00ff */
[----:B------:R-:W-:-:S05]  /*5cc0*/  IMAD.WIDE.U32 R16, R16, 0x7, R20 ;  /* 0x0000000710107825 */ /* 0x000fca00078e0014 */
[----:B------:R-:W-:Y:S02]  /*5cd0*/  IADD3 R20, R17, UR10, RZ ;  /* 0x0000000a11147c10 */ /* 0x000fe4000fffe0ff */
        /* <DEDUP_REMOVED lines=22> */
.L_x_69:
[----:B------:R-:W-:Y:S05]  /*5e40*/  BSYNC B1 ;  /* 0x0000000000017941 */ /* 0x000fea0003800000 */
.L_x_68:
        /* <DEDUP_REMOVED lines=22> */
.L_x_71:
[----:B------:R-:W-:Y:S05]  /*5fb0*/  BSYNC B1 ;  /* 0x0000000000017941 */ /* 0x000fea0003800000 */
.L_x_70:
        /* <DEDUP_REMOVED lines=17> */
[----:B------:R0:W-:Y:S10]  /*60d0*/  STL.64 [R1], R152 ;  /* 0x0000009801007387 */ /* 0x0001f40000100a00 */
[----:B------:R-:W-:Y:S05]  /*60e0*/  @!P2 BRA `(.L_x_73) ;  /* 0x000000000004a947 */ /* 0x000fea0003800000 */
[----:B------:R2:W5:Y:S02]  /*60f0*/  LDG.E.LTC128B R11, desc[UR16][R152.64+0x20] ;  /* 0x00002010980b7981 */ /* 0x000564000c1e1920 */
.L_x_73:
[----:B------:R-:W-:Y:S05]  /*6100*/  BSYNC B1 ;  /* 0x0000000000017941 */ /* 0x000fea0003800000 */
.L_x_72:
        /* <DEDUP_REMOVED lines=19> */
[----:B------:R-:W-:Y:S02]  /*6240*/  IADD3 R17, P3, R20, R6, RZ ;  /* 0x0000000614117210 */ /* 0x000fe40007f7e0ff */
[----:B---3--:R-:W-:-:S05]  /*6250*/  MOV R18, UR20 ;  /* 0x0000001400127c02 */ /* 0x008fca0008000f00 */
        /* <DEDUP_REMOVED lines=10> */
.L_x_75:
[----:B------:R-:W-:Y:S05]  /*6300*/  BSYNC B1 ;  /* 0x0000000000017941 */ /* 0x000fea0003800000 */
.L_x_74:
        /* <DEDUP_REMOVED lines=11> */
[----:B------:R-:W-:-:S04]  /*63c0*/  LEA R236, P3, R16, UR24, 0x2 ;  /* 0x0000001810ec7c11 */ /* 0x000fc8000f8610ff */
[----:B------:R-:W-:Y:S01]  /*63d0*/  LEA.HI.X R237, R16, UR25, R17, 0x2, P3 ;  /* 0x0000001910ed7c11 */ /* 0x000fe200098f1411 */
[----:B-----5:R-:W-:Y:S01]  /*63e0*/  IMAD R16, R11, UR18, RZ ;  /* 0x000000120b107c24 */ /* 0x020fe2000f8e02ff */
[----:B------:R-:W-:Y:S02]  /*63f0*/  MOV R17, UR20 ;  /* 0x0000001400117c02 */ /* 0x000fe40008000f00 */
[----:B------:R-:W-:Y:S01]  /*6400*/  ISETP.GT.AND P3, PT, R0, 0x48, P1 ;  /* 0x000000480000780c */ /* 0x000fe20000f64270 */
[----:B---3--:R-:W-:Y:S02]  /*6410*/  IMAD R22, R22, UR19, R16 ;  /* 0x0000001316167c24 */ /* 0x008fe4000f8e0210 */
[----:B------:R-:W-:-:S04]  /*6420*/  IMAD.WIDE.U32 R16, R17, 0x120, R14 ;  /* 0x0000012011107825 */ /* 0x000fc800078e000e */
[----:B------:R-:W-:-:S05]  /*6430*/  VIADD R17, R17, UR31 ;  /* 0x0000001f11117c36 */ /* 0x000fca0008000000 */
[----:B------:R2:W-:Y:S01]  /*6440*/  @P2 STG.E desc[UR16][R16.64], R22 ;  /* 0x0000001610002986 */ /* 0x0005e2000c101910 */
[----:B------:R-:W-:Y:S05]  /*6450*/  @!P3 BRA `(.L_x_77) ;  /* 0x000000000004b947 */ /* 0x000fea0003800000 */
[----:B------:R3:W5:Y:S02]  /*6460*/  LDG.E.LTC128B R11, desc[UR16][R236.64+0x20] ;  /* 0x00002010ec0b7981 */ /* 0x000764000c1e1920 */
.L_x_77:
[----:B------:R-:W-:Y:S05]  /*6470*/  BSYNC B1 ;  /* 0x0000000000017941 */ /* 0x000fea0003800000 */
.L_x_76:
[----:B------:R-:W4:Y:S01]  /*6480*/  LDL.LU R23, [R1+0x98] ;  /* 0x0000980001177983 */ /* 0x000f220000300800 */
[----:B--2--5:R-:W-:Y:S01]  /*6490*/  IMAD R22, R11, UR18, RZ ;  /* 0x000000120b167c24 */ /* 0x024fe2000f8e02ff */
[----:B------:R-:W-:Y:S01]  /*64a0*/  UIMAD.WIDE.U32 UR12, UR22, 0x7, UR12 ;  /* 0x00000007160c78a5 */ /* 0x000fe2000f8e000c */
[----:B------:R-:W-:Y:S03]  /*64b0*/  BSSY B1, `(.L_x_78) ;  /* 0x0000010000017945 */ /* 0x000fe60003800000 */
[----:B------:R-:W-:-:S04]  /*64c0*/  UIADD3 UR12, UP0, UR12, UR22, URZ ;  /* 0x000000160c0c7290 */ /* 0x000fc8000ff1e03f */
[----:B------:R-:W-:Y:S01]  /*64d0*/  UIADD3.X UR13, UR23, UR10, UR13, UP0, !UPT ;  /* 0x0000000a170d7290 */ /* 0x000fe200087fe40d */
[----:B----4-:R-:W-:-:S05]  /*64e0*/  IMAD R22, R23, UR19, R22 ;  /* 0x0000001317167c24 */ /* 0x010fca000f8e0216 */
[----:B------:R2:W-:Y:S02]  /*64f0*/  @P3 STG.E desc[UR16][R18.64+0x20], R22 ;  /* 0x0000201612003986 */ /* 0x0005e4000c101910 */
[----:B--2---:R-:W-:-:S04]  /*6500*/  IMAD.U32 R18, RZ, RZ, UR22 ;  /* 0x00000016ff127e24 */ /* 0x004fc8000f8e00ff */
[----:B------:R-:W-:-:S03]  /*6510*/  IMAD.WIDE.U32 R18, R8, R18, UR12 ;  /* 0x0000000c08127e25 */ /* 0x000fc6000f8e0012 */
[----:B------:R-:W-:-:S04]  /*6520*/  IADD3 R18, P2, R2, R18, RZ ;  /* 0x0000001202127210 */ /* 0x000fc80007f5e0ff */
[----:B------:R-:W-:-:S03]  /*6530*/  IADD3.X R19, R3, R9, R19, P2, !PT ;  /* 0x0000000903137210 */ /* 0x000fc600017fe413 */
[----:B------:R-:W-:-:S04]  /*6540*/  IMAD.WIDE.U32 R18, R10, UR8, R18 ;  /* 0x000000080a127c25 */ /* 0x000fc8000f8e0012 */
[----:B------:R-:W-:Y:S01]  /*6550*/  VIADD R19, R19, UR9 ;  /* 0x0000000913137c36 */ /* 0x000fe20008000000 */
[----:B------:R-:W-:-:S04]  /*6560*/  LEA R234, P2, R18, UR24, 0x2 ;  /* 0x0000001812ea7c11 */ /* 0x000fc8000f8410ff */
[----:B------:R-:W-:Y:S02]  /*6570*/  LEA.HI.X R235, R18, UR25, R19, 0x2, P2 ;  /* 0x0000001912eb7c11 */ /* 0x000fe400090f1413 */
[----:B------:R-:W-:-:S13]  /*6580*/  ISETP.GT.AND P2, PT, R0, 0x49, P1 ;  /* 0x000000490000780c */ /* 0x000fda0000f44270 */
[----:B------:R-:W-:Y:S05]  /*6590*/  @!P2 BRA `(.L_x_79) ;  /* 0x000000000004a947 */ /* 0x000fea0003800000 */
[----:B------:R2:W5:Y:S02]  /*65a0*/  LDG.E.LTC128B R11, desc[UR16][R234.64+0x20] ;  /* 0x00002010ea0b7981 */ /* 0x000564000c1e1920 */
.L_x_79:
[----:B------:R-:W-:Y:S05]  /*65b0*/  BSYNC B1 ;  /* 0x0000000000017941 */ /* 0x000fea0003800000 */
.L_x_78:
[----:B------:R-:W4:Y:S01]  /*65c0*/  LDL.LU R19, [R1+0x9c] ;  /* 0x00009c0001137983 */ /* 0x000f220000300800 */
[----:B-----5:R-:W-:Y:S01]  /*65d0*/  IMAD R18, R11, UR18, RZ ;  /* 0x000000120b127c24 */ /* 0x020fe2000f8e02ff */
[----:B------:R-:W-:Y:S02]  /*65e0*/  ISETP.GT.AND P5, PT, R0, 0x50, P0 ;  /* 0x000000500000780c */ /* 0x000fe400007a4270 */
[----:B------:R-:W3:Y:S01]  /*65f0*/  LDL.LU R22, [R1+0xa0] ;  /* 0x0000a00001167983 */ /* 0x000ee20000300800 */
[----:B----4-:R-:W-:-:S05]  /*6600*/  IMAD R18, R19, UR19, R18 ;  /* 0x0000001313127c24 */ /* 0x010fca000f8e0212 */
[----:B------:R4:W-:Y:S02]  /*6610*/  @P2 STG.E desc[UR16][R16.64+0x20], R18 ;  /* 0x0000201210002986 */ /* 0x0009e4000c101910 */
[----:B----4-:R-:W-:-:S04]  /*6620*/  IMAD.U32 R16, RZ, RZ, UR22 ;  /* 0x00000016ff107e24 */ /* 0x010fc8000f8e00ff */
[----:B------:R-:W-:-:S05]  /*6630*/  IMAD.WIDE.U32 R20, R16, 0x7, R20 ;  /* 0x0000000710147825 */ /* 0x000fca00078e0014 */
[----:B------:R-:W-:Y:S02]  /*6640*/  IADD3 R21, R21, UR10, RZ ;  /* 0x0000000a15157c10 */ /* 0x000fe4000fffe0ff */
[----:B------:R-:W-:-:S05]  /*6650*/  IADD3 R17, P2, R6, R20, RZ ;  /* 0x0000001406117210 */ /* 0x000fca0007f5e0ff */
[----:B------:R-:W-:Y:S01]  /*6660*/  IMAD.X R18, R21, 0x1, R5, P2 ;  /* 0x0000000115127824 */ /* 0x000fe200010e0605 */
[----:B------:R-:W-:-:S04]  /*6670*/  LEA R16, P2, R17, UR24, 0x2 ;  /* 0x0000001811107c11 */ /* 0x000fc8000f8410ff */
[----:B------:R-:W-:-:S05]  /*6680*/  LEA.HI.X R17, R17, UR25, R18, 0x2, P2 ;  /* 0x0000001911117c11 */ /* 0x000fca00090f1412 */
[----:B------:R4:W2:Y:S01]  /*6690*/  @P5 LDG.E.LTC128B R11, desc[UR16][R16.64] ;  /* 0x00000010100b5981 */ /* 0x0008a2000c1e1920 */
[----:B------:R-:W-:Y:S01]  /*66a0*/  IMAD.U32 R18, RZ, RZ, UR20 ;  /* 0x00000014ff127e24 */ /* 0x000fe2000f8e00ff */
[----:B------:R-:W-:Y:S01]  /*66b0*/  UIMAD UR31, UR21, 0x140, URZ ;  /* 0x00000140151f78a4 */ /* 0x000fe2000f8e023f */
[----:B------:R-:W-:Y:S01]  /*66c0*/  IADD3 R20, P3, R20, UR22, RZ ;  /* 0x0000001614147c10 */ /* 0x000fe2000ff7e0ff */
[----:B------:R-:W-:Y:S01]  /*66d0*/  BSSY B1, `(.L_x_80) ;  /* 0x000000e000017945 */ /* 0x000fe20003800000 */
[----:B------:R-:W-:Y:S01]  /*66e0*/  ISETP.GT.AND P2, PT, R0, 0x51, P0 ;  /* 0x000000510000780c */ /* 0x000fe20000744270 */
[----:B------:R-:W-:Y:S01]  /*66f0*/  IMAD.WIDE.U32 R18, R18, 0x140, R12 ;  /* 0x0000014012127825 */ /* 0x000fe200078e000c */
[----:B------:R-:W-:-:S03]  /*6700*/  IADD3.X R21, R21, UR23, RZ, P3, !PT ;  /* 0x0000001715157c10 */ /* 0x000fc60009ffe4ff */
[----:B------:R-:W-:Y:S01]  /*6710*/  VIADD R19, R19, UR31 ;  /* 0x0000001f13137c36 */ /* 0x000fe20008000000 */
[----:B----4-:R-:W-:Y:S01]  /*6720*/  IADD3 R17, P3, R20, R6, RZ ;  /* 0x0000000614117210 */ /* 0x010fe20007f7e0ff */
[----:B--2---:R-:W-:-:S04]  /*6730*/  IMAD R16, R11, UR18, RZ ;  /* 0x000000120b107c24 */ /* 0x004fc8000f8e02ff */
[----:B---3--:R-:W-:Y:S02]  /*6740*/  IMAD R16, R22, UR19, R16 ;  /* 0x0000001316107c24 */ /* 0x008fe4000f8e0210 */
[----:B------:R-:W-:-:S03]  /*6750*/  IMAD.X R22, R21, 0x1, R5, P3 ;  /* 0x0000000115167824 */ /* 0x000fc600018e0605 */
[----:B------:R2:W-:Y:S02]  /*6760*/  @P5 STG.E desc[UR16][R18.64], R16 ;  /* 0x0000001012005986 */ /* 0x0005e4000c101910 */
[----:B--2---:R-:W-:-:S04]  /*6770*/  LEA R16, P3, R17, UR24, 0x2 ;  /* 0x0000001811107c11 */ /* 0x004fc8000f8610ff */
[----:B------:R-:W-:Y:S01]  /*6780*/  LEA.HI.X R17, R17, UR25, R22, 0x2, P3 ;  /* 0x0000001911117c11 */ /* 0x000fe200098f1416 */
[----:B------:R-:W-:Y:S08]  /*6790*/  @!P2 BRA `(.L_x_81) ;  /* 0x000000000004a947 */ /* 0x000ff00003800000 */
[----:B------:R2:W5:Y:S02]  /*67a0*/  LDG.E.LTC128B R11, desc[UR16][R16.64] ;  /* 0x00000010100b7981 */ /* 0x000564000c1e1920 */
.L_x_81:
[----:B------:R-:W-:Y:S05]  /*67b0*/  BSYNC B1 ;  /* 0x0000000000017941 */ /* 0x000fea0003800000 */
.L_x_80:
[----:B------:R-:W3:Y:S01]  /*67c0*/  LDL.LU R22, [R1+0xa4] ;  /* 0x0000a40001167983 */ /* 0x000ee20000300800 */
[----:B------:R-:W-:Y:S02]  /*67d0*/  UIMAD.WIDE.U32 UR14, UR22, 0x7, UR14 ;  /* 0x00000007160e78a5 */ /* 0x000fe4000f8e000e */
[----:B--2---:R-:W-:Y:S01]  /*67e0*/  MOV R16, UR22 ;  /* 0x0000001600107c02 */ /* 0x004fe20008000f00 */
        /* <DEDUP_REMOVED lines=11> */
[----:B------:R-:W-:Y:S01]  /*68a0*/  ISETP.GT.AND P3, PT, R0, 0x50, P1 ;  /* 0x000000500000780c */ /* 0x000fe20000f64270 */
[----:B------:R-:W-:Y:S02]  /*68b0*/  IMAD.U32 R17, RZ, RZ, UR20 ;  /* 0x00000014ff117e24 */ /* 0x000fe4000f8e00ff */
[----:B---3--:R-:W-:Y:S02]  /*68c0*/  IMAD R22, R22, UR19, R16 ;  /* 0x0000001316167c24 */ /* 0x008fe4000f8e0210 */
[----:B------:R-:W-:-:S04]  /*68d0*/  IMAD.WIDE.U32 R16, R17, 0x140, R14 ;  /* 0x0000014011107825 */ /* 0x000fc800078e000e */
[----:B------:R-:W-:-:S05]  /*68e0*/  VIADD R17, R17, UR31 ;  /* 0x0000001f11117c36 */ /* 0x000fca0008000000 */
[----:B------:R2:W-:Y:S01]  /*68f0*/  @P2 STG.E desc[UR16][R16.64], R22 ;  /* 0x0000001610002986 */ /* 0x0005e2000c101910 */
[----:B------:R-:W-:Y:S05]  /*6900*/  @!P3 BRA `(.L_x_83) ;  /* 0x000000000004b947 */ /* 0x000fea0003800000 */
[----:B------:R3:W5:Y:S02]  /*6910*/  LDG.E.LTC128B R11, desc[UR16][R232.64+0x20] ;  /* 0x00002010e80b7981 */ /* 0x000764000c1e1920 */
.L_x_83:
[----:B------:R-:W-:Y:S05]  /*6920*/  BSYNC B1 ;  /* 0x0000000000017941 */ /* 0x000fea0003800000 */
.L_x_82:
        /* <DEDUP_REMOVED lines=12> */
[----:B------:R-:W-:-:S05]  /*69f0*/  IMAD.WIDE.U32 R18, R10, UR8, R18 ;  /* 0x000000080a127c25 */ /* 0x000fca000f8e0012 */
[----:B------:R-:W-:Y:S02]  /*6a00*/  IADD3 R19, R19, UR9, RZ ;  /* 0x0000000913137c10 */ /* 0x000fe4000fffe0ff */
[----:B------:R-:W-:-:S04]  /*6a10*/  LEA R230, P2, R18, UR24, 0x2 ;  /* 0x0000001812e67c11 */ /* 0x000fc8000f8410ff */
[----:B------:R-:W-:Y:S02]  /*6a20*/  LEA.HI.X R231, R18, UR25, R19, 0x2, P2 ;  /* 0x0000001912e77c11 */ /* 0x000fe400090f1413 */
[----:B------:R-:W-:-:S13]  /*6a30*/  ISETP.GT.AND P2, PT, R0, 0x51, P1 ;  /* 0x000000510000780c */ /* 0x000fda0000f44270 */
[----:B------:R-:W-:Y:S05]  /*6a40*/  @!P2 BRA `(.L_x_85) ;  /* 0x000000000004a947 */ /* 0x000fea0003800000 */
[----:B------:R2:W5:Y:S02]  /*6a50*/  LDG.E.LTC128B R11, desc[UR16][R230.64+0x20] ;  /* 0x00002010e60b7981 */ /* 0x000564000c1e1920 */
.L_x_85:
[----:B------:R-:W-:Y:S05]  /*6a60*/  BSYNC B1 ;  /* 0x0000000000017941 */ /* 0x000fea0003800000 */
.L_x_84:
[----:B------:R-:W4:Y:S01]  /*6a70*/  LDL.LU R19, [R1+0xac] ;  /* 0x0000ac0001137983 */ /* 0x000f220000300800 */
[----:B-----5:R-:W-:Y:S01]  /*6a80*/  IMAD R18, R11, UR18, RZ ;  /* 0x000000120b127c24 */ /* 0x020fe2000f8e02ff */
[----:B------:R-:W-:Y:S02]  /*6a90*/  ISETP.GT.AND P5, PT, R0, 0x58, P0 ;  /* 0x000000580000780c */ /* 0x000fe400007a4270 */
[----:B------:R-:W3:Y:S01]  /*6aa0*/  LDL.LU R22, [R1+0xb0] ;  /* 0x0000b00001167983 */ /* 0x000ee20000300800 */
[----:B----4-:R-:W-:-:S05]  /*6ab0*/  IMAD R18, R19, UR19, R18 ;  /* 0x0000001313127c24 */ /* 0x010fca000f8e0212 */
[----:B------:R4:W-:Y:S02]  /*6ac0*/  @P2 STG.E desc[UR16][R16.64+0x20], R18 ;  /* 0x0000201210002986 */ /* 0x0009e4000c101910 */
[----:B----4-:R-:W-:-:S04]  /*6ad0*/  IMAD.U32 R16, RZ, RZ, UR22 ;  /* 0x00000016ff107e24 */ /* 0x010fc8000f8e00ff */
        /* <DEDUP_REMOVED lines=11> */
[----:B------:R-:W-:Y:S01]  /*6b90*/  IADD3.X R21, R18, UR23, RZ, P3, !PT ;  /* 0x0000001712157c10 */ /* 0x000fe20009ffe4ff */
[----:B----4-:R-:W-:-:S04]  /*6ba0*/  IMAD.U32 R16, RZ, RZ, UR20 ;  /* 0x00000014ff107e24 */ /* 0x010fc8000f8e00ff */
[----:B------:R-:W-:-:S05]  /*6bb0*/  IMAD.WIDE.U32 R16, R16, 0x160, R12 ;  /* 0x0000016010107825 */ /* 0x000fca00078e000c */
[----:B------:R-:W-:Y:S01]  /*6bc0*/  IADD3 R17, R17, UR31, RZ ;  /* 0x0000001f11117c10 */ /* 0x000fe2000fffe0ff */
[----:B--2---:R-:W-:-:S04]  /*6bd0*/  IMAD R19, R11, UR18, RZ ;  /* 0x000000120b137c24 */ /* 0x004fc8000f8e02ff */
[----:B---3--:R-:W-:-:S05]  /*6be0*/  IMAD R19, R22, UR19, R19 ;  /* 0x0000001316137c24 */ /* 0x008fca000f8e0213 */
[----:B------:R2:W-:Y:S02]  /*6bf0*/  @P5 STG.E desc[UR16][R16.64], R19 ;  /* 0x0000001310005986 */ /* 0x0005e4000c101910 */
[----:B--2---:R-:W-:-:S05]  /*6c00*/  IADD3 R19, P3, R20, R6, RZ ;  /* 0x0000000614137210 */ /* 0x004fca0007f7e0ff */
[----:B------:R-:W-:Y:S01]  /*6c10*/  IMAD.X R22, R21, 0x1, R5, P3 ;  /* 0x0000000115167824 */ /* 0x000fe200018e0605 */
[----:B------:R-:W-:-:S04]  /*6c20*/  LEA R18, P3, R19, UR24, 0x2 ;  /* 0x0000001813127c11 */ /* 0x000fc8000f8610ff */
[----:B------:R-:W-:Y:S01]  /*6c30*/  LEA.HI.X R19, R19, UR25, R22, 0x2, P3 ;  /* 0x0000001913137c11 */ /* 0x000fe200098f1416 */
[----:B------:R-:W-:Y:S08]  /*6c40*/  @!P2 BRA `(.L_x_87) ;  /* 0x000000000004a947 */ /* 0x000ff00003800000 */
[----:B------:R2:W5:Y:S02]  /*6c50*/  LDG.E.LTC128B R11, desc[UR16][R18.64] ;  /* 0x00000010120b7981 */ /* 0x000564000c1e1920 */
.L_x_87:
[----:B------:R-:W-:Y:S05]  /*6c60*/  BSYNC B1 ;  /* 0x0000000000017941 */ /* 0x000fea0003800000 */
.L_x_86:
[----:B------:R-:W3:Y:S01]  /*6c70*/  LDL.LU R23, [R1+0xb4] ;  /* 0x0000b40001177983 */ /* 0x000ee20000300800 */
[----:B------:R-:W-:Y:S02]  /*6c80*/  UIMAD.WIDE.U32 UR14, UR22, 0x7, UR14 ;  /* 0x00000007160e78a5 */ /* 0x000fe4000f8e000e */
[----:B--2---:R-:W-:Y:S01]  /*6c90*/  IMAD.U32 R18, RZ, RZ, UR22 ;  /* 0x00000016ff127e24 */ /* 0x004fe2000f8e00ff */
[----:B------:R-:W-:Y:S01]  /*6ca0*/  BSSY B1, `(.L_x_88) ;  /* 0x0000013000017945 */ /* 0x000fe20003800000 */
[----:B-----5:R-:W-:Y:S01]  /*6cb0*/  IMAD R22, R11, UR18, RZ ;  /* 0x000000120b167c24 */ /* 0x020fe2000f8e02ff */
        /* <DEDUP_REMOVED lines=9> */
[----:B------:R-:W-:Y:S01]  /*6d50*/  IMAD.U32 R18, RZ, RZ, UR20 ;  /* 0x00000014ff127e24 */ /* 0x000fe2000f8e00ff */
[----:B------:R-:W-:-:S03]  /*6d60*/  ISETP.GT.AND P3, PT, R0, 0x58, P1 ;  /* 0x000000580000780c */ /* 0x000fc60000f64270 */
[----:B------:R-:W-:-:S05]  /*6d70*/  IMAD.WIDE.U32 R18, R18, 0x160, R14 ;  /* 0x0000016012127825 */ /* 0x000fca00078e000e */
[----:B------:R-:W-:Y:S01]  /*6d80*/  IADD3 R19, R19, UR31, RZ ;  /* 0x0000001f13137c10 */ /* 0x000fe2000fffe0ff */
[----:B---3--:R-:W-:-:S05]  /*6d90*/  IMAD R22, R23, UR19, R22 ;  /* 0x0000001317167c24 */ /* 0x008fca000f8e0216 */
[----:B------:R2:W-:Y:S01]  /*6da0*/  @P2 STG.E desc[UR16][R18.64], R22 ;  /* 0x0000001612002986 */ /* 0x0005e2000c101910 */
[----:B------:R-:W-:Y:S05]  /*6db0*/  @!P3 BRA `(.L_x_89) ;  /* 0x000000000004b947 */ /* 0x000fea0003800000 */
[----:B------:R3:W5:Y:S02]  /*6dc0*/  LDG.E.LTC128B R11, desc[UR16][R228.64+0x20] ;  /* 0x00002010e40b7981 */ /* 0x000764000c1e1920 */
.L_x_89:
[----:B------:R-:W-:Y:S05]  /*6dd0*/  BSYNC B1 ;  /* 0x0000000000017941 */ /* 0x000fea0003800000 */
.L_x_88:
        /* <DEDUP_REMOVED lines=19> */
.L_x_91:
[----:B------:R-:W-:Y:S05]  /*6f10*/  BSYNC B1 ;  /* 0x0000000000017941 */ /* 0x000fea0003800000 */
.L_x_90:
        /* <DEDUP_REMOVED lines=9> */
[----:B------:R-:W-:-:S04]  /*6fb0*/  IADD3 R17, P2, R6, R20, RZ ;  /* 0x0000001406117210 */ /* 0x000fc80007f5e0ff */
[----:B------:R-:W-:Y:S02]  /*6fc0*/  IADD3.X R18, R21, R5, RZ, P2, !PT ;  /* 0x0000000515127210 */ /* 0x000fe400017fe4ff */
        /* <DEDUP_REMOVED lines=20> */
.L_x_93:
[----:B------:R-:W-:Y:S05]  /*7110*/  BSYNC B1 ;  /* 0x0000000000017941 */ /* 0x000fea0003800000 */
.L_x_92:
[----:B0-----:R-:W3:Y:S01]  /*7120*/  LDL.LU R153, [R1+0xc4] ;  /* 0x0000c40001997983 */ /* 0x001ee20000300800 */
        /* <DEDUP_REMOVED lines=9> */
[----:B------:R-:W-:-:S05]  /*71c0*/  IMAD.WIDE.U32 R22, R10, UR8, R22 ;  /* 0x000000080a167c25 */ /* 0x000fca000f8e0016 */
[----:B------:R-:W-:Y:S02]  /*71d0*/  IADD3 R17, R23, UR9, RZ ;  /* 0x0000000917117c10 */ /* 0x000fe4000fffe0ff */
[----:B------:R-:W-:-:S04]  /*71e0*/  LEA R16, P3, R22, UR24, 0x2 ;  /* 0x0000001816107c11 */ /* 0x000fc8000f8610ff */
[----:B------:R-:W-:Y:S01]  /*71f0*/  LEA.HI.X R17, R22, UR25, R17, 0x2, P3 ;  /* 0x0000001916117c11 */ /* 0x000fe200098f1411 */
[----:B------:R-:W-:Y:S01]  /*7200*/  IMAD.U32 R22, RZ, RZ, UR20 ;  /* 0x00000014ff167e24 */ /* 0x000fe2000f8e00ff */
[----:B------:R-:W-:-:S03]  /*7210*/  ISETP.GT.AND P3, PT, R0, 0x60, P1 ;  /* 0x000000600000780c */ /* 0x000fc60000f64270 */
[----:B------:R-:W-:-:S04]  /*7220*/  IMAD.WIDE.U32 R22, R22, 0x180, R14 ;  /* 0x0000018016167825 */ /* 0x000fc800078e000e */
[----:B------:R-:W-:Y:S02]  /*7230*/  VIADD R23, R23, UR31 ;  /* 0x0000001f17177c36 */ /* 0x000fe40008000000 */
[----:B---3--:R-:W-:-:S05]  /*7240*/  IMAD R152, R153, UR19, R152 ;  /* 0x0000001399987c24 */ /* 0x008fca000f8e0298 */
[----:B------:R0:W-:Y:S01]  /*7250*/  @P2 STG.E desc[UR16][R22.64], R152 ;  /* 0x0000009816002986 */ /* 0x0001e2000c101910 */
[----:B------:R-:W-:Y:S05]  /*7260*/  @!P3 BRA `(.L_x_95) ;  /* 0x000000000004b947 */ /* 0x000fea0003800000 */
[----:B------:R2:W5:Y:S02]  /*7270*/  LDG.E.LTC128B R11, desc[UR16][R16.64+0x20] ;  /* 0x00002010100b7981 */ /* 0x000564000c1e1920 */
.L_x_95:
[----:B------:R-:W-:Y:S05]  /*7280*/  BSYNC B1 ;  /* 0x0000000000017941 */ /* 0x000fea0003800000 */
.L_x_94:
        /* <DEDUP_REMOVED lines=19> */
.L_x_97:
[----:B------:R-:W-:Y:S05]  /*73c0*/  BSYNC B1 ;  /* 0x0000000000017941 */ /* 0x000fea0003800000 */
.L_x_96:
        /* <DEDUP_REMOVED lines=31> */
.L_x_99:
[----:B------:R-:W-:Y:S05]  /*75c0*/  BSYNC B1 ;  /* 0x0000000000017941 */ /* 0x000fea0003800000 */
.L_x_98:
        /* <DEDUP_REMOVED lines=22> */
.L_x_101:
[----:B------:R-:W-:Y:S05]  /*7730*/  BSYNC B1 ;  /* 0x0000000000017941 */ /* 0x000fea0003800000 */
.L_x_100:
        /* <DEDUP_REMOVED lines=8> */
[----:B--2---:R-:W-:-:S05]  /*77c0*/  MOV R22, UR22 ;  /* 0x0000001600167c02 */ /* 0x004fca0008000f00 */
        /* <DEDUP_REMOVED lines=10> */
.L_x_103:
[----:B------:R-:W-:Y:S05]  /*7870*/  BSYNC B1 ;  /* 0x0000000000017941 */ /* 0x000fea0003800000 */
.L_x_102:
        /* <DEDUP_REMOVED lines=20> */
[----:B----4-:R-:W-:-:S05]  /*79c0*/  MOV R154, UR20 ;  /* 0x00000014009a7c02 */ /* 0x010fca0008000f00 */
[----:B------:R-:W-:-:S04]  /*79d0*/  IMAD.WIDE.U32 R154, R154, 0x1c0, R12 ;  /* 0x000001c09a9a7825 */ /* 0x000fc800078e000c */
[----:B------:R-:W-:Y:S02]  /*79e0*/  VIADD R155, R155, UR31 ;  /* 0x0000001f9b9b7c36 */ /* 0x000fe40008000000 */
        /* <DEDUP_REMOVED lines=8> */
.L_x_105:
[----:B------:R-:W-:Y:S05]  /*7a70*/  BSYNC B1 ;  /* 0x0000000000017941 */ /* 0x000fea0003800000 */
.L_x_104:
        /* <DEDUP_REMOVED lines=13> */
[----:B------:R-:W-:Y:S02]  /*7b50*/  LEA.HI.X R153, R158, UR25, R153, 0x2, P3 ;  /* 0x000000199e997c11 */ /* 0x000fe400098f1499 */
[----:B------:R-:W-:Y:S02]  /*7b60*/  MOV R158, UR20 ;  /* 0x00000014009e7c02 */ /* 0x000fe40008000f00 */
[----:B------:R-:W-:-:S03]  /*7b70*/  ISETP.GT.AND P3, PT, R0, 0x70, P1 ;  /* 0x000000700000780c */ /* 0x000fc60000f64270 */
[----:B------:R-:W-:-:S04]  /*7b80*/  IMAD.WIDE.U32 R158, R158, 0x1c0, R14 ;  /* 0x000001c09e9e7825 */ /* 0x000fc800078e000e */
[----:B------:R-:W-:Y:S02]  /*7b90*/  VIADD R159, R159, UR31 ;  /* 0x0000001f9f9f7c36 */ /* 0x000fe40008000000 */
[----:B---3--:R-:W-:-:S05]  /*7ba0*/  IMAD R160, R161, UR19, R160 ;  /* 0x00000013a1a07c24 */ /* 0x008fca000f8e02a0 */
[----:B------:R2:W-:Y:S01]  /*7bb0*/  @P2 STG.E desc[UR16][R158.64], R160 ;  /* 0x000000a09e002986 */ /* 0x0005e2000c101910 */
[----:B------:R-:W-:Y:S05]  /*7bc0*/  @!P3 BRA `(.L_x_107) ;  /* 0x000000000004b947 */ /* 0x000fea0003800000 */
[----:B------:R3:W5:Y:S02]  /*7bd0*/  LDG.E.LTC128B R11, desc[UR16][R152.64+0x20] ;  /* 0x00002010980b7981 */ /* 0x000764000c1e1920 */
.L_x_107:
[----:B------:R-:W-:Y:S05]  /*7be0*/  BSYNC B1 ;  /* 0x0000000000017941 */ /* 0x000fea0003800000 */
.L_x_106:
        /* <DEDUP_REMOVED lines=19> */
.L_x_109:
[----:B------:R-:W-:Y:S05]  /*7d20*/  BSYNC B1 ;  /* 0x0000000000017941 */ /* 0x000fea0003800000 */
.L_x_108:
        /* <DEDUP_REMOVED lines=20> */
[----:B----4-:R-:W-:-:S04]  /*7e70*/  IMAD.U32 R158, RZ, RZ, UR20 ;  /* 0x00000014ff9e7e24 */ /* 0x010fc8000f8e00ff */
        /* <DEDUP_REMOVED lines=10> */
.L_x_111:
[----:B------:R-:W-:Y:S05]  /*7f20*/  BSYNC B1 ;  /* 0x0000000000017941 */ /* 0x000fea0003800000 */
.L_x_110:
[----:B------:R-:W3:Y:S01]  /*7f30*/  LDL.LU R165, [R1+0xf4] ;  /* 0x0000f40001a57983 */ /* 0x000ee20000300800 */
[----:B------:R-:W-:Y:S02]  /*7f40*/  UIMAD.WIDE.U32 UR14, UR22, 0x7, UR14 ;  /* 0x00000007160e78a5 */ /* 0x000fe4000f8e000e */
[----:B--2---:R-:W-:Y:S01]  /*7f50*/  MOV R156, UR22 ;  /* 0x00000016009c7c02 */ /* 0x004fe20008000f00 */
[----:B-----5:R-:W-:Y:S01]  /*7f60*/  IMAD R164, R11, UR18, RZ ;  /* 0x000000120ba47c24 */ /* 0x020fe2000f8e02ff */
        /* <DEDUP_REMOVED lines=18> */
.L_x_113:
[----:B------:R-:W-:Y:S05]  /*8090*/  BSYNC B1 ;  /* 0x0000000000017941 */ /* 0x000fea0003800000 */
.L_x_112:
        /* <DEDUP_REMOVED lines=19> */
.L_x_115:
[----:B------:R-:W-:Y:S05]  /*81d0*/  BSYNC B1 ;  /* 0x0000000000017941 */ /* 0x000fea0003800000 */
.L_x_114:
[----:B------:R-:W4:Y:S01]  /*81e0*/  LDL.LU R166, [R1+0xfc] ;  /* 0x0000fc0001a67983 */ /* 0x000f220000300800 */
[----:B-----5:R-:W-:-:S03]  /*81f0*/  IMAD R164, R11, UR18, RZ ;  /* 0x000000120ba47c24 */ /* 0x020fc6000f8e02ff */
[----:B------:R-:W3:Y:S01]  /*8200*/  LDL.LU R165, [R1+0x100] ;  /* 0x0001000001a57983 */ /* 0x000ee20000300800 */
[----:B----4-:R-:W-:-:S05]  /*8210*/  IMAD R164, R166, UR19, R164 ;  /* 0x00000013a6a47c24 */ /* 0x010fca000f8e02a4 */
[----:B------:R4:W-:Y:S01]  /*8220*/  @P2 STG.E desc[UR16][R162.64+0x20], R164 ;  /* 0x000020a4a2002986 */ /* 0x0009e2000c101910 */
[----:B------:R-:W-:Y:S01]  /*8230*/  ISETP.GT.AND P2, PT, R0, 0x80, P0 ;  /* 0x000000800000780c */ /* 0x000fe20000744270 */
        /* <DEDUP_REMOVED lines=8> */
[----:B------:R-:W-:Y:S01]  /*82c0*/  USHF.L.U32 UR31, UR20, 0x9, URZ ;  /* 0x00000009141f7899 */ /* 0x000fe2000800063f */
[----:B------:R-:W-:Y:S01]  /*82d0*/  BSSY B1, `(.L_x_116) ;  /* 0x0000010000017945 */ /* 0x000fe20003800000 */
[----:B------:R-:W-:-:S04]  /*82e0*/  USHF.L.U64.HI UR32, UR20, 0x9, UR21 ;  /* 0x0000000914207899 */ /* 0x000fc80008010215 */
[----:B----4-:R-:W-:-:S04]  /*82f0*/  IADD3 R160, P3, R12, UR31, RZ ;  /* 0x0000001f0ca07c10 */ /* 0x010fc8000ff7e0ff */
[----:B------:R-:W-:Y:S02]  /*8300*/  IADD3.X R161, R13, UR32, RZ, P3, !PT ;  /* 0x000000200da17c10 */ /* 0x000fe40009ffe4ff */
[----:B------:R-:W-:-:S04]  /*8310*/  IADD3 R162, P3, R162, UR22, RZ ;  /* 0x00000016a2a27c10 */ /* 0x000fc8000ff7e0ff */
[----:B------:R-:W-:Y:S01]  /*8320*/  IADD3.X R163, R163, UR23, RZ, P3, !PT ;  /* 0x00000017a3a37c10 */ /* 0x000fe20009ffe4ff */
[----:B--2---:R-:W-:-:S04]  /*8330*/  IMAD R164, R11, UR18, RZ ;  /* 0x000000120ba47c24 */ /* 0x004fc8000f8e02ff */
[----:B---3--:R-:W-:Y:S01]  /*8340*/  IMAD R164, R165, UR19, R164 ;  /* 0x00000013a5a47c24 */ /* 0x008fe2000f8e02a4 */
[----:B------:R-:W-:-:S04]  /*8350*/  IADD3 R165, P3, R162, R6, RZ ;  /* 0x00000006a2a57210 */ /* 0x000fc80007f7e0ff */
[----:B------:R2:W-:Y:S01]  /*8360*/  @P2 STG.E desc[UR16][R160.64], R164 ;  /* 0x000000a4a0002986 */ /* 0x0005e2000c101910 */
[----:B------:R-:W-:Y:S01]  /*8370*/  ISETP.GT.AND P2, PT, R0, 0x81, P0 ;  /* 0x000000810000780c */ /* 0x000fe20000744270 */
[----:B------:R-:W-:Y:S01]  /*8380*/  IMAD.X R166, R163, 0x1, R5, P3 ;  /* 0x00000001a3a67824 */ /* 0x000fe200018e0605 */
[----:B--2---:R-:W-:-:S04]  /*8390*/  LEA R164, P3, R165, UR24, 0x2 ;  /* 0x00000018a5a47c11 */ /* 0x004fc8000f8610ff */
[----:B------:R-:W-:-:S07]  /*83a0*/  LEA.HI.X R165, R165, UR25, R166, 0x2, P3 ;  /* 0x00000019a5a57c11 */ /* 0x000fce00098f14a6 */
[----:B------:R-:W-:Y:S05]  /*83b0*/  @!P2 BRA `(.L_x_117) ;  /* 0x000000000004a947 */ /* 0x000fea0003800000 */
[----:B------:R2:W5:Y:S02]  /*83c0*/  LDG.E.LTC128B R11, desc[UR16][R164.64] ;  /* 0x00000010a40b7981 */ /* 0x000564000c1e1920 */
.L_x_117:
[----:B------:R-:W-:Y:S05]  /*83d0*/  BSYNC B1 ;  /* 0x0000000000017941 */ /* 0x000fea0003800000 */
.L_x_116:
[----:B------:R-:W3:Y:S01]  /*83e0*/  LDL.LU R169, [R1+0x104] ;  /* 0x0001040001a97983 */ /* 0x000ee20000300800 */
[----:B------:R-:W-:Y:S02]  /*83f0*/  UIMAD.WIDE.U32 UR14, UR22, 0x7, UR14 ;  /* 0x00000007160e78a5 */ /* 0x000fe4000f8e000e */
[----:B--2---:R-:W-:Y:S01]  /*8400*/  MOV R164, UR22 ;  /* 0x0000001600a47c02 */ /* 0x004fe20008000f00 */
[----:B-----5:R-:W-:Y:S01]  /*8410*/  IMAD R168, R11, UR18, RZ ;  /* 0x000000120ba87c24 */ /* 0x020fe2000f8e02ff */
[----:B------:R-:W-:Y:S01]  /*8420*/  ISETP.GT.AND P5, PT, R0, 0x80, P1 ;  /* 0x000000800000780c */ /* 0x000fe20000fa4270 */
[----:B------:R-:W-:Y:S01]  /*8430*/  UIADD3 UR14, UP0, UR14, UR22, URZ ;  /* 0x000000160e0e7290 */ /* 0x000fe2000ff1e03f */
[----:B------:R-:W-:Y:S03]  /*8440*/  BSSY B1, `(.L_x_118) ;  /* 0x000000f000017945 */ /* 0x000fe60003800000 */
        /* <DEDUP_REMOVED lines=8> */
[----:B------:R-:W-:-:S04]  /*84d0*/  IADD3 R166, P3, R14, UR31, RZ ;  /* 0x0000001f0ea67c10 */ /* 0x000fc8000ff7e0ff */
[----:B------:R-:W-:Y:S01]  /*84e0*/  IADD3.X R167, R15, UR32, RZ, P3, !PT ;  /* 0x000000200fa77c10 */ /* 0x000fe20009ffe4ff */
[----:B---3--:R-:W-:-:S05]  /*84f0*/  IMAD R168, R169, UR19, R168 ;  /* 0x00000013a9a87c24 */ /* 0x008fca000f8e02a8 */
[----:B------:R2:W-:Y:S01]  /*8500*/  @P2 STG.E desc[UR16][R166.64], R168 ;  /* 0x000000a8a6002986 */ /* 0x0005e2000c101910 */
[----:B------:R-:W-:Y:S05]  /*8510*/  @!P5 BRA `(.L_x_119) ;  /* 0x000000000004d947 */ /* 0x000fea0003800000 */
[----:B------:R3:W5:Y:S02]  /*8520*/  LDG.E.LTC128B R11, desc[UR16][R164.64+0x20] ;  /* 0x00002010a40b7981 */ /* 0x000764000c1e1920 */
.L_x_119:
[----:B------:R-:W-:Y:S05]  /*8530*/  BSYNC B1 ;  /* 0x0000000000017941 */ /* 0x000fea0003800000 */
.L_x_118:
        /* <DEDUP_REMOVED lines=19> */
.L_x_121:
[----:B------:R-:W-:Y:S05]  /*8670*/  BSYNC B1 ;  /* 0x0000000000017941 */ /* 0x000fea0003800000 */
.L_x_120:
        /* <DEDUP_REMOVED lines=20> */
[----:B------:R-:W-:-:S04]  /*87c0*/  IMAD.WIDE.U32 R166, R166, 0x220, R12 ;  /* 0x00000220a6a67825 */ /* 0x000fc800078e000c */
[----:B------:R-:W-:Y:S02]  /*87d0*/  VIADD R167, R167, UR31 ;  /* 0x0000001fa7a77c36 */ /* 0x000fe40008000000 */
[----:B--2---:R-:W-:-:S04]  /*87e0*/  IMAD R168, R11, UR18, RZ ;  /* 0x000000120ba87c24 */ /* 0x004fc8000f8e02ff */
[----:B---3--:R-:W-:Y:S01]  /*87f0*/  IMAD R168, R169, UR19, R168 ;  /* 0x00000013a9a87c24 */ /* 0x008fe2000f8e02a8 */
[----:B------:R-:W-:-:S04]  /*8800*/  IADD3 R169, P3, R162, R6, RZ ;  /* 0x00000006a2a97210 */ /* 0x000fc80007f7e0ff */
[----:B------:R2:W-:Y:S01]  /*8810*/  @P5 STG.E desc[UR16][R166.64], R168 ;  /* 0x000000a8a6005986 */ /* 0x0005e2000c101910 */
[----:B------:R-:W-:Y:S01]  /*8820*/  IMAD.X R170, R163, 0x1, R5, P3 ;  /* 0x00000001a3aa7824 */ /* 0x000fe200018e0605 */
[----:B--2---:R-:W-:-:S04]  /*8830*/  LEA R168, P3, R169, UR24, 0x2 ;  /* 0x00000018a9a87c11 */ /* 0x004fc8000f8610ff */
[----:B------:R-:W-:Y:S01]  /*8840*/  LEA.HI.X R169, R169, UR25, R170, 0x2, P3 ;  /* 0x00000019a9a97c11 */ /* 0x000fe200098f14aa */
[----:B------:R-:W-:Y:S08]  /*8850*/  @!P2 BRA `(.L_x_123) ;  /* 0x000000000004a947 */ /* 0x000ff00003800000 */
[----:B------:R2:W5:Y:S02]  /*8860*/  LDG.E.LTC128B R11, desc[UR16][R168.64] ;  /* 0x00000010a80b7981 */ /* 0x000564000c1e1920 */
.L_x_123:
[----:B------:R-:W-:Y:S05]  /*8870*/  BSYNC B1 ;  /* 0x0000000000017941 */ /* 0x000fea0003800000 */
.L_x_122:
        /* <DEDUP_REMOVED lines=22> */
.L_x_125:
[----:B------:R-:W-:Y:S05]  /*89e0*/  BSYNC B1 ;  /* 0x0000000000017941 */ /* 0x000fea0003800000 */
.L_x_124:
        /* <DEDUP_REMOVED lines=19> */
.L_x_127:
[----:B------:R-:W-:Y:S05]  /*8b20*/  BSYNC B1 ;  /* 0x0000000000017941 */ /* 0x000fea0003800000 */
.L_x_126:
        /* <DEDUP_REMOVED lines=31> */
.L_x_129:
[----:B------:R-:W-:Y:S05]  /*8d20*/  BSYNC B1 ;  /* 0x0000000000017941 */ /* 0x000fea0003800000 */
.L_x_128:
        /* <DEDUP_REMOVED lines=22> */
.L_x_131:
[----:B------:R-:W-:Y:S05]  /*8e90*/  BSYNC B1 ;  /* 0x0000000000017941 */ /* 0x000fea0003800000 */
.L_x_130:
        /* <DEDUP_REMOVED lines=19> */
.L_x_133:
[----:B------:R-:W-:Y:S05]  /*8fd0*/  BSYNC B1 ;  /* 0x0000000000017941 */ /* 0x000fea0003800000 */
.L_x_132:
        /* <DEDUP_REMOVED lines=31> */
.L_x_135:
[----:B------:R-:W-:Y:S05]  /*91d0*/  BSYNC B1 ;  /* 0x0000000000017941 */ /* 0x000fea0003800000 */
.L_x_134:
        /* <DEDUP_REMOVED lines=22> */
.L_x_137:
[----:B------:R-:W-:Y:S05]  /*9340*/  BSYNC B1 ;  /* 0x0000000000017941 */ /* 0x000fea0003800000 */
.L_x_136:
        /* <DEDUP_REMOVED lines=19> */
.L_x_139:
[----:B------:R-:W-:Y:S05]  /*9480*/  BSYNC B1 ;  /* 0x0000000000017941 */ /* 0x000fea0003800000 */
.L_x_138:
[----:B------:R-:W4:Y:S01]  /*9490*/  LDL.LU R182, [R1+0x13c] ;  /* 0x00013c0001b67983 */ /* 0x000f220000300800 */
[----:B-----5:R-:W-:Y:S01]  /*94a0*/  IMAD R180, R11, UR18, RZ ;  /* 0x000000120bb47c24 */ /* 0x020fe2000f8e02ff */
[----:B------:R-:W-:Y:S02]  /*94b0*/  ISETP.GT.AND P5, PT, R0, 0xa0, P0 ;  /* 0x000000a00000780c */ /* 0x000fe400007a4270 */
[----:B------:R-:W3:Y:S01]  /*94c0*/  LDL.LU R181, [R1+0x140] ;  /* 0x0001400001b57983 */ /* 0x000ee20000300800 */
[----:B----4-:R-:W-:-:S05]  /*94d0*/  IMAD R180, R182, UR19, R180 ;  /* 0x00000013b6b47c24 */ /* 0x010fca000f8e02b4 */
[----:B------:R4:W-:Y:S02]  /*94e0*/  @P2 STG.E desc[UR16][R178.64+0x20], R180 ;  /* 0x000020b4b2002986 */ /* 0x0009e4000c101910 */
[----:B----4-:R-:W-:-:S05]  /*94f0*/  MOV R178, UR22 ;  /* 0x0000001600b27c02 */ /* 0x010fca0008000f00 */
        /* <DEDUP_REMOVED lines=8> */
[----:B------:R-:W-:Y:S01]  /*9580*/  ISETP.GT.AND P2, PT, R0, 0xa1, P0 ;  /* 0x000000a10000780c */ /* 0x000fe20000744270 */
[----:B------:R-:W-:Y:S01]  /*9590*/  BSSY B1, `(.L_x_140) ;  /* 0x000000f000017945 */ /* 0x000fe20003800000 */
[----:B------:R-:W-:-:S04]  /*95a0*/  IADD3 R162, P3, R162, UR22, RZ ;  /* 0x00000016a2a27c10 */ /* 0x000fc8000ff7e0ff */
        /* <DEDUP_REMOVED lines=8> */
[----:B------:R-:W-:Y:S02]  /*9630*/  IADD3.X R182, R163, R5, RZ, P3, !PT ;  /* 0x00000005a3b67210 */ /* 0x000fe40001ffe4ff */
[----:B--2---:R-:W-:-:S04]  /*9640*/  LEA R180, P3, R181, UR24, 0x2 ;  /* 0x00000018b5b47c11 */ /* 0x004fc8000f8610ff */
[----:B------:R-:W-:Y:S01]  /*9650*/  LEA.HI.X R181, R181, UR25, R182, 0x2, P3 ;  /* 0x00000019b5b57c11 */ /* 0x000fe200098f14b6 */
[----:B------:R-:W-:Y:S08]  /*9660*/  @!P2 BRA `(.L_x_141) ;  /* 0x000000000004a947 */ /* 0x000ff00003800000 */
[----:B------:R2:W5:Y:S02]  /*9670*/  LDG.E.LTC128B R11, desc[UR16][R180.64] ;  /* 0x00000010b40b7981 */ /* 0x000564000c1e1920 */
.L_x_141:
[----:B------:R-:W-:Y:S05]  /*9680*/  BSYNC B1 ;  /* 0x0000000000017941 */ /* 0x000fea0003800000 */
.L_x_140:
        /* <DEDUP_REMOVED lines=22> */
.L_x_143:
[----:B------:R-:W-:Y:S05]  /*97f0*/  BSYNC B1 ;  /* 0x0000000000017941 */ /* 0x000fea0003800000 */
.L_x_142:
        /* <DEDUP_REMOVED lines=19> */
.L_x_145:
[----:B------:R-:W-:Y:S05]  /*9930*/  BSYNC B1 ;  /* 0x0000000000017941 */ /* 0x000fea0003800000 */
.L_x_144:
        /* <DEDUP_REMOVED lines=19> */
[----:B----4-:R-:W-:-:S05]  /*9a70*/  MOV R182, UR20 ;  /* 0x0000001400b67c02 */ /* 0x010fca0008000f00 */
        /* <DEDUP_REMOVED lines=11> */
.L_x_147:
[----:B------:R-:W-:Y:S05]  /*9b30*/  BSYNC B1 ;  /* 0x0000000000017941 */ /* 0x000fea0003800000 */
.L_x_146:
        /* <DEDUP_REMOVED lines=22> */
.L_x_149:
[----:B------:R-:W-:Y:S05]  /*9ca0*/  BSYNC B1 ;  /* 0x0000000000017941 */ /* 0x000fea0003800000 */
.L_x_148:
        /* <DEDUP_REMOVED lines=19> */
.L_x_151:
[----:B------:R-:W-:Y:S05]  /*9de0*/  BSYNC B1 ;  /* 0x0000000000017941 */ /* 0x000fea0003800000 */
.L_x_150:
        /* <DEDUP_REMOVED lines=31> */
.L_x_153:
[----:B------:R-:W-:Y:S05]  /*9fe0*/  BSYNC B1 ;  /* 0x0000000000017941 */ /* 0x000fea0003800000 */
.L_x_152:
        /* <DEDUP_REMOVED lines=22> */
.L_x_155:
[----:B------:R-:W-:Y:S05]  /*a150*/  BSYNC B1 ;  /* 0x0000000000017941 */ /* 0x000fea0003800000 */
.L_x_154:
        /* <DEDUP_REMOVED lines=19> */
.L_x_157:
[----:B------:R-:W-:Y:S05]  /*a290*/  BSYNC B1 ;  /* 0x0000000000017941 */ /* 0x000fea0003800000 */
.L_x_156:
        /* <DEDUP_REMOVED lines=31> */
.L_x_159:
[----:B------:R-:W-:Y:S05]  /*a490*/  BSYNC B1 ;  /* 0x0000000000017941 */ /* 0x000fea0003800000 */
.L_x_158:
        /* <DEDUP_REMOVED lines=22> */
.L_x_161:
[----:B------:R-:W-:Y:S05]  /*a600*/  BSYNC B1 ;  /* 0x0000000000017941 */ /* 0x000fea0003800000 */
.L_x_160:
        /* <DEDUP_REMOVED lines=19> */
.L_x_163:
[----:B------:R-:W-:Y:S05]  /*a740*/  BSYNC B1 ;  /* 0x0000000000017941 */ /* 0x000fea0003800000 */
.L_x_162:
        /* <DEDUP_REMOVED lines=31> */
.L_x_165:
[----:B------:R-:W-:Y:S05]  /*a940*/  BSYNC B1 ;  /* 0x0000000000017941 */ /* 0x000fea0003800000 */
.L_x_164:
        /* <DEDUP_REMOVED lines=22> */
.L_x_167:
[----:B------:R-:W-:Y:S05]  /*aab0*/  BSYNC B1 ;  /* 0x0000000000017941 */ /* 0x000fea0003800000 */
.L_x_166:
        /* <DEDUP_REMOVED lines=19> */
.L_x_169:
[----:B------:R-:W-:Y:S05]  /*abf0*/  BSYNC B1 ;  /* 0x0000000000017941 */ /* 0x000fea0003800000 */
.L_x_168:
        /* <DEDUP_REMOVED lines=31> */
.L_x_171:
[----:B------:R-:W-:Y:S05]  /*adf0*/  BSYNC B1 ;  /* 0x0000000000017941 */ /* 0x000fea0003800000 */
.L_x_170:
        /* <DEDUP_REMOVED lines=22> */
.L_x_173:
[----:B------:R-:W-:Y:S05]  /*af60*/  BSYNC B1 ;  /* 0x0000000000017941 */ /* 0x000fea0003800000 */
.L_x_172:
        /* <DEDUP_REMOVED lines=19> */
.L_x_175:
[----:B------:R-:W-:Y:S05]  /*b0a0*/  BSYNC B1 ;  /* 0x0000000000017941 */ /* 0x000fea0003800000 */
.L_x_174:
        /* <DEDUP_REMOVED lines=31> */
.L_x_177:
[----:B------:R-:W-:Y:S05]  /*b2a0*/  BSYNC B1 ;  /* 0x0000000000017941 */ /* 0x000fea0003800000 */
.L_x_176:
        /* <DEDUP_REMOVED lines=22> */
.L_x_179:
[----:B------:R-:W-:Y:S05]  /*b410*/  BSYNC B1 ;  /* 0x0000000000017941 */ /* 0x000fea0003800000 */
.L_x_178:
        /* <DEDUP_REMOVED lines=19> */
.L_x_181:
[----:B------:R-:W-:Y:S05]  /*b550*/  BSYNC B1 ;  /* 0x0000000000017941 */ /* 0x000fea0003800000 */
.L_x_180:
        /* <DEDUP_REMOVED lines=31> */
.L_x_183:
[----:B------:R-:W-:Y:S05]  /*b750*/  BSYNC B1 ;  /* 0x0000000000017941 */ /* 0x000fea0003800000 */
.L_x_182:
        /* <DEDUP_REMOVED lines=22> */
.L_x_185:
[----:B------:R-:W-:Y:S05]  /*b8c0*/  BSYNC B1 ;  /* 0x0000000000017941 */ /* 0x000fea0003800000 */
.L_x_184:
        /* <DEDUP_REMOVED lines=19> */
.L_x_187:
[----:B------:R-:W-:Y:S05]  /*ba00*/  BSYNC B1 ;  /* 0x0000000000017941 */ /* 0x000fea0003800000 */
.L_x_186:
        /* <DEDUP_REMOVED lines=31> */
.L_x_189:
[----:B------:R-:W-:Y:S05]  /*bc00*/  BSYNC B1 ;  /* 0x0000000000017941 */ /* 0x000fea0003800000 */
.L_x_188:
        /* <DEDUP_REMOVED lines=22> */
.L_x_191:
[----:B------:R-:W-:Y:S05]  /*bd70*/  BSYNC B1 ;  /* 0x0000000000017941 */ /* 0x000fea0003800000 */
.L_x_190:
        /* <DEDUP_REMOVED lines=19> */
.L_x_193:
[----:B------:R-:W-:Y:S05]  /*beb0*/  BSYNC B1 ;  /* 0x0000000000017941 */ /* 0x000fea0003800000 */
.L_x_192:
        /* <DEDUP_REMOVED lines=31> */
.L_x_195:
[----:B------:R-:W-:Y:S05]  /*c0b0*/  BSYNC B1 ;  /* 0x0000000000017941 */ /* 0x000fea0003800000 */
.L_x_194:
        /* <DEDUP_REMOVED lines=22> */
.L_x_197:
[----:B------:R-:W-:Y:S05]  /*c220*/  BSYNC B1 ;  /* 0x0000000000017941 */ /* 0x000fea0003800000 */
.L_x_196:
        /* <DEDUP_REMOVED lines=19> */
.L_x_199:
[----:B------:R-:W-:Y:S05]  /*c360*/  BSYNC B1 ;  /* 0x0000000000017941 */ /* 0x000fea0003800000 */
.L_x_198:
        /* <DEDUP_REMOVED lines=31> */
.L_x_201:
[----:B------:R-:W-:Y:S05]  /*c560*/  BSYNC B1 ;  /* 0x0000000000017941 */ /* 0x000fea0003800000 */
.L_x_200:
        /* <DEDUP_REMOVED lines=22> */
.L_x_203:
[----:B------:R-:W-:Y:S05]  /*c6d0*/  BSYNC B1 ;  /* 0x0000000000017941 */ /* 0x000fea0003800000 */
.L_x_202:
        /* <DEDUP_REMOVED lines=19> */
.L_x_205:
[----:B------:R-:W-:Y:S05]  /*c810*/  BSYNC B1 ;  /* 0x0000000000017941 */ /* 0x000fea0003800000 */
.L_x_204:
        /* <DEDUP_REMOVED lines=17> */
[----:B----4-:R-:W-:Y:S02]  /*c930*/  IADD3 R222, P3, P5, R6, UR22, R162 ;  /* 0x0000001606de7c10 */ /* 0x010fe4000fd7e0a2 */
[----:B------:R-:W-:Y:S02]  /*c940*/  MOV R162, UR20 ;  /* 0x0000001400a27c02 */ /* 0x000fe40008000f00 */
[----:B------:R-:W-:-:S03]  /*c950*/  IADD3.X R5, R5, UR23, R4, P3, P5 ;  /* 0x0000001705057c10 */ /* 0x000fc60009fea404 */
[----:B------:R-:W-:-:S04]  /*c960*/  IMAD.WIDE.U32 R162, R162, 0x3e0, R12 ;  /* 0x000003e0a2a27825 */ /* 0x000fc800078e000c */
[----:B------:R-:W-:Y:S02]  /*c970*/  VIADD R7, R163, UR21 ;  /* 0x00000015a3077c36 */ /* 0x000fe40008000000 */
[----:B------:R-:W-:Y:S02]  /*c980*/  @P2 IMAD.MOV.U32 R6, RZ, RZ, R162 ;  /* 0x000000ffff062224 */ /* 0x000fe400078e00a2 */
[----:B--2---:R-:W-:-:S04]  /*c990*/  IMAD R223, R11, UR18, RZ ;  /* 0x000000120bdf7c24 */ /* 0x004fc8000f8e02ff */
[----:B---3--:R-:W-:-:S05]  /*c9a0*/  IMAD R223, R226, UR19, R223 ;  /* 0x00000013e2df7c24 */ /* 0x008fca000f8e02df */
[----:B------:R2:W-:Y:S01]  /*c9b0*/  @P2 STG.E desc[UR16][R6.64], R223 ;  /* 0x000000df06002986 */ /* 0x0005e2000c101910 */
[----:B------:R-:W-:-:S04]  /*c9c0*/  LEA R4, P2, R222, UR24, 0x2 ;  /* 0x00000018de047c11 */ /* 0x000fc8000f8410ff */
[----:B------:R-:W-:Y:S01]  /*c9d0*/  LEA.HI.X R5, R222, UR25, R5, 0x2, P2 ;  /* 0x00000019de057c11 */ /* 0x000fe200090f1405 */
[----:B------:R-:W-:Y:S08]  /*c9e0*/  @!P0 BRA `(.L_x_207) ;  /* 0x0000000000048947 */ /* 0x000ff00003800000 */
[----:B------:R3:W5:Y:S02]  /*c9f0*/  LDG.E.LTC128B R11, desc[UR16][R4.64] ;  /* 0x00000010040b7981 */ /* 0x000764000c1e1920 */
.L_x_207:
[----:B------:R-:W-:Y:S05]  /*ca00*/  BSYNC B1 ;  /* 0x0000000000017941 */ /* 0x000fea0003800000 */
.L_x_206:
[----:B------:R-:W4:Y:S01]  /*ca10*/  LDL.LU R227, [R1+0x1f4] ;  /* 0x0001f40001e37983 */ /* 0x000f220000300800 */
[----:B------:R-:W-:Y:S01]  /*ca20*/  UIMAD.WIDE.U32 UR14, UR22, 0x7, UR14 ;  /* 0x00000007160e78a5 */ /* 0x000fe2000f8e000e */
[----:B-----5:R-:W-:Y:S01]  /*ca30*/  IMAD R226, R11, UR18, RZ ;  /* 0x000000120be27c24 */ /* 0x020fe2000f8e02ff */
[----:B------:R-:W-:Y:S02]  /*ca40*/  BSSY B1, `(.L_x_208) ;  /* 0x0000013000017945 */ /* 0x000fe40003800000 */
[----:B------:R-:W-:-:S04]  /*ca50*/  UIADD3 UR21, UP0, UR14, UR22, URZ ;  /* 0x000000160e157290 */ /* 0x000fc8000ff1e03f */
[----:B------:R-:W-:Y:S02]  /*ca60*/  UIADD3.X UR14, UR23, UR10, UR15, UP0, !UPT ;  /* 0x0000000a170e7290 */ /* 0x000fe400087fe40f */
[----:B---3--:R-:W-:-:S04]  /*ca70*/  IMAD.U32 R4, RZ, RZ, UR21 ;  /* 0x00000015ff047e24 */ /* 0x008fc8000f8e00ff */
[----:B------:R-:W-:Y:S02]  /*ca80*/  IMAD.U32 R5, RZ, RZ, UR14 ;  /* 0x0000000eff057e24 */ /* 0x000fe4000f8e00ff */
[----:B------:R-:W-:-:S03]  /*ca90*/  IMAD.WIDE.U32 R4, R8, UR22, R4 ;  /* 0x0000001608047c25 */ /* 0x000fc6000f8e0004 */
[----:B------:R-:W-:-:S04]  /*caa0*/  IADD3 R222, P2, R2, R4, RZ ;  /* 0x0000000402de7210 */ /* 0x000fc80007f5e0ff */
[----:B--2---:R-:W-:-:S03]  /*cab0*/  IADD3.X R223, R3, R9, R5, P2, !PT ;  /* 0x0000000903df7210 */ /* 0x004fc600017fe405 */
[----:B------:R-:W-:-:S05]  /*cac0*/  IMAD.WIDE.U32 R222, R10, UR8, R222 ;  /* 0x000000080ade7c25 */ /* 0x000fca000f8e00de */
[----:B------:R-:W-:Y:S02]  /*cad0*/  IADD3 R5, R223, UR9, RZ ;  /* 0x00000009df057c10 */ /* 0x000fe4000fffe0ff */
[----:B------:R-:W-:-:S04]  /*cae0*/  LEA R4, P2, R222, UR24, 0x2 ;  /* 0x00000018de047c11 */ /* 0x000fc8000f8410ff */
[----:B------:R-:W-:Y:S02]  /*caf0*/  LEA.HI.X R5, R222, UR25, R5, 0x2, P2 ;  /* 0x00000019de057c11 */ /* 0x000fe400090f1405 */
[----:B------:R-:W-:Y:S02]  /*cb00*/  IADD3 R222, P3, R162, UR26, RZ ;  /* 0x0000001aa2de7c10 */ /* 0x000fe4000ff7e0ff */
[----:B------:R-:W-:Y:S02]  /*cb10*/  ISETP.GT.AND P2, PT, R0, 0xf8, P1 ;  /* 0x000000f80000780c */ /* 0x000fe40000f44270 */
[----:B------:R-:W-:Y:S01]  /*cb20*/  IADD3.X R223, R7, UR27, RZ, P3, !PT ;  /* 0x0000001b07df7c10 */ /* 0x000fe20009ffe4ff */
[----:B----4-:R-:W-:-:S05]  /*cb30*/  IMAD R226, R227, UR19, R226 ;  /* 0x00000013e3e27c24 */ /* 0x010fca000f8e02e2 */
[----:B------:R2:W-:Y:S05]  /*cb40*/  @P0 STG.E desc[UR16][R222.64], R226 ;  /* 0x000000e2de000986 */ /* 0x0005ea000c101910 */
[----:B------:R-:W-:Y:S05]  /*cb50*/  @!P2 BRA `(.L_x_209) ;  /* 0x000000000004a947 */ /* 0x000fea0003800000 */
[----:B------:R3:W5:Y:S02]  /*cb60*/  LDG.E.LTC128B R11, desc[UR16][R4.64+0x20] ;  /* 0x00002010040b7981 */ /* 0x000764000c1e1920 */
.L_x_209:
[----:B------:R-:W-:Y:S05]  /*cb70*/  BSYNC B1 ;  /* 0x0000000000017941 */ /* 0x000fea0003800000 */
.L_x_208:
[----:B------:R-:W-:-:S04]  /*cb80*/  UIMAD.WIDE.U32 UR12, UR22, 0x7, UR12 ;  /* 0x00000007160c78a5 */ /* 0x000fc8000f8e000c */
[----:B------:R-:W-:-:S04]  /*cb90*/  UIADD3 UR12, UP0, UR12, UR22, URZ ;  /* 0x000000160c0c7290 */ /* 0x000fc8000ff1e03f */
[----:B------:R-:W-:Y:S02]  /*cba0*/  UIADD3.X UR10, UR23, UR10, UR13, UP0, !UPT ;  /* 0x0000000a170a7290 */ /* 0x000fe400087fe40d */
[----:B--2---:R-:W-:-:S04]  /*cbb0*/  IMAD.U32 R226, RZ, RZ, UR12 ;  /* 0x0000000cffe27e24 */ /* 0x004fc8000f8e00ff */
[----:B------:R-:W-:Y:S02]  /*cbc0*/  IMAD.U32 R227, RZ, RZ, UR10 ;  /* 0x0000000affe37e24 */ /* 0x000fe4000f8e00ff */
[----:B------:R-:W-:-:S03]  /*cbd0*/  IMAD.WIDE.U32 R226, R8, UR22, R226 ;  /* 0x0000001608e27c25 */ /* 0x000fc6000f8e00e2 */
[----:B------:R-:W-:-:S03]  /*cbe0*/  IADD3 R2, P0, R2, R226, RZ ;  /* 0x000000e202027210 */ /* 0x000fc60007f1e0ff */
[----:B------:R-:W2:Y:S01]  /*cbf0*/  LDL.LU R226, [R1+0x1f8] ;  /* 0x0001f80001e27983 */ /* 0x000ea20000300800 */
[----:B------:R-:W-:-:S03]  /*cc00*/  IADD3.X R3, R3, R9, R227, P0, !PT ;  /* 0x0000000903037210 */ /* 0x000fc600007fe4e3 */
[----:B------:R-:W4:Y:S01]  /*cc10*/  LDL R227, [R1+0x208] ;  /* 0x0002080001e37983 */ /* 0x000f220000100800 */
[----:B-----5:R-:W-:Y:S02]  /*cc20*/  IMAD R6, R11, UR18, RZ ;  /* 0x000000120b067c24 */ /* 0x020fe4000f8e02ff */
[----:B------:R-:W-:Y:S01]  /*cc30*/  @P2 IMAD.MOV.U32 R163, RZ, RZ, R7 ;  /* 0x000000ffffa32224 */ /* 0x000fe200078e0007 */
[----:B------:R-:W-:Y:S01]  /*cc40*/  ISETP.GT.AND P1, PT, R0, 0xf9, P1 ;  /* 0x000000f90000780c */ /* 0x000fe20000f24270 */
[----:B------:R-:W-:Y:S01]  /*cc50*/  IMAD.WIDE.U32 R8, R10, UR8, R2 ;  /* 0x000000080a087c25 */ /* 0x000fe2000f8e0002 */
[----:B------:R-:W-:Y:S03]  /*cc60*/  BSSY B1, `(.L_x_210) ;  /* 0x0000009000017945 */ /* 0x000fe60003800000 */
[----:B------:R-:W-:Y:S01]  /*cc70*/  VIADD R3, R9, UR9 ;  /* 0x0000000909037c36 */ /* 0x000fe20008000000 */
[----:B------:R-:W-:-:S04]  /*cc80*/  LEA R2, P3, R8, UR24, 0x2 ;  /* 0x0000001808027c11 */ /* 0x000fc8000f8610ff */
[----:B------:R-:W-:Y:S01]  /*cc90*/  LEA.HI.X R3, R8, UR25, R3, 0x2, P3 ;  /* 0x0000001908037c11 */ /* 0x000fe200098f1403 */
[----:B--2---:R-:W-:-:S05]  /*cca0*/  IMAD R6, R226, UR19, R6 ;  /* 0x00000013e2067c24 */ /* 0x004fca000f8e0206 */
[----:B------:R2:W-:Y:S01]  /*ccb0*/  @P2 STG.E desc[UR16][R162.64+0x20], R6 ;  /* 0x00002006a2002986 */ /* 0x0005e2000c101910 */
[----:B----4-:R-:W-:Y:S01]  /*ccc0*/  ISETP.GT.AND P0, PT, R227, 0x80, PT ;  /* 0x00000080e300780c */ /* 0x010fe20003f04270 */
[----:B------:R-:W-:-:S12]  /*ccd0*/  @!P1 BRA `(.L_x_211) ;  /* 0x0000000000049947 */ /* 0x000fd80003800000 */
[----:B------:R4:W5:Y:S02]  /*cce0*/  LDG.E.LTC128B R11, desc[UR16][R2.64+0x20] ;  /* 0x00002010020b7981 */ /* 0x000964000c1e1920 */
.L_x_211:
[----:B------:R-:W-:Y:S05]  /*ccf0*/  BSYNC B1 ;  /* 0x0000000000017941 */ /* 0x000fea0003800000 */
.L_x_210:
[----:B------:R-:W3:Y:S01]  /*cd00*/  LDL.LU R7, [R1+0x1fc] ;  /* 0x0001fc0001077983 */ /* 0x000ee20000300800 */
[----:B--2--5:R-:W-:Y:S01]  /*cd10*/  IMAD R6, R11, UR18, RZ ;  /* 0x000000120b067c24 */ /* 0x024fe2000f8e02ff */
[----:B------:R-:W-:Y:S01]  /*cd20*/  ISETP.GT.AND P2, PT, R0, RZ, P0 ;  /* 0x000000ff0000720c */ /* 0x000fe20000744270 */
[----:B------:R-:W-:Y:S02]  /*cd30*/  BSSY B1, `(.L_x_212) ;  /* 0x0000006000017945 */ /* 0x000fe40003800000 */
[----:B---3--:R-:W-:-:S05]  /*cd40*/  IMAD R6, R7, UR19, R6 ;  /* 0x0000001307067c24 */ /* 0x008fca000f8e0206 */
[----:B------:R2:W-:Y:S05]  /*cd50*/  @P1 STG.E desc[UR16][R222.64+0x20], R6 ;  /* 0x00002006de001986 */ /* 0x0005ea000c101910 */
[----:B------:R-:W-:Y:S05]  /*cd60*/  @!P2 BRA `(.L_x_213) ;  /* 0x000000000008a947 */ /* 0x000fea0003800000 */
[----:B------:R-:W3:Y:S04]  /*cd70*/  LDL.64 R8, [R1+0x250] ;  /* 0x0002500001087983 */ /* 0x000ee80000100a00 */
[----:B---3--:R3:W5:Y:S02]  /*cd80*/  LDG.E.LTC128B R11, desc[UR16][R8.64+0x200] ;  /* 0x00020010080b7981 */ /* 0x008764000c1e1920 */
.L_x_213:
[----:B------:R-:W-:Y:S05]  /*cd90*/  BSYNC B1 ;  /* 0x0000000000017941 */ /* 0x000fea0003800000 */
.L_x_212:
[----:B--2--5:R-:W-:Y:S01]  /*cda0*/  IMAD R6, R11, UR18, RZ ;  /* 0x000000120b067c24 */ /* 0x024fe2000f8e02ff */
[----:B------:R-:W-:Y:S01]  /*cdb0*/  ISETP.GT.AND P3, PT, R0, 0x1, P0 ;  /* 0x000000010000780c */ /* 0x000fe20000764270 */
[----:B------:R-:W-:Y:S01]  /*cdc0*/  BSSY B1, `(.L_x_214) ;  /* 0x0000007000017945 */ /* 0x000fe20003800000 */
[----:B------:R-:W-:Y:S01]  /*cdd0*/  ISETP.GT.AND P1, PT, R227, 0x88, PT ;  /* 0x00000088e300780c */ /* 0x000fe20003f24270 */
[----:B------:R-:W-:-:S05]  /*cde0*/  IMAD R6, R24, UR19, R6 ;  /* 0x0000001318067c24 */ /* 0x000fca000f8e0206 */
[----:B------:R2:W-:Y:S05]  /*cdf0*/  @P2 STG.E desc[UR16][R12.64+0x200], R6 ;  /* 0x000200060c002986 */ /* 0x0005ea000c101910 */
[----:B------:R-:W-:Y:S05]  /*ce00*/  @!P3 BRA `(.L_x_215) ;  /* 0x000000000008b947 */ /* 0x000fea0003800000 */
[----:B---3--:R-:W3:Y:S04]  /*ce10*/  LDL.64 R8, [R1+0x248] ;  /* 0x0002480001087983 */ /* 0x008ee80000100a00 */
[----:B---3--:R3:W5:Y:S02]  /*ce20*/  LDG.E.LTC128B R11, desc[UR16][R8.64+0x200] ;  /* 0x00020010080b7981 */ /* 0x008764000c1e1920 */
.L_x_215:
[----:B------:R-:W-:Y:S05]  /*ce30*/  BSYNC B1 ;  /* 0x0000000000017941 */ /* 0x000fea0003800000 */
.L_x_214:
[----:B--2--5:R-:W-:Y:S01]  /*ce40*/  IMAD R6, R11, UR18, RZ ;  /* 0x000000120b067c24 */ /* 0x024fe2000f8e02ff */
[----:B------:R-:W-:Y:S01]  /*ce50*/  ISETP.GT.AND P5, PT, R0, RZ, P1 ;  /* 0x000000ff0000720c */ /* 0x000fe20000fa4270 */
[----:B------:R-:W-:Y:S01]  /*ce60*/  @P3 IMAD.MOV.U32 R7, RZ, RZ, R15 ;  /* 0x000000ffff073224 */ /* 0x000fe200078e000f */
[----:B------:R-:W-:Y:S01]  /*ce70*/  BSSY B1, `(.L_x_216) ;  /* 0x0000007000017945 */ /* 0x000fe20003800000 */
[----:B------:R-:W-:Y:S01]  /*ce80*/  IMAD R25, R25, UR19, R6 ;  /* 0x0000001319197c24 */ /* 0x000fe2000f8e0206 */
[----:B------:R-:W-:-:S05]  /*ce90*/  @P3 MOV R6, R14 ;  /* 0x0000000e00063202 */ /* 0x000fca0000000f00 */
[----:B------:R2:W-:Y:S04]  /*cea0*/  @P3 STG.E desc[UR16][R6.64+0x200], R25 ;  /* 0x0002001906003986 */ /* 0x0005e8000c101910 */
[----:B------:R-:W-:Y:S05]  /*ceb0*/  @!P5 BRA `(.L_x_217) ;  /* 0x000000000008d947 */ /* 0x000fea0003800000 */
[----:B---3--:R-:W3:Y:S04]  /*cec0*/  LDL.LU.64 R8, [R1+0x250] ;  /* 0x0002500001087983 */ /* 0x008ee80000300a00 */
[----:B---3--:R3:W5:Y:S02]  /*ced0*/  LDG.E.LTC128B R11, desc[UR16][R8.64+0x220] ;  /* 0x00022010080b7981 */ /* 0x008764000c1e1920 */
.L_x_217:
[----:B------:R-:W-:Y:S05]  /*cee0*/  BSYNC B1 ;  /* 0x0000000000017941 */ /* 0x000fea0003800000 */
.L_x_216:
[----:B--2--5:R-:W-:Y:S01]  /*cef0*/  IMAD R6, R11, UR18, RZ ;  /* 0x000000120b067c24 */ /* 0x024fe2000f8e02ff */
[C---:B------:R-:W-:Y:S01]  /*cf00*/  ISETP.GT.AND P3, PT, R0.reuse, 0x1, P1 ;  /* 0x000000010000780c */ /* 0x040fe20000f64270 */
[----:B------:R-:W-:Y:S01]  /*cf10*/  BSSY B1, `(.L_x_218) ;  /* 0x0000008000017945 */ /* 0x000fe20003800000 */
[----:B------:R-:W-:Y:S01]  /*cf20*/  ISETP.GT.AND P2, PT, R0, 0x8, P0 ;  /* 0x000000080000780c */ /* 0x000fe20000744270 */
[----:B------:R-:W-:Y:S02]  /*cf30*/  IMAD R6, R26, UR19, R6 ;  /* 0x000000131a067c24 */ /* 0x000fe4000f8e0206 */
[----:B------:R-:W-:-:S03]  /*cf40*/  IMAD.MOV.U32 R10, RZ, RZ, R11 ;  /* 0x000000ffff0a7224 */ /* 0x000fc600078e000b */
[----:B------:R2:W-:Y:S05]  /*cf50*/  @P5 STG.E desc[UR16][R12.64+0x220], R6 ;  /* 0x000220060c005986 */ /* 0x0005ea000c101910 */
[----:B------:R-:W-:Y:S05]  /*cf60*/  @!P3 BRA `(.L_x_219) ;  /* 0x000000000008b947 */ /* 0x000fea0003800000 */
[----:B---3--:R-:W3:Y:S04]  /*cf70*/  LDL.LU.64 R8, [R1+0x248] ;  /* 0x0002480001087983 */ /* 0x008ee80000300a00 */
[----:B---3--:R3:W5:Y:S02]  /*cf80*/  LDG.E.LTC128B R10, desc[UR16][R8.64+0x220] ;  /* 0x00022010080a7981 */ /* 0x008764000c1e1920 */
.L_x_219:
[----:B------:R-:W-:Y:S05]  /*cf90*/  BSYNC B1 ;  /* 0x0000000000017941 */ /* 0x000fea0003800000 */
.L_x_218:
[----:B--2---:R-:W2:Y:S01]  /*cfa0*/  LDL.64 R12, [R1+0x240] ;  /* 0x00024000010c7983 */ /* 0x004ea20000100a00 */
[----:B-----5:R-:W-:Y:S02]  /*cfb0*/  IMAD R6, R10, UR18, RZ ;  /* 0x000000120a067c24 */ /* 0x020fe4000f8e02ff */
[----:B---3--:R-:W-:Y:S02]  /*cfc0*/  IMAD.MOV.U32 R8, RZ, RZ, R14 ;  /* 0x000000ffff087224 */ /* 0x008fe400078e000e */
[----:B------:R-:W-:Y:S02]  /*cfd0*/  IMAD R27, R27, UR19, R6 ;  /* 0x000000131b1b7c24 */ /* 0x000fe4000f8e0206 */
[----:B------:R-:W-:-:S05]  /*cfe0*/  IMAD.MOV.U32 R9, RZ, RZ, R15 ;  /* 0x000000ffff097224 */ /* 0x000fca00078e000f */
[----:B------:R3:W-:Y:S04]  /*cff0*/  @P3 STG.E desc[UR16][R8.64+0x220], R27 ;  /* 0x0002201b08003986 */ /* 0x0007e8000c101910 */
[----:B--2---:R-:W2:Y:S01]  /*d000*/  @P2 LDG.E.LTC128B R10, desc[UR16][R12.64+0x200] ;  /* 0x000200100c0a2981 */ /* 0x004ea2000c1e1920 */
[----:B------:R-:W-:Y:S01]  /*d010*/  MOV R6, UR20 ;  /* 0x0000001400067c02 */ /* 0x000fe20008000f00 */
[----:B------:R-:W-:Y:S01]  /*d020*/  BSSY B1, `(.L_x_220) ;  /* 0x000000b000017945 */ /* 0x000fe20003800000 */
[----:B------:R-:W-:-:S03]  /*d030*/  ISETP.GT.AND P5, PT, R0, 0x9, P0 ;  /* 0x000000090000780c */ /* 0x000fc600007a4270 */
[----:B---3--:R-:W-:Y:S01]  /*d040*/  IMAD.WIDE.U32 R8, R6, 0x1c, R8 ;  /* 0x0000001c06087825 */ /* 0x008fe200078e0008 */
[----:B------:R-:W-:-:S03]  /*d050*/  IADD3 R6, P3, R14, UR29, RZ ;  /* 0x0000001d0e067c10 */ /* 0x000fc6000ff7e0ff */
[----:B------:R-:W-:Y:S02]  /*d060*/  VIADD R9, R9, UR28 ;  /* 0x0000001c09097c36 */ /* 0x000fe40008000000 */
[----:B--2---:R-:W-:-:S04]  /*d070*/  IMAD R7, R10, UR18, RZ ;  /* 0x000000120a077c24 */ /* 0x004fc8000f8e02ff */
[----:B------:R-:W-:-:S05]  /*d080*/  IMAD R28, R28, UR19, R7 ;  /* 0x000000131c1c7c24 */ /* 0x000fca000f8e0207 */
[----:B------:R2:W-:Y:S01]  /*d090*/  @P2 STG.E desc[UR16][R8.64+0x200], R28 ;  /* 0x0002001c08002986 */ /* 0x0005e2000c101910 */
[----:B------:R-:W-:Y:S05]  /*d0a0*/  @!P5 BRA `(.L_x_221) ;  /* 0x000000000008d947 */ /* 0x000fea0003800000 */
[----:B------:R-:W3:Y:S04]  /*d0b0*/  LDL.64 R24, [R1+0x238] ;  /* 0x0002380001187983 */ /* 0x000ee80000100a00 */
[----:B---3--:R3:W5:Y:S02]  /*d0c0*/  LDG.E.LTC128B R10, desc[UR16][R24.64+0x200] ;  /* 0x00020010180a7981 */ /* 0x008764000c1e1920 */
.L_x_221:
[----:B------:R-:W-:Y:S05]  /*d0d0*/  BSYNC B1 ;  /* 0x0000000000017941 */ /* 0x000fea0003800000 */
.L_x_220:
[----:B-----5:R-:W-:Y:S01]  /*d0e0*/  IMAD R11, R10, UR18, RZ ;  /* 0x000000120a0b7c24 */ /* 0x020fe2000f8e02ff */
[----:B------:R-:W-:Y:S01]  /*d0f0*/  IADD3.X R7, R15, UR30, RZ, P3, !PT ;  /* 0x0000001e0f077c10 */ /* 0x000fe20009ffe4ff */
[----:B------:R-:W-:Y:S01]  /*d100*/  BSSY B1, `(.L_x_222) ;  /* 0x0000006000017945 */ /* 0x000fe20003800000 */
[----:B------:R-:W-:Y:S01]  /*d110*/  ISETP.GT.AND P2, PT, R0, 0x8, P1 ;  /* 0x000000080000780c */ /* 0x000fe20000f44270 */
[----:B------:R-:W-:-:S05]  /*d120*/  IMAD R11, R29, UR19, R11 ;  /* 0x000000131d0b7c24 */ /* 0x000fca000f8e020b */
[----:B------:R0:W-:Y:S07]  /*d130*/  @P5 STG.E desc[UR16][R6.64+0x200], R11 ;  /* 0x0002000b06005986 */ /* 0x0001ee000c101910 */
[----:B------:R-:W-:Y:S05]  /*d140*/  @!P2 BRA `(.L_x_223) ;  /* 0x000000000004a947 */ /* 0x000fea0003800000 */
[----:B------:R0:W5:Y:S02]  /*d150*/  LDG.E.LTC128B R10, desc[UR16][R12.64+0x220] ;  /* 0x000220100c0a7981 */ /* 0x000164000c1e1920 */
.L_x_223:
[----:B------:R-:W-:Y:S05]  /*d160*/  BSYNC B1 ;  /* 0x0000000000017941 */ /* 0x000fea0003800000 */
.L_x_222:
[----:B0----5:R-:W-:Y:S01]  /*d170*/  IMAD R11, R10, UR18, RZ ;  /* 0x000000120a0b7c24 */ /* 0x021fe2000f8e02ff */
[C---:B------:R-:W-:Y:S01]  /*d180*/  ISETP.GT.AND P5, PT, R0.reuse, 0x9, P1 ;  /* 0x000000090000780c */ /* 0x040fe20000fa4270 */
[----:B------:R-:W-:Y:S01]  /*d190*/  BSSY B1, `(.L_x_224) ;  /* 0x0000007000017945 */ /* 0x000fe20003800000 */
[----:B------:R-:W-:Y:S01]  /*d1a0*/  ISETP.GT.AND P3, PT, R0, 0x10, P0 ;  /* 0x000000100000780c */ /* 0x000fe20000764270 */
[----:B------:R-:W-:-:S05]  /*d1b0*/  IMAD R11, R30, UR19, R11 ;  /* 0x000000131e0b7c24 */ /* 0x000fca000f8e020b */
[----:B------:R0:W-:Y:S05]  /*d1c0*/  @P2 STG.E desc[UR16][R8.64+0x220], R11 ;  /* 0x0002200b08002986 */ /* 0x0001ea000c101910 */
[----:B------:R-:W-:Y:S05]  /*d1d0*/  @!P5 BRA `(.L_x_225) ;  /* 0x000000000008d947 */ /* 0x000fea0003800000 */
[----:B------:R-:W2:Y:S04]  /*d1e0*/  LDL.LU.64 R12, [R1+0x238] ;  /* 0x00023800010c7983 */ /* 0x000ea80000300a00 */
[----:B--2---:R2:W5:Y:S02]  /*d1f0*/  LDG.E.LTC128B R10, desc[UR16][R12.64+0x220] ;  /* 0x000220100c0a7981 */ /* 0x004564000c1e1920 */
.L_x_225:
[----:B------:R-:W-:Y:S05]  /*d200*/  BSYNC B1 ;  /* 0x0000000000017941 */ /* 0x000fea0003800000 */
.L_x_224:
[----:B------:R-:W3:Y:S01]  /*d210*/  LDL.64 R14, [R1+0x230] ;  /* 0x00023000010e7983 */ /* 0x000ee20000100a00 */
[----:B0-2--5:R-:W-:Y:S02]  /*d220*/  IMAD R8, R10, UR18, RZ ;  /* 0x000000120a087c24 */ /* 0x025fe4000f8e02ff */
[----:B------:R-:W-:Y:S02]  /*d230*/  IMAD.MOV.U32 R12, RZ, RZ, R10 ;  /* 0x000000ffff0c7224 */ /* 0x000fe400078e000a */
[----:B------:R-:W-:Y:S02]  /*d240*/  IMAD R31, R31, UR19, R8 ;  /* 0x000000131f1f7c24 */ /* 0x000fe4000f8e0208 */
[----:B------:R-:W-:Y:S02]  /*d250*/  IMAD.MOV.U32 R10, RZ, RZ, R6 ;  /* 0x000000ffff0a7224 */ /* 0x000fe400078e0006 */
[----:B------:R-:W-:-:S05]  /*d260*/  IMAD.MOV.U32 R11, RZ, RZ, R7 ;  /* 0x000000ffff0b7224 */ /* 0x000fca00078e0007 */
[----:B------:R0:W-:Y:S04]  /*d270*/  @P5 STG.E desc[UR16][R10.64+0x220], R31 ;  /* 0x0002201f0a005986 */ /* 0x0001e8000c101910 */
[----:B---3--:R-:W2:Y:S01]  /*d280*/  @P3 LDG.E.LTC128B R12, desc[UR16][R14.64+0x200] ;  /* 0x000200100e0c3981 */ /* 0x008ea2000c1e1920 */
[----:B------:R-:W-:Y:S01]  /*d290*/  MOV R8, UR20 ;  /* 0x0000001400087c02 */ /* 0x000fe20008000f00 */
[----:B------:R-:W-:Y:S01]  /*d2a0*/  BSSY B1, `(.L_x_226) ;  /* 0x000000b000017945 */ /* 0x000fe20003800000 */
[----:B------:R-:W-:-:S03]  /*d2b0*/  ISETP.GT.AND P6, PT, R0, 0x11, P0 ;  /* 0x000000110000780c */ /* 0x000fc600007c4270 */
[----:B0-----:R-:W-:Y:S01]  /*d2c0*/  IMAD.WIDE.U32 R10, R8, 0x1c, R10 ;  /* 0x0000001c080a7825 */ /* 0x001fe200078e000a */
[----:B------:R-:W-:-:S03]  /*d2d0*/  IADD3 R8, P5, R6, UR29, RZ ;  /* 0x0000001d06087c10 */ /* 0x000fc6000ffbe0ff */
[----:B------:R-:W-:Y:S02]  /*d2e0*/  VIADD R11, R11, UR28 ;  /* 0x0000001c0b0b7c36 */ /* 0x000fe40008000000 */
[----:B--2---:R-:W-:-:S04]  /*d2f0*/  IMAD R9, R12, UR18, RZ ;  /* 0x000000120c097c24 */ /* 0x004fc8000f8e02ff */
[----:B------:R-:W-:-:S05]  /*d300*/  IMAD R32, R32, UR19, R9 ;  /* 0x0000001320207c24 */ /* 0x000fca000f8e0209 */
[----:B------:R0:W-:Y:S01]  /*d310*/  @P3 STG.E desc[UR16][R10.64+0x200], R32 ;  /* 0x000200200a003986 */ /* 0x0001e2000c101910 */
[----:B------:R-:W-:Y:S05]  /*d320*/  @!P6 BRA `(.L_x_227) ;  /* 0x000000000008e947 */ /* 0x000fea0003800000 */
[----:B------:R-:W2:Y:S04]  /*d330*/  LDL.64 R24, [R1+0x228] ;  /* 0x0002280001187983 */ /* 0x000ea80000100a00 */
[----:B--2---:R2:W5:Y:S02]  /*d340*/  LDG.E.LTC128B R12, desc[UR16][R24.64+0x200] ;  /* 0x00020010180c7981 */ /* 0x004564000c1e1920 */
.L_x_227:
[----:B------:R-:W-:Y:S05]  /*d350*/  BSYNC B1 ;  /* 0x0000000000017941 */ /* 0x000fea0003800000 */
.L_x_226:
        /* <DEDUP_REMOVED lines=8> */
.L_x_229:
[----:B------:R-:W-:Y:S05]  /*d3e0*/  BSYNC B1 ;  /* 0x0000000000017941 */ /* 0x000fea0003800000 */
.L_x_228:
[----:B---3-5:R-:W-:Y:S01]  /*d3f0*/  IMAD R6, R12, UR18, RZ ;  /* 0x000000120c067c24 */ /* 0x028fe2000f8e02ff */
[C---:B------:R-:W-:Y:S01]  /*d400*/  ISETP.GT.AND P5, PT, R0.reuse, 0x11, P1 ;  /* 0x000000110000780c */ /* 0x040fe20000fa4270 */
[----:B------:R-:W-:Y:S01]  /*d410*/  BSSY B1, `(.L_x_230) ;  /* 0x0000007000017945 */ /* 0x000fe20003800000 */
[----:B------:R-:W-:Y:S01]  /*d420*/  ISETP.GT.AND P3, PT, R0, 0x18, P0 ;  /* 0x000000180000780c */ /* 0x000fe20000764270 */
[----:B------:R-:W-:-:S05]  /*d430*/  IMAD R6, R34, UR19, R6 ;  /* 0x0000001322067c24 */ /* 0x000fca000f8e0206 */
[----:B------:R3:W-:Y:S05]  /*d440*/  @P2 STG.E desc[UR16][R10.64+0x220], R6 ;  /* 0x000220060a002986 */ /* 0x0007ea000c101910 */
[----:B------:R-:W-:Y:S05]  /*d450*/  @!P5 BRA `(.L_x_231) ;  /* 0x000000000008d947 */ /* 0x000fea0003800000 */
[----:B0-----:R-:W2:Y:S04]  /*d460*/  LDL.LU.64 R14, [R1+0x228] ;  /* 0x00022800010e7983 */ /* 0x001ea80000300a00 */
[----:B--2---:R0:W5:Y:S02]  /*d470*/  LDG.E.LTC128B R12, desc[UR16][R14.64+0x220] ;  /* 0x000220100e0c7981 */ /* 0x004164000c1e1920 */
.L_x_231:
[----:B------:R-:W-:Y:S05]  /*d480*/  BSYNC B1 ;  /* 0x0000000000017941 */ /* 0x000fea0003800000 */
.L_x_230:
[----:B0-----:R-:W2:Y:S01]  /*d490*/  LDL.64 R14, [R1+0x220] ;  /* 0x00022000010e7983 */ /* 0x001ea20000100a00 */
[----:B---3-5:R-:W-:Y:S02]  /*d4a0*/  IMAD R6, R12, UR18, RZ ;  /* 0x000000120c067c24 */ /* 0x028fe4000f8e02ff */
[----:B------:R-:W-:Y:S02]  /*d4b0*/  IMAD.MOV.U32 R10, RZ, RZ, R8 ;  /* 0x000000ffff0a7224 */ /* 0x000fe400078e0008 */
[----:B------:R-:W-:Y:S02]  /*d4c0*/  IMAD R35, R35, UR19, R6 ;  /* 0x0000001323237c24 */ /* 0x000fe4000f8e0206 */
[----:B------:R-:W-:-:S05]  /*d4d0*/  IMAD.MOV.U32 R11, RZ, RZ, R9 ;  /* 0x000000ffff0b7224 */ /* 0x000fca00078e0009 */
[----:B------:R0:W-:Y:S04]  /*d4e0*/  @P5 STG.E desc[UR16][R10.64+0x220], R35 ;  /* 0x000220230a005986 */ /* 0x0001e8000c101910 */
[----:B--2---:R-:W2:Y:S01]  /*d4f0*/  @P3 LDG.E.LTC128B R12, desc[UR16][R14.64+0x200] ;  /* 0x000200100e0c3981 */ /* 0x004ea2000c1e1920 */
[----:B------:R-:W-:Y:S01]  /*d500*/  IMAD.U32 R6, RZ, RZ, UR20 ;  /* 0x00000014ff067e24 */ /* 0x000fe2000f8e00ff */
[----:B------:R-:W-:Y:S01]  /*d510*/  ISETP.GT.AND P6, PT, R0, 0x19, P0 ;  /* 0x000000190000780c */ /* 0x000fe200007c4270 */
[----:B------:R-:W-:Y:S02]  /*d520*/  BSSY B1, `(.L_x_232) ;  /* 0x000000a000017945 */ /* 0x000fe40003800000 */
[----:B0-----:R-:W-:Y:S01]  /*d530*/  IMAD.WIDE.U32 R10, R6, 0x1c, R10 ;  /* 0x0000001c060a7825 */ /* 0x001fe200078e000a */
[----:B------:R-:W-:-:S04]  /*d540*/  IADD3 R6, P5, R8, UR29, RZ ;  /* 0x0000001d08067c10 */ /* 0x000fc8000ffbe0ff */
[----:B------:R-:W-:Y:S01]  /*d550*/  IADD3 R11, R11, UR28, RZ ;  /* 0x0000001c0b0b7c10 */ /* 0x000fe2000fffe0ff */
[----:B--2---:R-:W-:-:S04]  /*d560*/  IMAD R7, R12, UR18, RZ ;  /* 0x000000120c077c24 */ /* 0x004fc8000f8e02ff */
[----:B------:R-:W-:-:S05]  /*d570*/  IMAD R36, R36, UR19, R7 ;  /* 0x0000001324247c24 */ /* 0x000fca000f8e0207 */
[----:B------:R0:W-:Y:S01]  /*d580*/  @P3 STG.E desc[UR16][R10.64+0x200], R36 ;  /* 0x000200240a003986 */ /* 0x0001e2000c101910 */
[----:B------:R-:W-:Y:S05]  /*d590*/  @!P6 BRA `(.L_x_233) ;  /* 0x000000000008e947 */ /* 0x000fea0003800000 */
[----:B------:R-:W2:Y:S04]  /*d5a0*/  LDL.64 R24, [R1+0x218] ;  /* 0x0002180001187983 */ /* 0x000ea80000100a00 */
[----:B--2---:R2:W5:Y:S02]  /*d5b0*/  LDG.E.LTC128B R12, desc[UR16][R24.64+0x200] ;  /* 0x00020010180c7981 */ /* 0x004564000c1e1920 */
.L_x_233:
[----:B------:R-:W-:Y:S05]  /*d5c0*/  BSYNC B1 ;  /* 0x0000000000017941 */ /* 0x000fea0003800000 */
.L_x_232:
        /* <DEDUP_REMOVED lines=8> */
.L_x_235:
[----:B------:R-:W-:Y:S05]  /*d650*/  BSYNC B1 ;  /* 0x0000000000017941 */ /* 0x000fea0003800000 */
.L_x_234:
        /* <DEDUP_REMOVED lines=9> */
.L_x_237:
[----:B------:R-:W-:Y:S05]  /*d6f0*/  BSYNC B1 ;  /* 0x0000000000017941 */ /* 0x000fea0003800000 */
.L_x_236:
        /* <DEDUP_REMOVED lines=9> */
[----:B------:R-:W-:Y:S01]  /*d790*/  BSSY B1, `(.L_x_238) ;  /* 0x000000a000017945 */ /* 0x000fe20003800000 */
[----:B------:R-:W-:Y:S01]  /*d7a0*/  IADD3 R8, P5, R6, UR29, RZ ;  /* 0x0000001d06087c10 */ /* 0x000fe2000ffbe0ff */
[----:B0-----:R-:W-:-:S04]  /*d7b0*/  IMAD.WIDE.U32 R10, R9, 0x1c, R10 ;  /* 0x0000001c090a7825 */ /* 0x001fc800078e000a */
[----:B------:R-:W-:Y:S02]  /*d7c0*/  VIADD R11, R11, UR28 ;  /* 0x0000001c0b0b7c36 */ /* 0x000fe40008000000 */
[----:B--2---:R-:W-:-:S04]  /*d7d0*/  IMAD R9, R12, UR18, RZ ;  /* 0x000000120c097c24 */ /* 0x004fc8000f8e02ff */
[----:B------:R-:W-:-:S05]  /*d7e0*/  IMAD R40, R40, UR19, R9 ;  /* 0x0000001328287c24 */ /* 0x000fca000f8e0209 */
[----:B------:R0:W-:Y:S01]  /*d7f0*/  @P3 STG.E desc[UR16][R10.64+0x200], R40 ;  /* 0x000200280a003986 */ /* 0x0001e2000c101910 */
[----:B------:R-:W-:Y:S05]  /*d800*/  @!P6 BRA `(.L_x_239) ;  /* 0x000000000008e947 */ /* 0x000fea0003800000 */
[----:B------:R-:W2:Y:S04]  /*d810*/  LDL.64 R24, [R1+0x40] ;  /* 0x0000400001187983 */ /* 0x000ea80000100a00 */
[----:B--2---:R2:W5:Y:S02]  /*d820*/  LDG.E.LTC128B R12, desc[UR16][R24.64+0x200] ;  /* 0x00020010180c7981 */ /* 0x004564000c1e1920 */
.L_x_239:
[----:B------:R-:W-:Y:S05]  /*d830*/  BSYNC B1 ;  /* 0x0000000000017941 */ /* 0x000fea0003800000 */
.L_x_238:
        /* <DEDUP_REMOVED lines=8> */
.L_x_241:
[----:B------:R-:W-:Y:S05]  /*d8c0*/  BSYNC B1 ;  /* 0x0000000000017941 */ /* 0x000fea0003800000 */
.L_x_240:
[----:B-----5:R-:W-:Y:S01]  /*d8d0*/  IMAD R7, R12, UR18, RZ ;  /* 0x000000120c077c24 */ /* 0x020fe2000f8e02ff */
        /* <DEDUP_REMOVED lines=8> */
.L_x_243:
[----:B------:R-:W-:Y:S05]  /*d960*/  BSYNC B1 ;  /* 0x0000000000017941 */ /* 0x000fea0003800000 */
.L_x_242:
[----:B0-----:R-:W2:Y:S01]  /*d970*/  LDL.64 R14, [R1+0x38] ;  /* 0x00003800010e7983 */ /* 0x001ea20000100a00 */
[----:B-----5:R-:W-:-:S04]  /*d980*/  IMAD R6, R12, UR18, RZ ;  /* 0x000000120c067c24 */ /* 0x020fc8000f8e02ff */
[----:B------:R-:W-:-:S05]  /*d990*/  IMAD R43, R43, UR19, R6 ;  /* 0x000000132b2b7c24 */ /* 0x000fca000f8e0206 */
[----:B------:R0:W-:Y:S04]  /*d9a0*/  @P5 STG.E desc[UR16][R8.64+0x220], R43 ;  /* 0x0002202b08005986 */ /* 0x0001e8000c101910 */
[----:B--2---:R-:W2:Y:S01]  /*d9b0*/  @P3 LDG.E.LTC128B R12, desc[UR16][R14.64+0x200] ;  /* 0x000200100e0c3981 */ /* 0x004ea2000c1e1920 */
[----:B------:R-:W-:Y:S01]  /*d9c0*/  MOV R11, UR20 ;  /* 0x00000014000b7c02 */ /* 0x000fe20008000f00 */
[----:B------:R-:W-:Y:S01]  /*d9d0*/  BSSY B1, `(.L_x_244) ;  /* 0x000000b000017945 */ /* 0x000fe20003800000 */
[----:B------:R-:W-:Y:S02]  /*d9e0*/  ISETP.GT.AND P6, PT, R0, 0x29, P0 ;  /* 0x000000290000780c */ /* 0x000fe400007c4270 */
[----:B------:R-:W-:Y:S01]  /*d9f0*/  IADD3 R6, P5, R8, UR29, RZ ;  /* 0x0000001d08067c10 */ /* 0x000fe2000ffbe0ff */
[----:B------:R-:W-:-:S04]  /*da00*/  IMAD.WIDE.U32 R10, R11, 0x1c, R8 ;  /* 0x0000001c0b0a7825 */ /* 0x000fc800078e0008 */
[----:B------:R-:W-:Y:S02]  /*da10*/  VIADD R11, R11, UR28 ;  /* 0x0000001c0b0b7c36 */ /* 0x000fe40008000000 */
[----:B--2---:R-:W-:-:S04]  /*da20*/  IMAD R7, R12, UR18, RZ ;  /* 0x000000120c077c24 */ /* 0x004fc8000f8e02ff */
[----:B------:R-:W-:-:S05]  /*da30*/  IMAD R13, R44, UR19, R7 ;  /* 0x000000132c0d7c24 */ /* 0x000fca000f8e0207 */
[----:B------:R0:W-:Y:S01]  /*da40*/  @P3 STG.E desc[UR16][R10.64+0x200], R13 ;  /* 0x0002000d0a003986 */ /* 0x0001e2000c101910 */
[----:B------:R-:W-:Y:S05]  /*da50*/  @!P6 BRA `(.L_x_245) ;  /* 0x000000000008e947 */ /* 0x000fea0003800000 */
[----:B------:R-:W2:Y:S04]  /*da60*/  LDL.64 R24, [R1+0x30] ;  /* 0x0000300001187983 */ /* 0x000ea80000100a00 */
[----:B--2---:R2:W5:Y:S02]  /*da70*/  LDG.E.LTC128B R12, desc[UR16][R24.64+0x200] ;  /* 0x00020010180c7981 */ /* 0x004564000c1e1920 */
.L_x_245:
[----:B------:R-:W-:Y:S05]  /*da80*/  BSYNC B1 ;  /* 0x0000000000017941 */ /* 0x000fea0003800000 */
.L_x_244:
[----:B0--3-5:R-:W-:Y:S01]  /*da90*/  IMAD R8, R12, UR18, RZ ;  /* 0x000000120c087c24 */ /* 0x029fe2000f8e02ff */
[----:B------:R-:W-:Y:S01]  /*daa0*/  IADD3.X R7, R9, UR30, RZ, P5, !PT ;  /* 0x0000001e09077c10 */ /* 0x000fe2000affe4ff */
[----:B------:R-:W-:Y:S01]  /*dab0*/  BSSY B1, `(.L_x_246) ;  /* 0x0000006000017945 */ /* 0x000fe20003800000 */
[----:B------:R-:W-:Y:S01]  /*dac0*/  ISETP.GT.AND P2, PT, R0, 0x28, P1 ;  /* 0x000000280000780c */ /* 0x000fe20000f44270 */
[----:B------:R-:W-:-:S05]  /*dad0*/  IMAD R45, R45, UR19, R8 ;  /* 0x000000132d2d7c24 */ /* 0x000fca000f8e0208 */
[----:B------:R0:W-:Y:S07]  /*dae0*/  @P6 STG.E desc[UR16][R6.64+0x200], R45 ;  /* 0x0002002d06006986 */ /* 0x0001ee000c101910 */
[----:B------:R-:W-:Y:S05]  /*daf0*/  @!P2 BRA `(.L_x_247) ;  /* 0x000000000004a947 */ /* 0x000fea0003800000 */
[----:B------:R3:W5:Y:S02]  /*db00*/  LDG.E.LTC128B R12, desc[UR16][R14.64+0x220] ;  /* 0x000220100e0c7981 */ /* 0x000764000c1e1920 */
.L_x_247:
[----:B------:R-:W-:Y:S05]  /*db10*/  BSYNC B1 ;  /* 0x0000000000017941 */ /* 0x000fea0003800000 */
.L_x_246:
[----:B-----5:R-:W-:Y:S01]  /*db20*/  IMAD R9, R12, UR18, RZ ;  /* 0x000000120c097c24 */ /* 0x020fe2000f8e02ff */
[C---:B------:R-:W-:Y:S01]  /*db30*/  ISETP.GT.AND P5, PT, R0.reuse, 0x29, P1 ;  /* 0x000000290000780c */ /* 0x040fe20000fa4270 */
[----:B------:R-:W-:Y:S01]  /*db40*/  BSSY B1, `(.L_x_248) ;  /* 0x0000007000017945 */ /* 0x000fe20003800000 */
[----:B------:R-:W-:Y:S01]  /*db50*/  ISETP.GT.AND P3, PT, R0, 0x30, P0 ;  /* 0x000000300000780c */ /* 0x000fe20000764270 */
[----:B------:R-:W-:-:S05]  /*db60*/  IMAD R9, R46, UR19, R9 ;  /* 0x000000132e097c24 */ /* 0x000fca000f8e0209 */
[----:B------:R0:W-:Y:S05]  /*db70*/  @P2 STG.E desc[UR16][R10.64+0x220], R9 ;  /* 0x000220090a002986 */ /* 0x0001ea000c101910 */
[----:B------:R-:W-:Y:S05]  /*db80*/  @!P5 BRA `(.L_x_249) ;  /* 0x000000000008d947 */ /* 0x000fea0003800000 */
[----:B---3--:R-:W3:Y:S04]  /*db90*/  LDL.LU.64 R14, [R1+0x30] ;  /* 0x00003000010e7983 */ /* 0x008ee80000300a00 */
[----:B---3--:R3:W5:Y:S02]  /*dba0*/  LDG.E.LTC128B R12, desc[UR16][R14.64+0x220] ;  /* 0x000220100e0c7981 */ /* 0x008764000c1e1920 */
.L_x_249:
[----:B------:R-:W-:Y:S05]  /*dbb0*/  BSYNC B1 ;  /* 0x0000000000017941 */ /* 0x000fea0003800000 */
.L_x_248:
[----:B---3--:R-:W3:Y:S01]  /*dbc0*/  LDL.64 R14, [R1+0x28] ;  /* 0x00002800010e7983 */ /* 0x008ee20000100a00 */
[----:B-----5:R-:W-:-:S04]  /*dbd0*/  IMAD R8, R12, UR18, RZ ;  /* 0x000000120c087c24 */ /* 0x020fc8000f8e02ff */
[----:B------:R-:W-:-:S05]  /*dbe0*/  IMAD R47, R47, UR19, R8 ;  /* 0x000000132f2f7c24 */ /* 0x000fca000f8e0208 */
[----:B------:R0:W-:Y:S04]  /*dbf0*/  @P5 STG.E desc[UR16][R6.64+0x220], R47 ;  /* 0x0002202f06005986 */ /* 0x0001e8000c101910 */
[----:B---3--:R-:W3:Y:S01]  /*dc00*/  @P3 LDG.E.LTC128B R12, desc[UR16][R14.64+0x200] ;  /* 0x000200100e0c3981 */ /* 0x008ee2000c1e1920 */
[----:B0-----:R-:W-:Y:S01]  /*dc10*/  IMAD.U32 R11, RZ, RZ, UR20 ;  /* 0x00000014ff0b7e24 */ /* 0x001fe2000f8e00ff */
[----:B------:R-:W-:Y:S01]  /*dc20*/  ISETP.GT.AND P6, PT, R0, 0x31, P0 ;  /* 0x000000310000780c */ /* 0x000fe200007c4270 */
[----:B------:R-:W-:Y:S01]  /*dc30*/  BSSY B1, `(.L_x_250) ;  /* 0x000000a000017945 */ /* 0x000fe20003800000 */
[----:B------:R-:W-:Y:S01]  /*dc40*/  IADD3 R8, P5, R6, UR29, RZ ;  /* 0x0000001d06087c10 */ /* 0x000fe2000ffbe0ff */
[----:B------:R-:W-:-:S04]  /*dc50*/  IMAD.WIDE.U32 R10, R11, 0x1c, R6 ;  /* 0x0000001c0b0a7825 */ /* 0x000fc800078e0006 */
[----:B------:R-:W-:Y:S02]  /*dc60*/  VIADD R11, R11, UR28 ;  /* 0x0000001c0b0b7c36 */ /* 0x000fe40008000000 */
[----:B---3--:R-:W-:-:S04]  /*dc70*/  IMAD R9, R12, UR18, RZ ;  /* 0x000000120c097c24 */ /* 0x008fc8000f8e02ff */
[----:B------:R-:W-:-:S05]  /*dc80*/  IMAD R13, R48, UR19, R9 ;  /* 0x00000013300d7c24 */ /* 0x000fca000f8e0209 */
[----:B------:R0:W-:Y:S01]  /*dc90*/  @P3 STG.E desc[UR16][R10.64+0x200], R13 ;  /* 0x0002000d0a003986 */ /* 0x0001e2000c101910 */
[----:B------:R-:W-:Y:S05]  /*dca0*/  @!P6 BRA `(.L_x_251) ;  /* 0x000000000008e947 */ /* 0x000fea0003800000 */
[----:B--2---:R-:W2:Y:S04]  /*dcb0*/  LDL.64 R24, [R1+0x20] ;  /* 0x0000200001187983 */ /* 0x004ea80000100a00 */
[----:B--2---:R3:W5:Y:S02]  /*dcc0*/  LDG.E.LTC128B R12, desc[UR16][R24.64+0x200] ;  /* 0x00020010180c7981 */ /* 0x004764000c1e1920 */
.L_x_251:
[----:B------:R-:W-:Y:S05]  /*dcd0*/  BSYNC B1 ;  /* 0x0000000000017941 */ /* 0x000fea0003800000 */
.L_x_250:
        /* <DEDUP_REMOVED lines=8> */
.L_x_253:
[----:B------:R-:W-:Y:S05]  /*dd60*/  BSYNC B1 ;  /* 0x0000000000017941 */ /* 0x000fea0003800000 */
.L_x_252:
        /* <DEDUP_REMOVED lines=9> */
.L_x_255:
[----:B------:R-:W-:Y:S05]  /*de00*/  BSYNC B1 ;  /* 0x0000000000017941 */ /* 0x000fea0003800000 */
.L_x_254:
[----:B0-----:R-:W2:Y:S01]  /*de10*/  LDL.64 R14, [R1+0x18] ;  /* 0x00001800010e7983 */ /* 0x001ea20000100a00 */
[----:B-----5:R-:W-:-:S04]  /*de20*/  IMAD R6, R12, UR18, RZ ;  /* 0x000000120c067c24 */ /* 0x020fc8000f8e02ff */
[----:B------:R-:W-:-:S05]  /*de30*/  IMAD R51, R51, UR19, R6 ;  /* 0x0000001333337c24 */ /* 0x000fca000f8e0206 */
[----:B------:R0:W-:Y:S04]  /*de40*/  @P5 STG.E desc[UR16][R8.64+0x220], R51 ;  /* 0x0002203308005986 */ /* 0x0001e8000c101910 */
[----:B--2---:R-:W2:Y:S01]  /*de50*/  @P3 LDG.E.LTC128B R12, desc[UR16][R14.64+0x200] ;  /* 0x000200100e0c3981 */ /* 0x004ea2000c1e1920 */
[----:B------:R-:W-:Y:S01]  /*de60*/  IMAD.U32 R11, RZ, RZ, UR20 ;  /* 0x00000014ff0b7e24 */ /* 0x000fe2000f8e00ff */
[----:B------:R-:W-:Y:S01]  /*de70*/  ISETP.GT.AND P6, PT, R0, 0x39, P0 ;  /* 0x000000390000780c */ /* 0x000fe200007c4270 */
[----:B------:R-:W-:Y:S01]  /*de80*/  BSSY B1, `(.L_x_256) ;  /* 0x000000a000017945 */ /* 0x000fe20003800000 */
[----:B------:R-:W-:Y:S01]  /*de90*/  IADD3 R6, P5, R8, UR29, RZ ;  /* 0x0000001d08067c10 */ /* 0x000fe2000ffbe0ff */
[----:B------:R-:W-:-:S05]  /*dea0*/  IMAD.WIDE.U32 R10, R11, 0x1c, R8 ;  /* 0x0000001c0b0a7825 */ /* 0x000fca00078e0008 */
[----:B------:R-:W-:Y:S01]  /*deb0*/  IADD3 R11, R11, UR28, RZ ;  /* 0x0000001c0b0b7c10 */ /* 0x000fe2000fffe0ff */
[----:B--2---:R-:W-:-:S04]  /*dec0*/  IMAD R7, R12, UR18, RZ ;  /* 0x000000120c077c24 */ /* 0x004fc8000f8e02ff */
[----:B------:R-:W-:-:S05]  /*ded0*/  IMAD R13, R52, UR19, R7 ;  /* 0x00000013340d7c24 */ /* 0x000fca000f8e0207 */
[----:B------:R0:W-:Y:S01]  /*dee0*/  @P3 STG.E desc[UR16][R10.64+0x200], R13 ;  /* 0x0002000d0a003986 */ /* 0x0001e2000c101910 */
[----:B------:R-:W-:Y:S05]  /*def0*/  @!P6 BRA `(.L_x_257) ;  /* 0x000000000008e947 */ /* 0x000fea0003800000 */
[----:B---3--:R-:W2:Y:S04]  /*df00*/  LDL.64 R24, [R1+0x10] ;  /* 0x0000100001187983 */ /* 0x008ea80000100a00 */
[----:B--2---:R2:W5:Y:S02]  /*df10*/  LDG.E.LTC128B R12, desc[UR16][R24.64+0x200] ;  /* 0x00020010180c7981 */ /* 0x004564000c1e1920 */
.L_x_257:
[----:B------:R-:W-:Y:S05]  /*df20*/  BSYNC B1 ;  /* 0x0000000000017941 */ /* 0x000fea0003800000 */
.L_x_256:
[----:B0----5:R-:W-:Y:S01]  /*df30*/  IMAD R8, R12, UR18, RZ ;  /* 0x000000120c087c24 */ /* 0x021fe2000f8e02ff */
[----:B------:R-:W-:Y:S01]  /*df40*/  IADD3.X R7, R9, UR30, RZ, P5, !PT ;  /* 0x0000001e09077c10 */ /* 0x000fe2000affe4ff */
[----:B------:R-:W-:Y:S01]  /*df50*/  BSSY B1, `(.L_x_258) ;  /* 0x0000006000017945 */ /* 0x000fe20003800000 */
[----:B------:R-:W-:Y:S01]  /*df60*/  ISETP.GT.AND P2, PT, R0, 0x38, P1 ;  /* 0x000000380000780c */ /* 0x000fe20000f44270 */
[----:B------:R-:W-:-:S05]  /*df70*/  IMAD R53, R53, UR19, R8 ;  /* 0x0000001335357c24 */ /* 0x000fca000f8e0208 */
[----:B------:R0:W-:Y:S07]  /*df80*/  @P6 STG.E desc[UR16][R6.64+0x200], R53 ;  /* 0x0002003506006986 */ /* 0x0001ee000c101910 */
[----:B------:R-:W-:Y:S05]  /*df90*/  @!P2 BRA `(.L_x_259) ;  /* 0x000000000004a947 */ /* 0x000fea0003800000 */
[----:B------:R0:W5:Y:S02]  /*dfa0*/  LDG.E.LTC128B R12, desc[UR16][R14.64+0x220] ;  /* 0x000220100e0c7981 */ /* 0x000164000c1e1920 */
.L_x_259:
[----:B------:R-:W-:Y:S05]  /*dfb0*/  BSYNC B1 ;  /* 0x0000000000017941 */ /* 0x000fea0003800000 */
.L_x_258:
        /* <DEDUP_REMOVED lines=9> */
.L_x_261:
[----:B------:R-:W-:Y:S05]  /*e050*/  BSYNC B1 ;  /* 0x0000000000017941 */ /* 0x000fea0003800000 */
.L_x_260:
        /* <DEDUP_REMOVED lines=9> */
[----:B------:R-:W-:-:S04]  /*e0f0*/  IMAD.WIDE.U32 R10, R11, 0x1c, R6 ;  /* 0x0000001c0b0a7825 */ /* 0x000fc800078e0006 */
[----:B------:R-:W-:Y:S02]  /*e100*/  VIADD R11, R11, UR28 ;  /* 0x0000001c0b0b7c36 */ /* 0x000fe40008000000 */
[----:B--2---:R-:W-:-:S04]  /*e110*/  IMAD R9, R12, UR18, RZ ;  /* 0x000000120c097c24 */ /* 0x004fc8000f8e02ff */
[----:B------:R-:W-:-:S05]  /*e120*/  IMAD R13, R56, UR19, R9 ;  /* 0x00000013380d7c24 */ /* 0x000fca000f8e0209 */
[----:B------:R0:W-:Y:S01]  /*e130*/  @P3 STG.E desc[UR16][R10.64+0x200], R13 ;  /* 0x0002000d0a003986 */ /* 0x0001e2000c101910 */
[----:B------:R-:W-:Y:S05]  /*e140*/  @!P6 BRA `(.L_x_263) ;  /* 0x000000000008e947 */ /* 0x000fea0003800000 */
[----:B---3--:R-:W2:Y:S04]  /*e150*/  LDL.64 R24, [R1] ;  /* 0x0000000001187983 */ /* 0x008ea80000100a00 */
[----:B--2---:R2:W5:Y:S02]  /*e160*/  LDG.E.LTC128B R12, desc[UR16][R24.64+0x200] ;  /* 0x00020010180c7981 */ /* 0x004564000c1e1920 */
.L_x_263:
[----:B------:R-:W-:Y:S05]  /*e170*/  BSYNC B1 ;  /* 0x0000000000017941 */ /* 0x000fea0003800000 */
.L_x_262:
        /* <DEDUP_REMOVED lines=8> */
.L_x_265:
[----:B------:R-:W-:Y:S05]  /*e200*/  BSYNC B1 ;  /* 0x0000000000017941 */ /* 0x000fea0003800000 */
.L_x_264:
[----:B-----5:R-:W-:Y:S01]  /*e210*/  IMAD R7, R12, UR18, RZ ;  /* 0x000000120c077c24 */ /* 0x020fe2000f8e02ff */
[C---:B------:R-:W-:Y:S01]  /*e220*/  ISETP.GT.AND P5, PT, R0.reuse, 0x41, P1 ;  /* 0x000000410000780c */ /* 0x040fe20000fa4270 */
[----:B------:R-:W-:Y:S01]  /*e230*/  BSSY B1, `(.L_x_266) ;  /* 0x0000007000017945 */ /* 0x000fe20003800000 */
[----:B------:R-:W-:Y:S01]  /*e240*/  ISETP.GT.AND P3, PT, R0, 0x48, P0 ;  /* 0x000000480000780c */ /* 0x000fe20000764270 */
[----:B------:R-:W-:-:S05]  /*e250*/  IMAD R7, R58, UR19, R7 ;  /* 0x000000133a077c24 */ /* 0x000fca000f8e0207 */
[----:B------:R0:W-:Y:S05]  /*e260*/  @P2 STG.E desc[UR16][R10.64+0x220], R7 ;  /* 0x000220070a002986 */ /* 0x0001ea000c101910 */
[----:B------:R-:W-:Y:S05]  /*e270*/  @!P5 BRA `(.L_x_267) ;  /* 0x000000000008d947 */ /* 0x000fea0003800000 */
[----:B0-----:R-:W2:Y:S04]  /*e280*/  LDL.LU.64 R14, [R1] ;  /* 0x00000000010e7983 */ /* 0x001ea80000300a00 */
[----:B--2---:R0:W5:Y:S02]  /*e290*/  LDG.E.LTC128B R12, desc[UR16][R14.64+0x220] ;  /* 0x000220100e0c7981 */ /* 0x004164000c1e1920 */
.L_x_267:
[----:B------:R-:W-:Y:S05]  /*e2a0*/  BSYNC B1 ;  /* 0x0000000000017941 */ /* 0x000fea0003800000 */
.L_x_266:
[----:B-----5:R-:W-:-:S04]  /*e2b0*/  IMAD R6, R12, UR18, RZ ;  /* 0x000000120c067c24 */ /* 0x020fc8000f8e02ff */
[----:B------:R-:W-:-:S05]  /*e2c0*/  IMAD R59, R59, UR19, R6 ;  /* 0x000000133b3b7c24 */ /* 0x000fca000f8e0206 */
[----:B------:R1:W-:Y:S04]  /*e2d0*/  @P5 STG.E desc[UR16][R8.64+0x220], R59 ;  /* 0x0002203b08005986 */ /* 0x0003e8000c101910 */
[----:B------:R-:W2:Y:S01]  /*e2e0*/  @P3 LDG.E.LTC128B R12, desc[UR16][R236.64+0x200] ;  /* 0x00020010ec0c3981 */ /* 0x000ea2000c1e1920 */
[----:B0-----:R-:W-:Y:S01]  /*e2f0*/  IMAD.U32 R11, RZ, RZ, UR20 ;  /* 0x00000014ff0b7e24 */ /* 0x001fe2000f8e00ff */
        /* <DEDUP_REMOVED lines=9> */
[----:B------:R0:W5:Y:S02]  /*e390*/  LDG.E.LTC128B R12, desc[UR16][R234.64+0x200] ;  /* 0x00020010ea0c7981 */ /* 0x000164000c1e1920 */
.L_x_269:
[----:B------:R-:W-:Y:S05]  /*e3a0*/  BSYNC B1 ;  /* 0x0000000000017941 */ /* 0x000fea0003800000 */
.L_x_268:
[----:B-1---5:R-:W-:Y:S01]  /*e3b0*/  IMAD R8, R12, UR18, RZ ;  /* 0x000000120c087c24 */ /* 0x022fe2000f8e02ff */
[----:B------:R-:W-:Y:S01]  /*e3c0*/  IADD3.X R7, R9, UR30, RZ, P5, !PT ;  /* 0x0000001e09077c10 */ /* 0x000fe2000affe4ff */
[----:B------:R-:W-:Y:S01]  /*e3d0*/  BSSY B1, `(.L_x_270) ;  /* 0x0000006000017945 */ /* 0x000fe20003800000 */
[----:B------:R-:W-:Y:S01]  /*e3e0*/  ISETP.GT.AND P2, PT, R0, 0x48, P1 ;  /* 0x000000480000780c */ /* 0x000fe20000f44270 */
[----:B------:R-:W-:-:S05]  /*e3f0*/  IMAD R61, R61, UR19, R8 ;  /* 0x000000133d3d7c24 */ /* 0x000fca000f8e0208 */
[----:B------:R1:W-:Y:S07]  /*e400*/  @P6 STG.E desc[UR16][R6.64+0x200], R61 ;  /* 0x0002003d06006986 */ /* 0x0003ee000c101910 */
[----:B------:R-:W-:Y:S05]  /*e410*/  @!P2 BRA `(.L_x_271) ;  /* 0x000000000004a947 */ /* 0x000fea0003800000 */
[----:B------:R2:W5:Y:S02]  /*e420*/  LDG.E.LTC128B R12, desc[UR16][R236.64+0x220] ;  /* 0x00022010ec0c7981 */ /* 0x000564000c1e1920 */
.L_x_271:
[----:B------:R-:W-:Y:S05]  /*e430*/  BSYNC B1 ;  /* 0x0000000000017941 */ /* 0x000fea0003800000 */
.L_x_270:
[----:B-----5:R-:W-:Y:S01]  /*e440*/  IMAD R9, R12, UR18, RZ ;  /* 0x000000120c097c24 */ /* 0x020fe2000f8e02ff */
[C---:B------:R-:W-:Y:S01]  /*e450*/  ISETP.GT.AND P5, PT, R0.reuse, 0x49, P1 ;  /* 0x000000490000780c */ /* 0x040fe20000fa4270 */
[----:B------:R-:W-:Y:S01]  /*e460*/  BSSY B1, `(.L_x_272) ;  /* 0x0000006000017945 */ /* 0x000fe20003800000 */
[----:B------:R-:W-:Y:S01]  /*e470*/  ISETP.GT.AND P3, PT, R0, 0x50, P0 ;  /* 0x000000500000780c */ /* 0x000fe20000764270 */
[----:B------:R-:W-:-:S05]  /*e480*/  IMAD R9, R62, UR19, R9 ;  /* 0x000000133e097c24 */ /* 0x000fca000f8e0209 */
[----:B------:R0:W-:Y:S05]  /*e490*/  @P2 STG.E desc[UR16][R10.64+0x220], R9 ;  /* 0x000220090a002986 */ /* 0x0001ea000c101910 */
[----:B------:R-:W-:Y:S05]  /*e4a0*/  @!P5 BRA `(.L_x_273) ;  /* 0x000000000004d947 */ /* 0x000fea0003800000 */
[----:B------:R0:W5:Y:S02]  /*e4b0*/  LDG.E.LTC128B R12, desc[UR16][R234.64+0x220] ;  /* 0x00022010ea0c7981 */ /* 0x000164000c1e1920 */
.L_x_273:
[----:B------:R-:W-:Y:S05]  /*e4c0*/  BSYNC B1 ;  /* 0x0000000000017941 */ /* 0x000fea0003800000 */
.L_x_272:
[----:B-----5:R-:W-:-:S04]  /*e4d0*/  IMAD R8, R12, UR18, RZ ;  /* 0x000000120c087c24 */ /* 0x020fc8000f8e02ff */
[----:B------:R-:W-:-:S05]  /*e4e0*/  IMAD R63, R63, UR19, R8 ;  /* 0x000000133f3f7c24 */ /* 0x000fca000f8e0208 */
[----:B------:R1:W-:Y:S04]  /*e4f0*/  @P5 STG.E desc[UR16][R6.64+0x220], R63 ;  /* 0x0002203f06005986 */ /* 0x0003e8000c101910 */
[----:B------:R-:W2:Y:S01]  /*e500*/  @P3 LDG.E.LTC128B R12, desc[UR16][R232.64+0x200] ;  /* 0x00020010e80c3981 */ /* 0x000ea2000c1e1920 */
[----:B0-----:R-:W-:Y:S01]  /*e510*/  MOV R9, UR20 ;  /* 0x0000001400097c02 */ /* 0x001fe20008000f00 */
        /* <DEDUP_REMOVED lines=10> */
.L_x_275:
[----:B------:R-:W-:Y:S05]  /*e5c0*/  BSYNC B1 ;  /* 0x0000000000017941 */ /* 0x000fea0003800000 */
.L_x_274:
        /* <DEDUP_REMOVED lines=8> */
.L_x_277:
[----:B------:R-:W-:Y:S05]  /*e650*/  BSYNC B1 ;  /* 0x0000000000017941 */ /* 0x000fea0003800000 */
.L_x_276:
        /* <DEDUP_REMOVED lines=8> */
.L_x_279:
[----:B------:R-:W-:Y:S05]  /*e6e0*/  BSYNC B1 ;  /* 0x0000000000017941 */ /* 0x000fea0003800000 */
.L_x_278:
        /* <DEDUP_REMOVED lines=15> */
.L_x_281:
[----:B------:R-:W-:Y:S05]  /*e7e0*/  BSYNC B1 ;  /* 0x0000000000017941 */ /* 0x000fea0003800000 */
.L_x_280:
        /* <DEDUP_REMOVED lines=8> */
.L_x_283:
[----:B------:R-:W-:Y:S05]  /*e870*/  BSYNC B1 ;  /* 0x0000000000017941 */ /* 0x000fea0003800000 */
.L_x_282:
        /* <DEDUP_REMOVED lines=8> */
.L_x_285:
[----:B------:R-:W-:Y:S05]  /*e900*/  BSYNC B1 ;  /* 0x0000000000017941 */ /* 0x000fea0003800000 */
.L_x_284:
[----:B0----5:R-:W-:-:S04]  /*e910*/  IMAD R6, R12, UR18, RZ ;  /* 0x000000120c067c24 */ /* 0x021fc8000f8e02ff */
[----:B------:R-:W-:-:S05]  /*e920*/  IMAD R71, R71, UR19, R6 ;  /* 0x0000001347477c24 */ /* 0x000fca000f8e0206 */
[----:B------:R0:W-:Y:S04]  /*e930*/  @P5 STG.E desc[UR16][R8.64+0x220], R71 ;  /* 0x0002204708005986 */ /* 0x0001e8000c101910 */
[----:B------:R-:W2:Y:S01]  /*e940*/  @P3 LDG.E.LTC128B R12, desc[UR16][R16.64+0x200] ;  /* 0x00020010100c3981 */ /* 0x000ea2000c1e1920 */
        /* <DEDUP_REMOVED lines=10> */
[----:B------:R2:W5:Y:S02]  /*e9f0*/  LDG.E.LTC128B R12, desc[UR16][R18.64+0x200] ;  /* 0x00020010120c7981 */ /* 0x000564000c1e1920 */
.L_x_287:
[----:B------:R-:W-:Y:S05]  /*ea00*/  BSYNC B1 ;  /* 0x0000000000017941 */ /* 0x000fea0003800000 */
.L_x_286:
[----:B01---5:R-:W-:Y:S01]  /*ea10*/  IMAD R8, R12, UR18, RZ ;  /* 0x000000120c087c24 */ /* 0x023fe2000f8e02ff */
[----:B------:R-:W-:Y:S01]  /*ea20*/  IADD3.X R11, R9, UR30, RZ, P5, !PT ;  /* 0x0000001e090b7c10 */ /* 0x000fe2000affe4ff */
[----:B------:R-:W-:Y:S01]  /*ea30*/  BSSY B1, `(.L_x_288) ;  /* 0x0000006000017945 */ /* 0x000fe20003800000 */
[----:B------:R-:W-:Y:S01]  /*ea40*/  ISETP.GT.AND P2, PT, R0, 0x60, P1 ;  /* 0x000000600000780c */ /* 0x000fe20000f44270 */
[----:B------:R-:W-:-:S05]  /*ea50*/  IMAD R73, R73, UR19, R8 ;  /* 0x0000001349497c24 */ /* 0x000fca000f8e0208 */
[----:B------:R0:W-:Y:S07]  /*ea60*/  @P6 STG.E desc[UR16][R10.64+0x200], R73 ;  /* 0x000200490a006986 */ /* 0x0001ee000c101910 */
[----:B------:R-:W-:Y:S05]  /*ea70*/  @!P2 BRA `(.L_x_289) ;  /* 0x000000000004a947 */ /* 0x000fea0003800000 */
[----:B------:R1:W5:Y:S02]  /*ea80*/  LDG.E.LTC128B R12, desc[UR16][R16.64+0x220] ;  /* 0x00022010100c7981 */ /* 0x000364000c1e1920 */
.L_x_289:
[----:B------:R-:W-:Y:S05]  /*ea90*/  BSYNC B1 ;  /* 0x0000000000017941 */ /* 0x000fea0003800000 */
.L_x_288:
        /* <DEDUP_REMOVED lines=8> */
.L_x_291:
[----:B------:R-:W-:Y:S05]  /*eb20*/  BSYNC B1 ;  /* 0x0000000000017941 */ /* 0x000fea0003800000 */
.L_x_290:
        /* <DEDUP_REMOVED lines=15> */
.L_x_293:
[----:B------:R-:W-:Y:S05]  /*ec20*/  BSYNC B1 ;  /* 0x0000000000017941 */ /* 0x000fea0003800000 */
.L_x_292:
        /* <DEDUP_REMOVED lines=8> */
.L_x_295:
[----:B------:R-:W-:Y:S05]  /*ecb0*/  BSYNC B1 ;  /* 0x0000000000017941 */ /* 0x000fea0003800000 */
.L_x_294:
        /* <DEDUP_REMOVED lines=8> */
.L_x_297:
[----:B------:R-:W-:Y:S05]  /*ed40*/  BSYNC B1 ;  /* 0x0000000000017941 */ /* 0x000fea0003800000 */
.L_x_296:
        /* <DEDUP_REMOVED lines=15> */
.L_x_299:
[----:B------:R-:W-:Y:S05]  /*ee40*/  BSYNC B1 ;  /* 0x0000000000017941 */ /* 0x000fea0003800000 */
.L_x_298:
        /* <DEDUP_REMOVED lines=8> */
.L_x_301:
[----:B------:R-:W-:Y:S05]  /*eed0*/  BSYNC B1 ;  /* 0x0000000000017941 */ /* 0x000fea0003800000 */
.L_x_300:
        /* <DEDUP_REMOVED lines=8> */
.L_x_303:
[----:B------:R-:W-:Y:S05]  /*ef60*/  BSYNC B1 ;  /* 0x0000000000017941 */ /* 0x000fea0003800000 */
.L_x_302:
[----:B0----5:R-:W-:-:S04]  /*ef70*/  IMAD R6, R12, UR18, RZ ;  /* 0x000000120c067c24 */ /* 0x021fc8000f8e02ff */
[----:B------:R-:W-:-:S05]  /*ef80*/  IMAD R83, R83, UR19, R6 ;  /* 0x0000001353537c24 */ /* 0x000fca000f8e0206 */
[----:B------:R0:W-:Y:S04]  /*ef90*/  @P5 STG.E desc[UR16][R10.64+0x220], R83 ;  /* 0x000220530a005986 */ /* 0x0001e8000c101910 */
[----:B------:R-:W2:Y:S01]  /*efa0*/  @P3 LDG.E.LTC128B R12, desc[UR16][R156.64+0x200] ;  /* 0x000200109c0c3981 */ /* 0x000ea2000c1e1920 */
        /* <DEDUP_REMOVED lines=11> */
.L_x_305:
[----:B------:R-:W-:Y:S05]  /*f060*/  BSYNC B1 ;  /* 0x0000000000017941 */ /* 0x000fea0003800000 */
.L_x_304:
        /* <DEDUP_REMOVED lines=8> */
.L_x_307:
[----:B------:R-:W-:Y:S05]  /*f0f0*/  BSYNC B1 ;  /* 0x0000000000017941 */ /* 0x000fea0003800000 */
.L_x_306:
        /* <DEDUP_REMOVED lines=8> */
.L_x_309:
[----:B------:R-:W-:Y:S05]  /*f180*/  BSYNC B1 ;  /* 0x0000000000017941 */ /* 0x000fea0003800000 */
.L_x_308:
        /* <DEDUP_REMOVED lines=15> */
.L_x_311:
[----:B------:R-:W-:Y:S05]  /*f280*/  BSYNC B1 ;  /* 0x0000000000017941 */ /* 0x000fea0003800000 */
.L_x_310:
        /* <DEDUP_REMOVED lines=8> */
.L_x_313:
[----:B------:R-:W-:Y:S05]  /*f310*/  BSYNC B1 ;  /* 0x0000000000017941 */ /* 0x000fea0003800000 */
.L_x_312:
        /* <DEDUP_REMOVED lines=8> */
.L_x_315:
[----:B------:R-:W-:Y:S05]  /*f3a0*/  BSYNC B1 ;  /* 0x0000000000017941 */ /* 0x000fea0003800000 */
.L_x_314:
        /* <DEDUP_REMOVED lines=15> */
.L_x_317:
[----:B------:R-:W-:Y:S05]  /*f4a0*/  BSYNC B1 ;  /* 0x0000000000017941 */ /* 0x000fea0003800000 */
.L_x_316:
        /* <DEDUP_REMOVED lines=8> */
.L_x_319:
[----:B------:R-:W-:Y:S05]  /*f530*/  BSYNC B1 ;  /* 0x0000000000017941 */ /* 0x000fea0003800000 */
.L_x_318:
        /* <DEDUP_REMOVED lines=8> */
.L_x_321:
[----:B------:R-:W-:Y:S05]  /*f5c0*/  BSYNC B1 ;  /* 0x0000000000017941 */ /* 0x000fea0003800000 */
.L_x_320:
        /* <DEDUP_REMOVED lines=15> */
.L_x_323:
[----:B------:R-:W-:Y:S05]  /*f6c0*/  BSYNC B1 ;  /* 0x0000000000017941 */ /* 0x000fea0003800000 */
.L_x_322:
        /* <DEDUP_REMOVED lines=8> */
.L_x_325:
[----:B------:R-:W-:Y:S05]  /*f750*/  BSYNC B1 ;  /* 0x0000000000017941 */ /* 0x000fea0003800000 */
.L_x_324:
        /* <DEDUP_REMOVED lines=8> */
.L_x_327:
[----:B------:R-:W-:Y:S05]  /*f7e0*/  BSYNC B1 ;  /* 0x0000000000017941 */ /* 0x000fea0003800000 */
.L_x_326:
        /* <DEDUP_REMOVED lines=15> */
.L_x_329:
[----:B------:R-:W-:Y:S05]  /*f8e0*/  BSYNC B1 ;  /* 0x0000000000017941 */ /* 0x000fea0003800000 */
.L_x_328:
        /* <DEDUP_REMOVED lines=8> */
.L_x_331:
[----:B------:R-:W-:Y:S05]  /*f970*/  BSYNC B1 ;  /* 0x0000000000017941 */ /* 0x000fea0003800000 */
.L_x_330:
        /* <DEDUP_REMOVED lines=8> */
.L_x_333:
[----:B------:R-:W-:Y:S05]  /*fa00*/  BSYNC B1 ;  /* 0x0000000000017941 */ /* 0x000fea0003800000 */
.L_x_332:
        /* <DEDUP_REMOVED lines=15> */
.L_x_335:
[----:B------:R-:W-:Y:S05]  /*fb00*/  BSYNC B1 ;  /* 0x0000000000017941 */ /* 0x000fea0003800000 */
.L_x_334:
        /* <DEDUP_REMOVED lines=8> */
.L_x_337:
[----:B------:R-:W-:Y:S05]  /*fb90*/  BSYNC B1 ;  /* 0x0000000000017941 */ /* 0x000fea0003800000 */
.L_x_336:
        /* <DEDUP_REMOVED lines=8> */
.L_x_339:
[----:B------:R-:W-:Y:S05]  /*fc20*/  BSYNC B1 ;  /* 0x0000000000017941 */ /* 0x000fea0003800000 */
.L_x_338:
        /* <DEDUP_REMOVED lines=15> */
.L_x_341:
[----:B------:R-:W-:Y:S05]  /*fd20*/  BSYNC B1 ;  /* 0x0000000000017941 */ /* 0x000fea0003800000 */
.L_x_340:
        /* <DEDUP_REMOVED lines=8> */
.L_x_343:
[----:B------:R-:W-:Y:S05]  /*fdb0*/  BSYNC B1 ;  /* 0x0000000000017941 */ /* 0x000fea0003800000 */
.L_x_342:
        /* <DEDUP_REMOVED lines=8> */
.L_x_345:
[----:B------:R-:W-:Y:S05]  /*fe40*/  BSYNC B1 ;  /* 0x0000000000017941 */ /* 0x000fea0003800000 */
.L_x_344:
        /* <DEDUP_REMOVED lines=15> */
.L_x_347:
[----:B------:R-:W-:Y:S05]  /*ff40*/  BSYNC B1 ;  /* 0x0000000000017941 */ /* 0x000fea0003800000 */
.L_x_346:
        /* <DEDUP_REMOVED lines=8> */
.L_x_349:
[----:B------:R-:W-:Y:S05]  /*ffd0*/  BSYNC B1 ;  /* 0x0000000000017941 */ /* 0x000fea0003800000 */
.L_x_348:
        /* <DEDUP_REMOVED lines=8> */
.L_x_351:
[----:B------:R-:W-:Y:S05]  /*10060*/  BSYNC B1 ;  /* 0x0000000000017941 */ /* 0x000fea0003800000 */
.L_x_350:
        /* <DEDUP_REMOVED lines=15> */
.L_x_353:
[----:B------:R-:W-:Y:S05]  /*10160*/  BSYNC B1 ;  /* 0x0000000000017941 */ /* 0x000fea0003800000 */
.L_x_352:
        /* <DEDUP_REMOVED lines=8> */
.L_x_355:
[----:B------:R-:W-:Y:S05]  /*101f0*/  BSYNC B1 ;  /* 0x0000000000017941 */ /* 0x000fea0003800000 */
.L_x_354:
        /* <DEDUP_REMOVED lines=8> */
.L_x_357:
[----:B------:R-:W-:Y:S05]  /*10280*/  BSYNC B1 ;  /* 0x0000000000017941 */ /* 0x000fea0003800000 */
.L_x_356:
        /* <DEDUP_REMOVED lines=15> */
.L_x_359:
[----:B------:R-:W-:Y:S05]  /*10380*/  BSYNC B1 ;  /* 0x0000000000017941 */ /* 0x000fea0003800000 */
.L_x_358:
        /* <DEDUP_REMOVED lines=8> */
.L_x_361:
[----:B------:R-:W-:Y:S05]  /*10410*/  BSYNC B1 ;  /* 0x0000000000017941 */ /* 0x000fea0003800000 */
.L_x_360:
        /* <DEDUP_REMOVED lines=8> */
.L_x_363:
[----:B------:R-:W-:Y:S05]  /*104a0*/  BSYNC B1 ;  /* 0x0000000000017941 */ /* 0x000fea0003800000 */
.L_x_362:
        /* <DEDUP_REMOVED lines=15> */
.L_x_365:
[----:B------:R-:W-:Y:S05]  /*105a0*/  BSYNC B1 ;  /* 0x0000000000017941 */ /* 0x000fea0003800000 */
.L_x_364:
        /* <DEDUP_REMOVED lines=8> */
.L_x_367:
[----:B------:R-:W-:Y:S05]  /*10630*/  BSYNC B1 ;  /* 0x0000000000017941 */ /* 0x000fea0003800000 */
.L_x_366:
        /* <DEDUP_REMOVED lines=8> */
.L_x_369:
[----:B------:R-:W-:Y:S05]  /*106c0*/  BSYNC B1 ;  /* 0x0000000000017941 */ /* 0x000fea0003800000 */
.L_x_368:
        /* <DEDUP_REMOVED lines=15> */
.L_x_371:
[----:B------:R-:W-:Y:S05]  /*107c0*/  BSYNC B1 ;  /* 0x0000000000017941 */ /* 0x000fea0003800000 */
.L_x_370:
        /* <DEDUP_REMOVED lines=8> */
.L_x_373:
[----:B------:R-:W-:Y:S05]  /*10850*/  BSYNC B1 ;  /* 0x0000000000017941 */ /* 0x000fea0003800000 */
.L_x_372:
        /* <DEDUP_REMOVED lines=8> */
.L_x_375:
[----:B------:R-:W-:Y:S05]  /*108e0*/  BSYNC B1 ;  /* 0x0000000000017941 */ /* 0x000fea0003800000 */
.L_x_374:
        /* <DEDUP_REMOVED lines=15> */
.L_x_377:
[----:B------:R-:W-:Y:S05]  /*109e0*/  BSYNC B1 ;  /* 0x0000000000017941 */ /* 0x000fea0003800000 */
.L_x_376:
        /* <DEDUP_REMOVED lines=8> */
.L_x_379:
[----:B------:R-:W-:Y:S05]  /*10a70*/  BSYNC B1 ;  /* 0x0000000000017941 */ /* 0x000fea0003800000 */
.L_x_378:
        /* <DEDUP_REMOVED lines=8> */
.L_x_381:
[----:B------:R-:W-:Y:S05]  /*10b00*/  BSYNC B1 ;  /* 0x0000000000017941 */ /* 0x000fea0003800000 */
.L_x_380:
        /* <DEDUP_REMOVED lines=15> */
.L_x_383:
[----:B------:R-:W-:Y:S05]  /*10c00*/  BSYNC B1 ;  /* 0x0000000000017941 */ /* 0x000fea0003800000 */
.L_x_382:
        /* <DEDUP_REMOVED lines=8> */
.L_x_385:
[----:B------:R-:W-:Y:S05]  /*10c90*/  BSYNC B1 ;  /* 0x0000000000017941 */ /* 0x000fea0003800000 */
.L_x_384:
        /* <DEDUP_REMOVED lines=8> */
.L_x_387:
[----:B------:R-:W-:Y:S05]  /*10d20*/  BSYNC B1 ;  /* 0x0000000000017941 */ /* 0x000fea0003800000 */
.L_x_386:
        /* <DEDUP_REMOVED lines=15> */
.L_x_389:
[----:B------:R-:W-:Y:S05]  /*10e20*/  BSYNC B1 ;  /* 0x0000000000017941 */ /* 0x000fea0003800000 */
.L_x_388:
        /* <DEDUP_REMOVED lines=8> */
.L_x_391:
[----:B------:R-:W-:Y:S05]  /*10eb0*/  BSYNC B1 ;  /* 0x0000000000017941 */ /* 0x000fea0003800000 */
.L_x_390:
        /* <DEDUP_REMOVED lines=8> */
.L_x_393:
[----:B------:R-:W-:Y:S05]  /*10f40*/  BSYNC B1 ;  /* 0x0000000000017941 */ /* 0x000fea0003800000 */
.L_x_392:
        /* <DEDUP_REMOVED lines=15> */
.L_x_395:
[----:B------:R-:W-:Y:S05]  /*11040*/  BSYNC B1 ;  /* 0x0000000000017941 */ /* 0x000fea0003800000 */
.L_x_394:
        /* <DEDUP_REMOVED lines=8> */
.L_x_397:
[----:B------:R-:W-:Y:S05]  /*110d0*/  BSYNC B1 ;  /* 0x0000000000017941 */ /* 0x000fea0003800000 */
.L_x_396:
        /* <DEDUP_REMOVED lines=8> */
.L_x_399:
[----:B------:R-:W-:Y:S05]  /*11160*/  BSYNC B1 ;  /* 0x0000000000017941 */ /* 0x000fea0003800000 */
.L_x_398:
        /* <DEDUP_REMOVED lines=15> */
.L_x_401:
[----:B------:R-:W-:Y:S05]  /*11260*/  BSYNC B1 ;  /* 0x0000000000017941 */ /* 0x000fea0003800000 */
.L_x_400:
        /* <DEDUP_REMOVED lines=8> */
.L_x_403:
[----:B------:R-:W-:Y:S05]  /*112f0*/  BSYNC B1 ;  /* 0x0000000000017941 */ /* 0x000fea0003800000 */
.L_x_402:
[----:B0----5:R-:W-:Y:S01]  /*11300*/  IMAD R5, R12, UR18, RZ ;  /* 0x000000120c057c24 */ /* 0x021fe2000f8e02ff */
[----:B------:R-:W-:Y:S01]  /*11310*/  ISETP.GT.AND P1, PT, R0, 0xf9, P1 ;  /* 0x000000f90000780c */ /* 0x000fe20000f24270 */
[----:B------:R-:W-:Y:S02]  /*11320*/  BSSY B1, `(.L_x_404) ;  /* 0x0000005000017945 */ /* 0x000fe40003800000 */
[----:B------:R-:W-:-:S05]  /*11330*/  IMAD R5, R150, UR19, R5 ;  /* 0x0000001396057c24 */ /* 0x000fca000f8e0205 */
[----:B------:R0:W-:Y:S05]  /*11340*/  @P3 STG.E desc[UR16][R6.64+0x220], R5 ;  /* 0x0002200506003986 */ /* 0x0001ea000c101910 */
[----:B------:R-:W-:Y:S05]  /*11350*/  @!P1 BRA `(.L_x_405) ;  /* 0x0000000000049947 */ /* 0x000fea0003800000 */
[----:B------:R0:W5:Y:S02]  /*11360*/  LDG.E.LTC128B R12, desc[UR16][R2.64+0x220] ;  /* 0x00022010020c7981 */ /* 0x000164000c1e1920 */
.L_x_405:
[----:B------:R-:W-:Y:S05]  /*11370*/  BSYNC B1 ;  /* 0x0000000000017941 */ /* 0x000fea0003800000 */
.L_x_404:
[----:B-----5:R-:W-:-:S04]  /*11380*/  IMAD R12, R12, UR18, RZ ;  /* 0x000000120c0c7c24 */ /* 0x020fc8000f8e02ff */
[----:B------:R-:W-:Y:S01]  /*11390*/  IMAD R151, R151, UR19, R12 ;  /* 0x0000001397977c24 */ /* 0x000fe2000f8e020c */
[----:B------:R-:W-:Y:S06]  /*113a0*/  @!P1 BRA `(.L_x_406) ;  /* 0x0000004c00649947 */ /* 0x000fec0003800000 */
[----:B------:R0:W-:Y:S01]  /*113b0*/  STG.E desc[UR16][R8.64+0x220], R151 ;  /* 0x0002209708007986 */ /* 0x0001e2000c101910 */
[----:B------:R-:W-:Y:S05]  /*113c0*/  BRA `(.L_x_406) ;  /* 0x0000004c005c7947 */ /* 0x000fea0003800000 */
.L_x_23:
[----:B------:R-:W2:Y:S01]  /*113d0*/  LDL.LU R2, [R1] ;  /* 0x0000000001027983 */ /* 0x000ea20000300800 */
[----:B------:R-:W-:-:S03]  /*113e0*/  ULDC.64 UR8, c[0x0][0x6c0] ;  /* 0x0001b00000087ab9 */ /* 0x000fc60000000a00 */
[----:B------:R-:W3:Y:S04]  /*113f0*/  LDL.LU R6, [R1+0x4] ;  /* 0x0000040001067983 */ /* 0x000ee80000300800 */
[----:B------:R-:W4:Y:S04]  /*11400*/  LDL.LU R7, [R1+0x8] ;  /* 0x0000080001077983 */ /* 0x000f280000300800 */
[----:B------:R-:W5:Y:S04]  /*11410*/  LDL.LU R8, [R1+0xc] ;  /* 0x00000c0001087983 */ /* 0x000f680000300800 */
        /* <DEDUP_REMOVED lines=90> */
[----:B------:R-:W5:Y:S01]  /*119c0*/  LDL.LU R154, [R1+0x208] ;  /* 0x00020800019a7983 */ /* 0x000f620000300800 */
[----:B------:R-:W-:Y:S01]  /*119d0*/  LEA R4, P1, R14, UR8, 0x2 ;  /* 0x000000080e047c11 */ /* 0x000fe2000f8210ff */
[----:B--2---:R-:W-:-:S02]  /*119e0*/  IMAD R2, R2, UR19, RZ ;  /* 0x0000001302027c24 */ /* 0x004fc4000f8e02ff */
[----:B---3--:R-:W-:Y:S01]  /*119f0*/  IMAD R6, R6, UR19, RZ ;  /* 0x0000001306067c24 */ /* 0x008fe2000f8e02ff */
[----:B------:R-:W-:Y:S01]  /*11a00*/  LEA.HI.X R5, R14, UR9, R18, 0x2, P1 ;  /* 0x000000090e057c11 */ /* 0x000fe200088f1412 */
[----:B------:R-:W-:Y:S01]  /*11a10*/  USHF.L.U64.HI UR8, UR20, 0x2, UR21 ;  /* 0x0000000214087899 */ /* 0x000fe20008010215 */
[----:B------:R-:W2:Y:S04]  /*11a20*/  LDL.LU R152, [R1+0x1f4] ;  /* 0x0001f40001987983 */ /* 0x000ea80000300800 */
[----:B------:R0:W-:Y:S01]  /*11a30*/  @P2 STG.E desc[UR16][R4.64], R2 ;  /* 0x0000000204002986 */ /* 0x0001e2000c101910 */
[----:B------:R-:W-:Y:S01]  /*11a40*/  ISETP.GT.AND P2, PT, R0, 0x1, P0 ;  /* 0x000000010000780c */ /* 0x000fe20000744270 */
[----:B----4-:R-:W-:Y:S02]  /*11a50*/  IMAD R7, R7, UR19, RZ ;  /* 0x0000001307077c24 */ /* 0x010fe4000f8e02ff */
[----:B------:R-:W3:Y:S04]  /*11a60*/  LDL.LU R22, [R1+0x1f8] ;  /* 0x0001f80001167983 */ /* 0x000ee80000300800 */
[----:B------:R-:W4:Y:S01]  /*11a70*/  LDL.LU R20, [R1+0x1fc] ;  /* 0x0001fc0001147983 */ /* 0x000f220000300800 */
[----:B0-----:R-:W-:-:S03]  /*11a80*/  IMAD.U32 R2, RZ, RZ, UR20 ;  /* 0x00000014ff027e24 */ /* 0x001fc6000f8e00ff */
[----:B------:R-:W2:Y:S02]  /*11a90*/  LDL.LU R14, [R1+0x74] ;  /* 0x00007400010e7983 */ /* 0x000ea40000300800 */
[----:B------:R-:W-:Y:S02]  /*11aa0*/  LEA R2, P1, R2, R4, 0x2 ;  /* 0x0000000402027211 */ /* 0x000fe400078210ff */
[----:B------:R-:W3:Y:S02]  /*11ab0*/  LDL.LU R15, [R1+0x94] ;  /* 0x00009400010f7983 */ /* 0x000ee40000300800 */
[----:B------:R-:W-:Y:S02]  /*11ac0*/  IADD3.X R3, R5, UR8, RZ, P1, !PT ;  /* 0x0000000805037c10 */ /* 0x000fe40008ffe4ff */
[----:B------:R-:W4:Y:S04]  /*11ad0*/  LDL.LU R18, [R1+0xa4] ;  /* 0x0000a40001127983 */ /* 0x000f280000300800 */
[----:B------:R5:W-:Y:S01]  /*11ae0*/  @P2 STG.E desc[UR16][R2.64], R6 ;  /* 0x0000000602002986 */ /* 0x000be2000c101910 */
[----:B------:R-:W-:Y:S01]  /*11af0*/  UIMAD UR8, UR21, 0x1c, URZ ;  /* 0x0000001c150878a4 */ /* 0x000fe2000f8e023f */
[----:B-----5:R-:W-:Y:S01]  /*11b00*/  IMAD R6, R8, UR19, RZ ;  /* 0x0000001308067c24 */ /* 0x020fe2000f8e02ff */
[----:B------:R-:W-:-:S04]  /*11b10*/  ISETP.GT.AND P2, PT, R154, 0x8, PT ;  /* 0x000000089a00780c */ /* 0x000fc80003f44270 */
[C---:B------:R-:W-:Y:S02]  /*11b20*/  ISETP.GT.AND P1, PT, R0.reuse, RZ, P2 ;  /* 0x000000ff0000720c */ /* 0x040fe40001724270 */
[----:B------:R-:W-:-:S11]  /*11b30*/  ISETP.GT.AND P3, PT, R0, 0x1, P2 ;  /* 0x000000010000780c */ /* 0x000fd60001764270 */
[----:B------:R0:W-:Y:S04]  /*11b40*/  @P1 STG.E desc[UR16][R4.64+0x20], R7 ;  /* 0x0000200704001986 */ /* 0x0001e8000c101910 */
[----:B0-----:R-:W5:Y:S01]  /*11b50*/  LDL.LU R7, [R1+0x10] ;  /* 0x0000100001077983 */ /* 0x001f620000300800 */
[----:B------:R-:W-:Y:S01]  /*11b60*/  MOV R8, UR20 ;  /* 0x0000001400087c02 */ /* 0x000fe20008000f00 */
[----:B------:R-:W-:Y:S01]  /*11b70*/  USHF.L.U32 UR9, UR20, 0x5, URZ ;  /* 0x0000000514097899 */ /* 0x000fe2000800063f */
[C---:B------:R-:W-:Y:S01]  /*11b80*/  ISETP.GT.AND P1, PT, R0.reuse, 0x8, P0 ;  /* 0x000000080000780c */ /* 0x040fe20000724270 */
[----:B------:R5:W-:Y:S01]  /*11b90*/  @P3 STG.E desc[UR16][R2.64+0x20], R6 ;  /* 0x0000200602003986 */ /* 0x000be2000c101910 */
[----:B------:R-:W-:Y:S01]  /*11ba0*/  ISETP.GT.AND P3, PT, R0, 0x9, P0 ;  /* 0x000000090000780c */ /* 0x000fe20000764270 */
[----:B------:R-:W-:Y:S01]  /*11bb0*/  IMAD.WIDE.U32 R8, R8, 0x1c, R2 ;  /* 0x0000001c08087825 */ /* 0x000fe200078e0002 */
[----:B------:R-:W-:-:S03]  /*11bc0*/  USHF.L.U64.HI UR21, UR20, 0x5, UR21 ;  /* 0x0000000514157899 */ /* 0x000fc60008010215 */
[----:B------:R-:W-:Y:S02]  /*11bd0*/  VIADD R9, R9, UR8 ;  /* 0x0000000809097c36 */ /* 0x000fe40008000000 */
[----:B------:R-:W-:Y:S02]  /*11be0*/  IMAD R10, R10, UR19, RZ ;  /* 0x000000130a0a7c24 */ /* 0x000fe4000f8e02ff */
[----:B-----5:R-:W-:-:S05]  /*11bf0*/  IMAD R6, R7, UR19, RZ ;  /* 0x0000001307067c24 */ /* 0x020fca000f8e02ff */
[----:B------:R0:W-:Y:S02]  /*11c00*/  @P1 STG.E desc[UR16][R8.64], R6 ;  /* 0x0000000608001986 */ /* 0x0001e4000c101910 */
[----:B0-----:R-:W-:-:S04]  /*11c10*/  IADD3 R6, P1, R2, UR9, RZ ;  /* 0x0000000902067c10 */ /* 0x001fc8000ff3e0ff */
[----:B------:R-:W-:-:S05]  /*11c20*/  IADD3.X R7, R3, UR21, RZ, P1, !PT ;  /* 0x0000001503077c10 */ /* 0x000fca0008ffe4ff */
[----:B------:R0:W-:Y:S04]  /*11c30*/  @P3 STG.E desc[UR16][R6.64], R10 ;  /* 0x0000000a06003986 */ /* 0x0001e8000c101910 */
[----:B0-----:R-:W5:Y:S01]  /*11c40*/  LDL.LU R10, [R1+0x18] ;  /* 0x00001800010a7983 */ /* 0x001f620000300800 */
[----:B------:R-:W-:Y:S01]  /*11c50*/  ISETP.GT.AND P1, PT, R0, 0x8, P2 ;  /* 0x000000080000780c */ /* 0x000fe20001724270 */
[----:B-----5:R-:W-:-:S12]  /*11c60*/  IMAD R10, R10, UR19, RZ ;  /* 0x000000130a0a7c24 */ /* 0x020fd8000f8e02ff */
[----:B------:R0:W-:Y:S04]  /*11c70*/  @P1 STG.E desc[UR16][R8.64+0x20], R10 ;  /* 0x0000200a08001986 */ /* 0x0001e8000c101910 */
[----:B0-----:R-:W5:Y:S04]  /*11c80*/  LDL.LU R9, [R1+0x1c] ;  /* 0x00001c0001097983 */ /* 0x001f680000300800 */
[----:B------:R-:W2:Y:S01]  /*11c90*/  LDL.LU R10, [R1+0x20] ;  /* 0x00002000010a7983 */ /* 0x000ea20000300800 */
[----:B------:R-:W-:Y:S01]  /*11ca0*/  ISETP.GT.AND P1, PT, R0, 0x9, P2 ;  /* 0x000000090000780c */ /* 0x000fe20001724270 */
[----:B-----5:R-:W-:-:S02]  /*11cb0*/  IMAD R8, R9, UR19, RZ ;  /* 0x0000001309087c24 */ /* 0x020fc4000f8e02ff */
[----:B--2---:R-:W-:-:S10]  /*11cc0*/  IMAD R10, R10, UR19, RZ ;  /* 0x000000130a0a7c24 */ /* 0x004fd4000f8e02ff */
[----:B------:R0:W-:Y:S01]  /*11cd0*/  @P1 STG.E desc[UR16][R6.64+0x20], R8 ;  /* 0x0000200806001986 */ /* 0x0001e2000c101910 */
[----:B------:R-:W-:Y:S01]  /*11ce0*/  ISETP.GT.AND P1, PT, R0, 0x10, P0 ;  /* 0x000000100000780c */ /* 0x000fe20000724270 */
[----:B0-----:R-:W-:-:S04]  /*11cf0*/  IMAD.U32 R8, RZ, RZ, UR20 ;  /* 0x00000014ff087e24 */ /* 0x001fc8000f8e00ff */
[----:B------:R-:W-:-:S04]  /*11d00*/  IMAD.WIDE.U32 R8, R8, 0x1c, R6 ;  /* 0x0000001c08087825 */ /* 0x000fc800078e0006 */
[----:B------:R-:W-:-:S05]  /*11d10*/  VIADD R9, R9, UR8 ;  /* 0x0000000809097c36 */ /* 0x000fca0008000000 */
[----:B------:R0:W-:Y:S04]  /*11d20*/  @P1 STG.E desc[UR16][R8.64], R10 ;  /* 0x0000000a08001986 */ /* 0x0001e8000c101910 */
[----:B0-----:R-:W2:Y:S01]  /*11d30*/  LDL.LU R10, [R1+0x28] ;  /* 0x00002800010a7983 */ /* 0x001ea20000300800 */
[C---:B------:R-:W-:Y:S01]  /*11d40*/  ISETP.GT.AND P6, PT, R0.reuse, 0x11, P0 ;  /* 0x000000110000780c */ /* 0x040fe200007c4270 */
[----:B------:R-:W-:Y:S01]  /*11d50*/  IMAD R11, R11, UR19, RZ ;  /* 0x000000130b0b7c24 */ /* 0x000fe2000f8e02ff */
[----:B------:R-:W-:Y:S02]  /*11d60*/  ISETP.GT.AND P1, PT, R0, 0x10, P2 ;  /* 0x000000100000780c */ /* 0x000fe40001724270 */
[----:B------:R-:W-:Y:S02]  /*11d70*/  IADD3 R6, P5, R6, UR9, RZ ;  /* 0x0000000906067c10 */ /* 0x000fe4000ffbe0ff */
[----:B------:R-:W-:-:S02]  /*11d80*/  ISETP.GT.AND P3, PT, R0, 0x11, P2 ;  /* 0x000000110000780c */ /* 0x000fc40001764270 */
[----:B------:R-:W-:-:S05]  /*11d90*/  IADD3.X R7, R7, UR21, RZ, P5, !PT ;  /* 0x0000001507077c10 */ /* 0x000fca000affe4ff */
[----:B------:R0:W-:Y:S04]  /*11da0*/  @P6 STG.E desc[UR16][R6.64], R11 ;  /* 0x0000000b06006986 */ /* 0x0001e8000c101910 */
[----:B0-----:R-:W5:Y:S01]  /*11db0*/  LDL.LU R11, [R1+0x34] ;  /* 0x00003400010b7983 */ /* 0x001f620000300800 */
[----:B--2---:R-:W-:-:S05]  /*11dc0*/  IMAD R10, R10, UR19, RZ ;  /* 0x000000130a0a7c24 */ /* 0x004fca000f8e02ff */
[----:B------:R0:W-:Y:S04]  /*11dd0*/  @P1 STG.E desc[UR16][R8.64+0x20], R10 ;  /* 0x0000200a08001986 */ /* 0x0001e8000c101910 */
[----:B0-----:R-:W2:Y:S04]  /*11de0*/  LDL.LU R9, [R1+0x2c] ;  /* 0x00002c0001097983 */ /* 0x001ea80000300800 */
[----:B------:R-:W3:Y:S01]  /*11df0*/  LDL.LU R10, [R1+0x30] ;  /* 0x00003000010a7983 */ /* 0x000ee20000300800 */
[----:B------:R-:W-:Y:S01]  /*11e00*/  ISETP.GT.AND P1, PT, R0, 0x18, P0 ;  /* 0x000000180000780c */ /* 0x000fe20000724270 */
[----:B--2---:R-:W-:-:S05]  /*11e10*/  IMAD R8, R9, UR19, RZ ;  /* 0x0000001309087c24 */ /* 0x004fca000f8e02ff */
[----:B------:R0:W-:Y:S01]  /*11e20*/  @P3 STG.E desc[UR16][R6.64+0x20], R8 ;  /* 0x0000200806003986 */ /* 0x0001e2000c101910 */
[----:B---3--:R-:W-:Y:S02]  /*11e30*/  IMAD R10, R10, UR19, RZ ;  /* 0x000000130a0a7c24 */ /* 0x008fe4000f8e02ff */
[----:B0-----:R-:W-:-:S04]  /*11e40*/  IMAD.U32 R8, RZ, RZ, UR20 ;  /* 0x00000014ff087e24 */ /* 0x001fc8000f8e00ff */
[----:B------:R-:W-:-:S05]  /*11e50*/  IMAD.WIDE.U32 R8, R8, 0x1c, R6 ;  /* 0x0000001c08087825 */ /* 0x000fca00078e0006 */
[----:B------:R-:W-:-:S05]  /*11e60*/  IADD3 R9, R9, UR8, RZ ;  /* 0x0000000809097c10 */ /* 0x000fca000fffe0ff */
[----:B------:R0:W-:Y:S04]  /*11e70*/  @P1 STG.E desc[UR16][R8.64], R10 ;  /* 0x0000000a08001986 */ /* 0x0001e8000c101910 */
[----:B0-----:R-:W2:Y:S01]  /*11e80*/  LDL.LU R10, [R1+0x38] ;  /* 0x00003800010a7983 */ /* 0x001ea20000300800 */
[C---:B------:R-:W-:Y:S02]  /*11e90*/  ISETP.GT.AND P6, PT, R0.reuse, 0x19, P0 ;  /* 0x000000190000780c */ /* 0x040fe400007c4270 */
[----:B------:R-:W-:Y:S02]  /*11ea0*/  ISETP.GT.AND P1, PT, R0, 0x18, P2 ;  /* 0x000000180000780c */ /* 0x000fe40001724270 */
[----:B------:R-:W-:Y:S01]  /*11eb0*/  IADD3 R6, P5, R6, UR9, RZ ;  /* 0x0000000906067c10 */ /* 0x000fe2000ffbe0ff */
[----:B-----5:R-:W-:-:S03]  /*11ec0*/  IMAD R11, R11, UR19, RZ ;  /* 0x000000130b0b7c24 */ /* 0x020fc6000f8e02ff */
[----:B------:R-:W-:-:S05]  /*11ed0*/  IADD3.X R7, R7, UR21, RZ, P5, !PT ;  /* 0x0000001507077c10 */ /* 0x000fca000affe4ff */
[----:B------:R0:W-:Y:S04]  /*11ee0*/  @P6 STG.E desc[UR16][R6.64], R11 ;  /* 0x0000000b06006986 */ /* 0x0001e8000c101910 */
[----:B0-----:R-:W3:Y:S01]  /*11ef0*/  LDL.LU R11, [R1+0x44] ;  /* 0x00004400010b7983 */ /* 0x001ee20000300800 */
[----:B--2---:R-:W-:-:S05]  /*11f00*/  IMAD R10, R10, UR19, RZ ;  /* 0x000000130a0a7c24 */ /* 0x004fca000f8e02ff */
[----:B------:R0:W-:Y:S04]  /*11f10*/  @P1 STG.E desc[UR16][R8.64+0x20], R10 ;  /* 0x0000200a08001986 */ /* 0x0001e8000c101910 */
[----:B0-----:R-:W2:Y:S04]  /*11f20*/  LDL.LU R9, [R1+0x3c] ;  /* 0x00003c0001097983 */ /* 0x001ea80000300800 */
[----:B------:R-:W5:Y:S01]  /*11f30*/  LDL.LU R10, [R1+0x40] ;  /* 0x00004000010a7983 */ /* 0x000f620000300800 */
[C---:B------:R-:W-:Y:S02]  /*11f40*/  ISETP.GT.AND P3, PT, R0.reuse, 0x19, P2 ;  /* 0x000000190000780c */ /* 0x040fe40001764270 */
[----:B------:R-:W-:Y:S01]  /*11f50*/  ISETP.GT.AND P1, PT, R0, 0x20, P0 ;  /* 0x000000200000780c */ /* 0x000fe20000724270 */
[----:B--2---:R-:W-:-:S10]  /*11f60*/  IMAD R8, R9, UR19, RZ ;  /* 0x0000001309087c24 */ /* 0x004fd4000f8e02ff */
[----:B------:R0:W-:Y:S01]  /*11f70*/  @P3 STG.E desc[UR16][R6.64+0x20], R8 ;  /* 0x0000200806003986 */ /* 0x0001e2000c101910 */
[----:B-----5:R-:W-:Y:S02]  /*11f80*/  IMAD R10, R10, UR19, RZ ;  /* 0x000000130a0a7c24 */ /* 0x020fe4000f8e02ff */
[----:B0-----:R-:W-:-:S04]  /*11f90*/  IMAD.U32 R8, RZ, RZ, UR20 ;  /* 0x00000014ff087e24 */ /* 0x001fc8000f8e00ff */
[----:B------:R-:W-:-:S04]  /*11fa0*/  IMAD.WIDE.U32 R8, R8, 0x1c, R6 ;  /* 0x0000001c08087825 */ /* 0x000fc800078e0006 */
[----:B------:R-:W-:-:S05]  /*11fb0*/  VIADD R9, R9, UR8 ;  /* 0x0000000809097c36 */ /* 0x000fca0008000000 */
[----:B------:R0:W-:Y:S04]  /*11fc0*/  @P1 STG.E desc[UR16][R8.64], R10 ;  /* 0x0000000a08001986 */ /* 0x0001e8000c101910 */
[----:B0-----:R-:W2:Y:S01]  /*11fd0*/  LDL.LU R10, [R1+0x48] ;  /* 0x00004800010a7983 */ /* 0x001ea20000300800 */
[C---:B------:R-:W-:Y:S02]  /*11fe0*/  ISETP.GT.AND P6, PT, R0.reuse, 0x21, P0 ;  /* 0x000000210000780c */ /* 0x040fe400007c4270 */
[----:B------:R-:W-:Y:S02]  /*11ff0*/  ISETP.GT.AND P1, PT, R0, 0x20, P2 ;  /* 0x000000200000780c */ /* 0x000fe40001724270 */
[----:B------:R-:W-:Y:S01]  /*12000*/  IADD3 R6, P5, R6, UR9, RZ ;  /* 0x0000000906067c10 */ /* 0x000fe2000ffbe0ff */
[----:B---3--:R-:W-:-:S03]  /*12010*/  IMAD R11, R11, UR19, RZ ;  /* 0x000000130b0b7c24 */ /* 0x008fc6000f8e02ff */
        /* <DEDUP_REMOVED lines=29> */
[----:B------:R-:W-:-:S02]  /*121f0*/  ISETP.GT.AND P5, PT, R0, 0x30, P0 ;  /* 0x000000300000780c */ /* 0x000fc400007a4270 */
[C---:B------:R-:W-:Y:S01]  /*12200*/  ISETP.GT.AND P6, PT, R0.reuse, 0x31, P0 ;  /* 0x000000310000780c */ /* 0x040fe200007c4270 */
[----:B---3--:R-:W-:Y:S01]  /*12210*/  IMAD R11, R11, UR19, RZ ;  /* 0x000000130b0b7c24 */ /* 0x008fe2000f8e02ff */
[----:B------:R-:W-:Y:S01]  /*12220*/  ISETP.GT.AND P1, PT, R0, 0x30, P2 ;  /* 0x000000300000780c */ /* 0x000fe20001724270 */
[----:B------:R-:W-:Y:S02]  /*12230*/  IMAD R12, R12, UR19, RZ ;  /* 0x000000130c0c7c24 */ /* 0x000fe4000f8e02ff */
[----:B--2---:R-:W-:Y:S02]  /*12240*/  IMAD R8, R9, UR19, RZ ;  /* 0x0000001309087c24 */ /* 0x004fe4000f8e02ff */
[----:B------:R-:W-:-:S03]  /*12250*/  IMAD.U32 R9, RZ, RZ, UR20 ;  /* 0x00000014ff097e24 */ /* 0x000fc6000f8e00ff */
[----:B------:R0:W-:Y:S01]  /*12260*/  @P3 STG.E desc[UR16][R6.64+0x20], R8 ;  /* 0x0000200806003986 */ /* 0x0001e2000c101910 */
[----:B-----5:R-:W-:Y:S02]  /*12270*/  IMAD R10, R10, UR19, RZ ;  /* 0x000000130a0a7c24 */ /* 0x020fe4000f8e02ff */
[----:B0-----:R-:W-:Y:S01]  /*12280*/  IMAD.WIDE.U32 R8, R9, 0x1c, R6 ;  /* 0x0000001c09087825 */ /* 0x001fe200078e0006 */
[----:B------:R-:W-:-:S03]  /*12290*/  IADD3 R6, P3, R6, UR9, RZ ;  /* 0x0000000906067c10 */ /* 0x000fc6000ff7e0ff */
[----:B------:R-:W-:Y:S01]  /*122a0*/  VIADD R9, R9, UR8 ;  /* 0x0000000809097c36 */ /* 0x000fe20008000000 */
[----:B------:R-:W-:-:S04]  /*122b0*/  IADD3.X R7, R7, UR21, RZ, P3, !PT ;  /* 0x0000001507077c10 */ /* 0x000fc80009ffe4ff */
[----:B------:R0:W-:Y:S04]  /*122c0*/  @P5 STG.E desc[UR16][R8.64], R11 ;  /* 0x0000000b08005986 */ /* 0x0001e8000c101910 */
[----:B------:R2:W-:Y:S01]  /*122d0*/  @P6 STG.E desc[UR16][R6.64], R10 ;  /* 0x0000000a06006986 */ /* 0x0005e2000c101910 */
[----:B0-----:R-:W-:-:S04]  /*122e0*/  IMAD.U32 R11, RZ, RZ, UR20 ;  /* 0x00000014ff0b7e24 */ /* 0x001fc8000f8e00ff */
[----:B--2---:R-:W-:Y:S01]  /*122f0*/  IMAD.WIDE.U32 R10, R11, 0x1c, R6 ;  /* 0x0000001c0b0a7825 */ /* 0x004fe200078e0006 */
[----:B------:R0:W-:Y:S04]  /*12300*/  @P1 STG.E desc[UR16][R8.64+0x20], R12 ;  /* 0x0000200c08001986 */ /* 0x0001e8000c101910 */
[----:B0-----:R-:W2:Y:S01]  /*12310*/  LDL.LU R12, [R1+0x78] ;  /* 0x00007800010c7983 */ /* 0x001ea20000300800 */
[----:B------:R-:W-:-:S03]  /*12320*/  IADD3 R9, R11, UR8, RZ ;  /* 0x000000080b097c10 */ /* 0x000fc6000fffe0ff */
[----:B------:R-:W3:Y:S01]  /*12330*/  LDL.LU R11, [R1+0x6c] ;  /* 0x00006c00010b7983 */ /* 0x000ee20000300800 */
[----:B------:R-:W-:-:S03]  /*12340*/  IMAD.MOV.U32 R8, RZ, RZ, R10 ;  /* 0x000000ffff087224 */ /* 0x000fc600078e000a */
[----:B------:R-:W5:Y:S01]  /*12350*/  LDL.LU R10, [R1+0x70] ;  /* 0x00007000010a7983 */ /* 0x000f620000300800 */
[C---:B------:R-:W-:Y:S02]  /*12360*/  ISETP.GT.AND P3, PT, R0.reuse, 0x31, P2 ;  /* 0x000000310000780c */ /* 0x040fe40001764270 */
[C---:B------:R-:W-:Y:S02]  /*12370*/  ISETP.GT.AND P6, PT, R0.reuse, 0x38, P0 ;  /* 0x000000380000780c */ /* 0x040fe400007c4270 */
[----:B------:R-:W-:Y:S01]  /*12380*/  ISETP.GT.AND P1, PT, R0, 0x39, P0 ;  /* 0x000000390000780c */ /* 0x000fe20000724270 */
[----:B------:R-:W-:Y:S02]  /*12390*/  IMAD R14, R14, UR19, RZ ;  /* 0x000000130e0e7c24 */ /* 0x000fe4000f8e02ff */
[----:B---3--:R-:W-:-:S06]  /*123a0*/  IMAD R11, R11, UR19, RZ ;  /* 0x000000130b0b7c24 */ /* 0x008fcc000f8e02ff */
[----:B------:R0:W-:Y:S01]  /*123b0*/  @P3 STG.E desc[UR16][R6.64+0x20], R11 ;  /* 0x0000200b06003986 */ /* 0x0001e2000c101910 */
[----:B------:R-:W-:Y:S01]  /*123c0*/  ISETP.GT.AND P3, PT, R0, 0x38, P2 ;  /* 0x000000380000780c */ /* 0x000fe20001764270 */
[----:B-----5:R-:W-:Y:S02]  /*123d0*/  IMAD R10, R10, UR19, RZ ;  /* 0x000000130a0a7c24 */ /* 0x020fe4000f8e02ff */
[----:B--2---:R-:W-:Y:S01]  /*123e0*/  IMAD R12, R12, UR19, RZ ;  /* 0x000000130c0c7c24 */ /* 0x004fe2000f8e02ff */
[----:B0-----:R-:W-:-:S04]  /*123f0*/  IADD3 R6, P5, R6, UR9, RZ ;  /* 0x0000000906067c10 */ /* 0x001fc8000ffbe0ff */
[----:B------:R-:W-:Y:S01]  /*12400*/  IADD3.X R7, R7, UR21, RZ, P5, !PT ;  /* 0x0000001507077c10 */ /* 0x000fe2000affe4ff */
[----:B------:R-:W-:Y:S04]  /*12410*/  @P6 STG.E desc[UR16][R8.64], R10 ;  /* 0x0000000a08006986 */ /* 0x000fe8000c101910 */
[----:B------:R-:W-:Y:S04]  /*12420*/  @P1 STG.E desc[UR16][R6.64], R14 ;  /* 0x0000000e06001986 */ /* 0x000fe8000c101910 */
[----:B------:R0:W-:Y:S04]  /*12430*/  @P3 STG.E desc[UR16][R8.64+0x20], R12 ;  /* 0x0000200c08003986 */ /* 0x0001e8000c101910 */
[----:B0-----:R-:W2:Y:S04]  /*12440*/  LDL.LU R8, [R1+0x80] ;  /* 0x0000800001087983 */ /* 0x001ea80000300800 */
[----:B------:R-:W3:Y:S04]  /*12450*/  LDL.LU R12, [R1+0x84] ;  /* 0x00008400010c7983 */ /* 0x000ee80000300800 */
[----:B------:R-:W5:Y:S01]  /*12460*/  LDL.LU R9, [R1+0x88] ;  /* 0x0000880001097983 */ /* 0x000f620000300800 */
[C---:B------:R-:W-:Y:S01]  /*12470*/  ISETP.GT.AND P6, PT, R0.reuse, 0x39, P2 ;  /* 0x000000390000780c */ /* 0x040fe200017c4270 */
[----:B------:R-:W-:Y:S01]  /*12480*/  IMAD R13, R13, UR19, RZ ;  /* 0x000000130d0d7c24 */ /* 0x000fe2000f8e02ff */
[C---:B------:R-:W-:Y:S01]  /*12490*/  ISETP.GT.AND P5, PT, R0.reuse, 0x40, P0 ;  /* 0x000000400000780c */ /* 0x040fe200007a4270 */
[----:B------:R-:W-:Y:S01]  /*124a0*/  IMAD.U32 R10, RZ, RZ, UR20 ;  /* 0x00000014ff0a7e24 */ /* 0x000fe2000f8e00ff */
[----:B------:R-:W-:-:S03]  /*124b0*/  ISETP.GT.AND P3, PT, R0, 0x41, P0 ;  /* 0x000000410000780c */ /* 0x000fc60000764270 */
[----:B------:R-:W-:-:S06]  /*124c0*/  IMAD.WIDE.U32 R10, R10, 0x1c, R6 ;  /* 0x0000001c0a0a7825 */ /* 0x000fcc00078e0006 */
[----:B------:R0:W-:Y:S01]  /*124d0*/  @P6 STG.E desc[UR16][R6.64+0x20], R13 ;  /* 0x0000200d06006986 */ /* 0x0001e2000c101910 */
[----:B------:R-:W-:Y:S01]  /*124e0*/  ISETP.GT.AND P6, PT, R0, 0x40, P2 ;  /* 0x000000400000780c */ /* 0x000fe200017c4270 */
[----:B------:R-:W-:Y:S01]  /*124f0*/  VIADD R11, R11, UR8 ;  /* 0x000000080b0b7c36 */ /* 0x000fe20008000000 */
[----:B0-----:R-:W-:-:S04]  /*12500*/  IADD3 R6, P1, R6, UR9, RZ ;  /* 0x0000000906067c10 */ /* 0x001fc8000ff3e0ff */
[----:B------:R-:W-:Y:S01]  /*12510*/  IADD3.X R7, R7, UR21, RZ, P1, !PT ;  /* 0x0000001507077c10 */ /* 0x000fe20008ffe4ff */
[----:B--2---:R-:W-:Y:S02]  /*12520*/  IMAD R8, R8, UR19, RZ ;  /* 0x0000001308087c24 */ /* 0x004fe4000f8e02ff */
[----:B---3--:R-:W-:-:S03]  /*12530*/  IMAD R12, R12, UR19, RZ ;  /* 0x000000130c0c7c24 */ /* 0x008fc6000f8e02ff */
[----:B------:R-:W-:Y:S01]  /*12540*/  @P5 STG.E desc[UR16][R10.64], R8 ;  /* 0x000000080a005986 */ /* 0x000fe2000c101910 */
[----:B-----5:R-:W-:-:S03]  /*12550*/  IMAD R13, R9, UR19, RZ ;  /* 0x00000013090d7c24 */ /* 0x020fc6000f8e02ff */
[----:B------:R0:W-:Y:S04]  /*12560*/  @P3 STG.E desc[UR16][R6.64], R12 ;  /* 0x0000000c06003986 */ /* 0x0001e8000c101910 */
[----:B------:R2:W-:Y:S04]  /*12570*/  @P6 STG.E desc[UR16][R10.64+0x20], R13 ;  /* 0x0000200d0a006986 */ /* 0x0005e8000c101910 */
[----:B0-----:R-:W3:Y:S04]  /*12580*/  LDL.LU R12, [R1+0x8c] ;  /* 0x00008c00010c7983 */ /* 0x001ee80000300800 */
[----:B--2---:R-:W2:Y:S01]  /*12590*/  LDL.LU R11, [R1+0x90] ;  /* 0x00009000010b7983 */ /* 0x004ea20000300800 */
[----:B------:R-:W-:-:S02]  /*125a0*/  ISETP.GT.AND P5, PT, R0, 0x41, P2 ;  /* 0x000000410000780c */ /* 0x000fc400017a4270 */
[----:B------:R-:W-:Y:S02]  /*125b0*/  MOV R8, UR20 ;  /* 0x0000001400087c02 */ /* 0x000fe40008000f00 */
[----:B------:R-:W-:-:S03]  /*125c0*/  ISETP.GT.AND P1, PT, R0, 0x48, P0 ;  /* 0x000000480000780c */ /* 0x000fc60000724270 */
[----:B------:R-:W-:Y:S01]  /*125d0*/  IMAD.WIDE.U32 R8, R8, 0x1c, R6 ;  /* 0x0000001c08087825 */ /* 0x000fe200078e0006 */
[----:B------:R-:W-:-:S03]  /*125e0*/  ISETP.GT.AND P3, PT, R0, 0x49, P0 ;  /* 0x000000490000780c */ /* 0x000fc60000764270 */
[----:B------:R-:W-:Y:S02]  /*125f0*/  VIADD R9, R9, UR8 ;  /* 0x0000000809097c36 */ /* 0x000fe40008000000 */
[----:B------:R-:W-:Y:S02]  /*12600*/  IMAD R13, R15, UR19, RZ ;  /* 0x000000130f0d7c24 */ /* 0x000fe4000f8e02ff */
[----:B------:R-:W-:Y:S02]  /*12610*/  IMAD R15, R21, UR19, RZ ;  /* 0x00000013150f7c24 */ /* 0x000fe4000f8e02ff */
[----:B------:R-:W-:Y:S02]  /*12620*/  IMAD R17, R17, UR19, RZ ;  /* 0x0000001311117c24 */ /* 0x000fe4000f8e02ff */
[----:B------:R-:W-:Y:S02]  /*12630*/  IMAD R19, R19, UR19, RZ ;  /* 0x0000001313137c24 */ /* 0x000fe4000f8e02ff */
[----:B------:R-:W-:-:S02]  /*12640*/  IMAD.U32 R21, RZ, RZ, UR20 ;  /* 0x00000014ff157e24 */ /* 0x000fc4000f8e00ff */
[----:B------:R-:W-:Y:S02]  /*12650*/  IMAD R23, R23, UR19, RZ ;  /* 0x0000001317177c24 */ /* 0x000fe4000f8e02ff */
[----:B---3--:R-:W-:Y:S02]  /*12660*/  IMAD R12, R12, UR19, RZ ;  /* 0x000000130c0c7c24 */ /* 0x008fe4000f8e02ff */
[----:B--2---:R-:W-:-:S03]  /*12670*/  IMAD R10, R11, UR19, RZ ;  /* 0x000000130b0a7c24 */ /* 0x004fc6000f8e02ff */
[----:B------:R0:W-:Y:S01]  /*12680*/  @P5 STG.E desc[UR16][R6.64+0x20], R12 ;  /* 0x0000200c06005986 */ /* 0x0001e2000c101910 */
[----:B------:R-:W-:-:S03]  /*12690*/  ISETP.GT.AND P5, PT, R0, 0x48, P2 ;  /* 0x000000480000780c */ /* 0x000fc600017a4270 */
[----:B------:R2:W-:Y:S01]  /*126a0*/  @P1 STG.E desc[UR16][R8.64], R10 ;  /* 0x0000000a08001986 */ /* 0x0005e2000c101910 */
[----:B------:R-:W-:Y:S01]  /*126b0*/  ISETP.GT.AND P1, PT, R0, 0x49, P2 ;  /* 0x000000490000780c */ /* 0x000fe20001724270 */
[----:B------:R-:W-:Y:S01]  /*126c0*/  IMAD.U32 R11, RZ, RZ, UR20 ;  /* 0x00000014ff0b7e24 */ /* 0x000fe2000f8e00ff */
[----:B0-----:R-:W-:-:S04]  /*126d0*/  IADD3 R6, P6, R6, UR9, RZ ;  /* 0x0000000906067c10 */ /* 0x001fc8000ffde0ff */
[----:B------:R-:W-:Y:S02]  /*126e0*/  IADD3.X R7, R7, UR21, RZ, P6, !PT ;  /* 0x0000001507077c10 */ /* 0x000fe4000b7fe4ff */
[----:B------:R-:W-:-:S03]  /*126f0*/  ISETP.GT.AND P6, PT, R0, 0x50, P0 ;  /* 0x000000500000780c */ /* 0x000fc600007c4270 */
[----:B------:R-:W-:Y:S01]  /*12700*/  @P3 STG.E desc[UR16][R6.64], R13 ;  /* 0x0000000d06003986 */ /* 0x000fe2000c101910 */
[----:B--2---:R-:W-:-:S03]  /*12710*/  IMAD.WIDE.U32 R10, R11, 0x1c, R6 ;  /* 0x0000001c0b0a7825 */ /* 0x004fc600078e0006 */
[----:B------:R0:W-:Y:S02]  /*12720*/  @P5 STG.E desc[UR16][R8.64+0x20], R15 ;  /* 0x0000200f08005986 */ /* 0x0001e4000c101910 */
[----:B------:R-:W-:Y:S02]  /*12730*/  IADD3 R11, R11, UR8, RZ ;  /* 0x000000080b0b7c10 */ /* 0x000fe4000fffe0ff */
[----:B------:R2:W-:Y:S01]  /*12740*/  @P1 STG.E desc[UR16][R6.64+0x20], R17 ;  /* 0x0000201106001986 */ /* 0x0005e2000c101910 */
[----:B------:R-:W-:Y:S02]  /*12750*/  ISETP.GT.AND P1, PT, R0, 0x51, P0 ;  /* 0x000000510000780c */ /* 0x000fe40000724270 */
[----:B0-----:R-:W-:Y:S02]  /*12760*/  IADD3 R8, P3, R6, UR9, RZ ;  /* 0x0000000906087c10 */ /* 0x001fe4000ff7e0ff */
[----:B------:R-:W-:Y:S02]  /*12770*/  ISETP.GT.AND P5, PT, R0, 0x51, P2 ;  /* 0x000000510000780c */ /* 0x000fe400017a4270 */
[----:B------:R-:W-:-:S02]  /*12780*/  IADD3.X R9, R7, UR21, RZ, P3, !PT ;  /* 0x0000001507097c10 */ /* 0x000fc40009ffe4ff */
[C---:B------:R-:W-:Y:S01]  /*12790*/  ISETP.GT.AND P3, PT, R0.reuse, 0x50, P2 ;  /* 0x000000500000780c */ /* 0x040fe20001764270 */
[----:B------:R0:W-:Y:S01]  /*127a0*/  @P6 STG.E desc[UR16][R10.64], R19 ;  /* 0x000000130a006986 */ /* 0x0001e2000c101910 */
[----:B------:R-:W-:Y:S01]  /*127b0*/  ISETP.GT.AND P6, PT, R0, 0x58, P0 ;  /* 0x000000580000780c */ /* 0x000fe200007c4270 */
[----:B----4-:R-:W-:Y:S02]  /*127c0*/  IMAD R15, R18, UR19, RZ ;  /* 0x00000013120f7c24 */ /* 0x010fe4000f8e02ff */
[----:B--2---:R-:W-:-:S04]  /*127d0*/  IMAD.WIDE.U32 R6, R21, 0x1c, R8 ;  /* 0x0000001c15067825 */ /* 0x004fc800078e0008 */
[----:B------:R-:W-:Y:S02]  /*127e0*/  IMAD R17, R235, UR19, RZ ;  /* 0x00000013eb117c24 */ /* 0x000fe4000f8e02ff */
[----:B------:R-:W-:Y:S01]  /*127f0*/  IMAD R21, R234, UR19, RZ ;  /* 0x00000013ea157c24 */ /* 0x000fe2000f8e02ff */
[----:B------:R2:W-:Y:S01]  /*12800*/  @P1 STG.E desc[UR16][R8.64], R15 ;  /* 0x0000000f08001986 */ /* 0x0005e2000c101910 */
[----:B------:R-:W-:-:S03]  /*12810*/  VIADD R7, R7, UR8 ;  /* 0x0000000807077c36 */ /* 0x000fc60008000000 */
[----:B------:R-:W-:Y:S01]  /*12820*/  @P3 STG.E desc[UR16][R10.64+0x20], R17 ;  /* 0x000020110a003986 */ /* 0x000fe2000c101910 */
[----:B------:R-:W-:-:S03]  /*12830*/  ISETP.GT.AND P1, PT, R0, 0x59, P0 ;  /* 0x000000590000780c */ /* 0x000fc60000724270 */
[----:B------:R3:W-:Y:S01]  /*12840*/  @P5 STG.E desc[UR16][R8.64+0x20], R21 ;  /* 0x0000201508005986 */ /* 0x0007e2000c101910 */
[----:B------:R-:W-:Y:S02]  /*12850*/  IADD3 R12, P5, R8, UR9, RZ ;  /* 0x00000009080c7c10 */ /* 0x000fe4000ffbe0ff */
[C---:B------:R-:W-:Y:S01]  /*12860*/  ISETP.GT.AND P3, PT, R0.reuse, 0x58, P2 ;  /* 0x000000580000780c */ /* 0x040fe20001764270 */
[----:B------:R-:W-:Y:S01]  /*12870*/  @P6 STG.E desc[UR16][R6.64], R23 ;  /* 0x0000001706006986 */ /* 0x000fe2000c101910 */
[C---:B------:R-:W-:Y:S01]  /*12880*/  ISETP.GT.AND P6, PT, R0.reuse, 0x59, P2 ;  /* 0x000000590000780c */ /* 0x040fe200017c4270 */
[----:B0-----:R-:W-:Y:S01]  /*12890*/  IMAD.U32 R19, RZ, RZ, UR20 ;  /* 0x00000014ff137e24 */ /* 0x001fe2000f8e00ff */
[----:B------:R-:W-:Y:S02]  /*128a0*/  IADD3.X R13, R9, UR21, RZ, P5, !PT ;  /* 0x00000015090d7c10 */ /* 0x000fe4000affe4ff */
[----:B------:R-:W-:Y:S01]  /*128b0*/  ISETP.GT.AND P5, PT, R0, 0x60, P0 ;  /* 0x000000600000780c */ /* 0x000fe200007a4270 */
[----:B--2---:R-:W-:-:S02]  /*128c0*/  IMAD R15, R233, UR19, RZ ;  /* 0x00000013e90f7c24 */ /* 0x004fc4000f8e02ff */
[----:B---3--:R-:W-:-:S04]  /*128d0*/  IMAD.WIDE.U32 R8, R19, 0x1c, R12 ;  /* 0x0000001c13087825 */ /* 0x008fc800078e000c */
[----:B------:R-:W-:Y:S02]  /*128e0*/  IMAD R17, R232, UR19, RZ ;  /* 0x00000013e8117c24 */ /* 0x000fe4000f8e02ff */
[----:B------:R-:W-:Y:S01]  /*128f0*/  IMAD R19, R231, UR19, RZ ;  /* 0x00000013e7137c24 */ /* 0x000fe2000f8e02ff */
[----:B------:R-:W-:Y:S01]  /*12900*/  @P1 STG.E desc[UR16][R12.64], R15 ;  /* 0x0000000f0c001986 */ /* 0x000fe2000c101910 */
[----:B------:R-:W-:Y:S02]  /*12910*/  VIADD R9, R9, UR8 ;  /* 0x0000000809097c36 */ /* 0x000fe40008000000 */
[----:B------:R-:W-:Y:S01]  /*12920*/  IMAD R21, R230, UR19, RZ ;  /* 0x00000013e6157c24 */ /* 0x000fe2000f8e02ff */
[----:B------:R0:W-:Y:S01]  /*12930*/  @P3 STG.E desc[UR16][R6.64+0x20], R17 ;  /* 0x0000201106003986 */ /* 0x0001e2000c101910 */
[----:B------:R-:W-:Y:S02]  /*12940*/  IADD3 R10, P1, R12, UR9, RZ ;  /* 0x000000090c0a7c10 */ /* 0x000fe4000ff3e0ff */
[C---:B------:R-:W-:Y:S01]  /*12950*/  ISETP.GT.AND P3, PT, R0.reuse, 0x61, P0 ;  /* 0x000000610000780c */ /* 0x040fe20000764270 */
[----:B------:R2:W-:Y:S01]  /*12960*/  @P6 STG.E desc[UR16][R12.64+0x20], R19 ;  /* 0x000020130c006986 */ /* 0x0005e2000c101910 */
[----:B------:R-:W-:-:S02]  /*12970*/  ISETP.GT.AND P6, PT, R0, 0x60, P2 ;  /* 0x000000600000780c */ /* 0x000fc400017c4270 */
[----:B------:R-:W-:Y:S01]  /*12980*/  IADD3.X R11, R13, UR21, RZ, P1, !PT ;  /* 0x000000150d0b7c10 */ /* 0x000fe20008ffe4ff */
[----:B------:R3:W-:Y:S01]  /*12990*/  @P5 STG.E desc[UR16][R8.64], R21 ;  /* 0x0000001508005986 */ /* 0x0007e2000c101910 */
[C---:B------:R-:W-:Y:S02]  /*129a0*/  ISETP.GT.AND P5, PT, R0.reuse, 0x61, P2 ;  /* 0x000000610000780c */ /* 0x040fe400017a4270 */
[----:B------:R-:W-:Y:S02]  /*129b0*/  ISETP.GT.AND P1, PT, R0, 0x68, P0 ;  /* 0x000000680000780c */ /* 0x000fe40000724270 */
[----:B0-----:R-:W-:Y:S01]  /*129c0*/  MOV R7, UR20 ;  /* 0x0000001400077c02 */ /* 0x001fe20008000f00 */
[----:B------:R-:W-:Y:S02]  /*129d0*/  IMAD R17, R229, UR19, RZ ;  /* 0x00000013e5117c24 */ /* 0x000fe4000f8e02ff */
[----:B--2---:R-:W-:Y:S02]  /*129e0*/  IMAD R19, R228, UR19, RZ ;  /* 0x00000013e4137c24 */ /* 0x004fe4000f8e02ff */
[----:B------:R-:W-:Y:S01]  /*129f0*/  IMAD.WIDE.U32 R6, R7, 0x1c, R10 ;  /* 0x0000001c07067825 */ /* 0x000fe200078e000a */
[----:B------:R0:W-:Y:S03]  /*12a00*/  @P3 STG.E desc[UR16][R10.64], R17 ;  /* 0x000000110a003986 */ /* 0x0001e6000c101910 */
[----:B------:R-:W-:-:S02]  /*12a10*/  IMAD R23, R227, UR19, RZ ;  /* 0x00000013e3177c24 */ /* 0x000fc4000f8e02ff */
[----:B---3--:R-:W-:Y:S02]  /*12a20*/  IMAD R21, R226, UR19, RZ ;  /* 0x00000013e2157c24 */ /* 0x008fe4000f8e02ff */
[----:B------:R-:W-:Y:S02]  /*12a30*/  VIADD R15, R7, UR8 ;  /* 0x00000008070f7c36 */ /* 0x000fe40008000000 */
[----:B------:R-:W-:Y:S01]  /*12a40*/  IMAD.MOV.U32 R14, RZ, RZ, R6 ;  /* 0x000000ffff0e7224 */ /* 0x000fe200078e0006 */
[----:B------:R-:W-:Y:S01]  /*12a50*/  ISETP.GT.AND P3, PT, R0, 0x69, P0 ;  /* 0x000000690000780c */ /* 0x000fe20000764270 */
[----:B------:R2:W-:Y:S01]  /*12a60*/  @P6 STG.E desc[UR16][R8.64+0x20], R19 ;  /* 0x0000201308006986 */ /* 0x0005e2000c101910 */
[----:B------:R-:W-:-:S03]  /*12a70*/  IADD3 R12, P6, R10, UR9, RZ ;  /* 0x000000090a0c7c10 */ /* 0x000fc6000ffde0ff */
[----:B------:R3:W-:Y:S01]  /*12a80*/  @P5 STG.E desc[UR16][R10.64+0x20], R23 ;  /* 0x000020170a005986 */ /* 0x0007e2000c101910 */
[----:B------:R-:W-:-:S03]  /*12a90*/  ISETP.GT.AND P5, PT, R0, 0x68, P2 ;  /* 0x000000680000780c */ /* 0x000fc600017a4270 */
[----:B------:R4:W-:Y:S01]  /*12aa0*/  @P1 STG.E desc[UR16][R14.64], R21 ;  /* 0x000000150e001986 */ /* 0x0009e2000c101910 */
[C---:B------:R-:W-:Y:S01]  /*12ab0*/  ISETP.GT.AND P1, PT, R0.reuse, 0x69, P2 ;  /* 0x000000690000780c */ /* 0x040fe20001724270 */
[----:B0-----:R-:W-:Y:S01]  /*12ac0*/  IMAD R17, R225, UR19, RZ ;  /* 0x00000013e1117c24 */ /* 0x001fe2000f8e02ff */
[----:B------:R-:W-:Y:S01]  /*12ad0*/  IADD3.X R13, R11, UR21, RZ, P6, !PT ;  /* 0x000000150b0d7c10 */ /* 0x000fe2000b7fe4ff */
[----:B--2---:R-:W-:Y:S01]  /*12ae0*/  IMAD.U32 R9, RZ, RZ, UR20 ;  /* 0x00000014ff097e24 */ /* 0x004fe2000f8e00ff */
[----:B------:R-:W-:Y:S01]  /*12af0*/  ISETP.GT.AND P6, PT, R0, 0x70, P0 ;  /* 0x000000700000780c */ /* 0x000fe200007c4270 */
[----:B------:R-:W-:Y:S02]  /*12b00*/  IMAD R19, R224, UR19, RZ ;  /* 0x00000013e0137c24 */ /* 0x000fe4000f8e02ff */
[----:B---3--:R-:W-:Y:S01]  /*12b10*/  IMAD R23, R223, UR19, RZ ;  /* 0x00000013df177c24 */ /* 0x008fe2000f8e02ff */
[----:B------:R0:W-:Y:S01]  /*12b20*/  @P3 STG.E desc[UR16][R12.64], R17 ;  /* 0x000000110c003986 */ /* 0x0001e2000c101910 */
[----:B------:R-:W-:Y:S01]  /*12b30*/  IADD3 R6, P3, R12, UR9, RZ ;  /* 0x000000090c067c10 */ /* 0x000fe2000ff7e0ff */
[----:B------:R-:W-:-:S02]  /*12b40*/  IMAD.WIDE.U32 R8, R9, 0x1c, R12 ;  /* 0x0000001c09087825 */ /* 0x000fc400078e000c */
[----:B------:R2:W-:Y:S01]  /*12b50*/  @P5 STG.E desc[UR16][R14.64+0x20], R19 ;  /* 0x000020130e005986 */ /* 0x0005e2000c101910 */
[----:B------:R-:W-:Y:S01]  /*12b60*/  IADD3.X R7, R13, UR21, RZ, P3, !PT ;  /* 0x000000150d077c10 */ /* 0x000fe20009ffe4ff */
[----:B----4-:R-:W-:Y:S02]  /*12b70*/  IMAD R21, R222, UR19, RZ ;  /* 0x00000013de157c24 */ /* 0x010fe4000f8e02ff */
[----:B------:R3:W-:Y:S01]  /*12b80*/  @P1 STG.E desc[UR16][R12.64+0x20], R23 ;  /* 0x000020170c001986 */ /* 0x0007e2000c101910 */
[C---:B------:R-:W-:Y:S01]  /*12b90*/  ISETP.GT.AND P1, PT, R0.reuse, 0x71, P0 ;  /* 0x000000710000780c */ /* 0x040fe20000724270 */
[----:B------:R-:W-:Y:S01]  /*12ba0*/  IMAD.MOV.U32 R16, RZ, RZ, R8 ;  /* 0x000000ffff107224 */ /* 0x000fe200078e0008 */
[C---:B------:R-:W-:Y:S01]  /*12bb0*/  ISETP.GT.AND P3, PT, R0.reuse, 0x70, P2 ;  /* 0x000000700000780c */ /* 0x040fe20001764270 */
[----:B0-----:R-:W-:Y:S01]  /*12bc0*/  VIADD R17, R9, UR8 ;  /* 0x0000000809117c36 */ /* 0x001fe20008000000 */
[----:B------:R-:W-:Y:S02]  /*12bd0*/  ISETP.GT.AND P5, PT, R0, 0x71, P2 ;  /* 0x000000710000780c */ /* 0x000fe400017a4270 */
[----:B------:R-:W-:-:S02]  /*12be0*/  MOV R11, UR20 ;  /* 0x00000014000b7c02 */ /* 0x000fc40008000f00 */
[----:B------:R0:W-:Y:S01]  /*12bf0*/  @P6 STG.E desc[UR16][R16.64], R21 ;  /* 0x0000001510006986 */ /* 0x0001e2000c101910 */
[----:B------:R-:W-:Y:S01]  /*12c00*/  ISETP.GT.AND P6, PT, R0, 0x78, P0 ;  /* 0x000000780000780c */ /* 0x000fe200007c4270 */
[----:B--2---:R-:W-:Y:S02]  /*12c10*/  IMAD R15, R220, UR19, RZ ;  /* 0x00000013dc0f7c24 */ /* 0x004fe4000f8e02ff */
[----:B---3--:R-:W-:Y:S02]  /*12c20*/  IMAD R13, R221, UR19, RZ ;  /* 0x00000013dd0d7c24 */ /* 0x008fe4000f8e02ff */
[----:B------:R-:W-:-:S04]  /*12c30*/  IMAD.WIDE.U32 R10, R11, 0x1c, R6 ;  /* 0x0000001c0b0a7825 */ /* 0x000fc800078e0006 */
[----:B------:R-:W-:Y:S01]  /*12c40*/  IMAD R19, R219, UR19, RZ ;  /* 0x00000013db137c24 */ /* 0x000fe2000f8e02ff */
[----:B------:R-:W-:Y:S01]  /*12c50*/  @P1 STG.E desc[UR16][R6.64], R13 ;  /* 0x0000000d06001986 */ /* 0x000fe2000c101910 */
[----:B------:R-:W-:Y:S01]  /*12c60*/  VIADD R9, R11, UR8 ;  /* 0x000000080b097c36 */ /* 0x000fe20008000000 */
[----:B------:R-:W-:Y:S01]  /*12c70*/  MOV R8, R10 ;  /* 0x0000000a00087202 */ /* 0x000fe20000000f00 */
[----:B------:R-:W-:Y:S01]  /*12c80*/  IMAD R23, R153, UR19, RZ ;  /* 0x0000001399177c24 */ /* 0x000fe2000f8e02ff */
[----:B------:R-:W-:Y:S01]  /*12c90*/  @P3 STG.E desc[UR16][R16.64+0x20], R15 ;  /* 0x0000200f10003986 */ /* 0x000fe2000c101910 */
[----:B------:R-:W-:-:S03]  /*12ca0*/  ISETP.GT.AND P1, PT, R0, 0x79, P0 ;  /* 0x000000790000780c */ /* 0x000fc60000724270 */
[----:B------:R2:W-:Y:S01]  /*12cb0*/  @P5 STG.E desc[UR16][R6.64+0x20], R19 ;  /* 0x0000201306005986 */ /* 0x0005e2000c101910 */
[----:B------:R-:W-:Y:S02]  /*12cc0*/  IADD3 R10, P5, R6, UR9, RZ ;  /* 0x00000009060a7c10 */ /* 0x000fe4000ffbe0ff */
[C---:B------:R-:W-:Y:S01]  /*12cd0*/  ISETP.GT.AND P3, PT, R0.reuse, 0x78, P2 ;  /* 0x000000780000780c */ /* 0x040fe20001764270 */
[----:B------:R3:W-:Y:S01]  /*12ce0*/  @P6 STG.E desc[UR16][R8.64], R23 ;  /* 0x0000001708006986 */ /* 0x0007e2000c101910 */
[C---:B------:R-:W-:Y:S01]  /*12cf0*/  ISETP.GT.AND P6, PT, R0.reuse, 0x79, P2 ;  /* 0x000000790000780c */ /* 0x040fe200017c4270 */
[----:B------:R-:W-:Y:S01]  /*12d00*/  IMAD.U32 R153, RZ, RZ, UR20 ;  /* 0x00000014ff997e24 */ /* 0x000fe2000f8e00ff */
[----:B------:R-:W-:Y:S02]  /*12d10*/  IADD3.X R11, R7, UR21, RZ, P5, !PT ;  /* 0x00000015070b7c10 */ /* 0x000fe4000affe4ff */
[----:B------:R-:W-:Y:S01]  /*12d20*/  ISETP.GT.AND P5, PT, R0, 0x80, P0 ;  /* 0x000000800000780c */ /* 0x000fe200007a4270 */
[----:B0-----:R-:W-:-:S02]  /*12d30*/  IMAD R21, R218, UR19, RZ ;  /* 0x00000013da157c24 */ /* 0x001fc4000f8e02ff */
[----:B--2---:R-:W-:-:S04]  /*12d40*/  IMAD.WIDE.U32 R6, R153, 0x1c, R10 ;  /* 0x0000001c99067825 */ /* 0x004fc800078e000a */
[----:B------:R-:W-:Y:S02]  /*12d50*/  IMAD R17, R217, UR19, RZ ;  /* 0x00000013d9117c24 */ /* 0x000fe4000f8e02ff */
[----:B------:R-:W-:Y:S01]  /*12d60*/  IMAD R19, R216, UR19, RZ ;  /* 0x00000013d8137c24 */ /* 0x000fe2000f8e02ff */
[----:B------:R0:W-:Y:S01]  /*12d70*/  @P1 STG.E desc[UR16][R10.64], R21 ;  /* 0x000000150a001986 */ /* 0x0001e2000c101910 */
[----:B------:R-:W-:Y:S02]  /*12d80*/  VIADD R15, R7, UR8 ;  /* 0x00000008070f7c36 */ /* 0x000fe40008000000 */
[----:B---3--:R-:W-:Y:S02]  /*12d90*/  IMAD R23, R215, UR19, RZ ;  /* 0x00000013d7177c24 */ /* 0x008fe4000f8e02ff */
[----:B------:R-:W-:Y:S01]  /*12da0*/  IMAD.MOV.U32 R14, RZ, RZ, R6 ;  /* 0x000000ffff0e7224 */ /* 0x000fe200078e0006 */
[----:B------:R-:W-:Y:S01]  /*12db0*/  @P3 STG.E desc[UR16][R8.64+0x20], R17 ;  /* 0x0000201108003986 */ /* 0x000fe2000c101910 */
[----:B------:R-:W-:-:S02]  /*12dc0*/  IADD3 R12, P1, R10, UR9, RZ ;  /* 0x000000090a0c7c10 */ /* 0x000fc4000ff3e0ff */
[C---:B------:R-:W-:Y:S01]  /*12dd0*/  ISETP.GT.AND P3, PT, R0.reuse, 0x81, P0 ;  /* 0x000000810000780c */ /* 0x040fe20000764270 */
[----:B------:R2:W-:Y:S01]  /*12de0*/  @P6 STG.E desc[UR16][R10.64+0x20], R19 ;  /* 0x000020130a006986 */ /* 0x0005e2000c101910 */
[C---:B------:R-:W-:Y:S02]  /*12df0*/  ISETP.GT.AND P6, PT, R0.reuse, 0x80, P2 ;  /* 0x000000800000780c */ /* 0x040fe400017c4270 */
[----:B------:R-:W-:Y:S01]  /*12e00*/  IADD3.X R13, R11, UR21, RZ, P1, !PT ;  /* 0x000000150b0d7c10 */ /* 0x000fe20008ffe4ff */
[----:B------:R3:W-:Y:S01]  /*12e10*/  @P5 STG.E desc[UR16][R14.64], R23 ;  /* 0x000000170e005986 */ /* 0x0007e2000c101910 */
[C---:B------:R-:W-:Y:S02]  /*12e20*/  ISETP.GT.AND P5, PT, R0.reuse, 0x81, P2 ;  /* 0x000000810000780c */ /* 0x040fe400017a4270 */
[----:B------:R-:W-:Y:S02]  /*12e30*/  MOV R7, UR20 ;  /* 0x0000001400077c02 */ /* 0x000fe40008000f00 */
[----:B------:R-:W-:Y:S01]  /*12e40*/  ISETP.GT.AND P1, PT, R0, 0x88, P0 ;  /* 0x000000880000780c */ /* 0x000fe20000724270 */
[----:B0-----:R-:W-:-:S02]  /*12e50*/  IMAD R21, R214, UR19, RZ ;  /* 0x00000013d6157c24 */ /* 0x001fc4000f8e02ff */
[----:B------:R-:W-:-:S04]  /*12e60*/  IMAD.WIDE.U32 R6, R7, 0x1c, R12 ;  /* 0x0000001c07067825 */ /* 0x000fc800078e000c */
[----:B--2---:R-:W-:Y:S02]  /*12e70*/  IMAD R11, R213, UR19, RZ ;  /* 0x00000013d50b7c24 */ /* 0x004fe4000f8e02ff */
[----:B------:R-:W-:Y:S01]  /*12e80*/  IMAD R19, R212, UR19, RZ ;  /* 0x00000013d4137c24 */ /* 0x000fe2000f8e02ff */
[----:B------:R-:W-:Y:S01]  /*12e90*/  @P3 STG.E desc[UR16][R12.64], R21 ;  /* 0x000000150c003986 */ /* 0x000fe2000c101910 */
        /* <DEDUP_REMOVED lines=9> */
[----:B------:R-:W-:Y:S02]  /*12f30*/  ISETP.GT.AND P1, PT, R0, 0x89, P2 ;  /* 0x000000890000780c */ /* 0x000fe40001724270 */
[----:B------:R-:W-:Y:S01]  /*12f40*/  IADD3.X R9, R13, UR21, RZ, P6, !PT ;  /* 0x000000150d097c10 */ /* 0x000fe2000b7fe4ff */
[----:B0-----:R-:W-:Y:S01]  /*12f50*/  IMAD R15, R210, UR19, RZ ;  /* 0x00000013d20f7c24 */ /* 0x001fe2000f8e02ff */
[----:B------:R-:W-:Y:S01]  /*12f60*/  ISETP.GT.AND P6, PT, R0, 0x90, P0 ;  /* 0x000000900000780c */ /* 0x000fe200007c4270 */
[----:B------:R-:W-:Y:S02]  /*12f70*/  IMAD R21, R209, UR19, RZ ;  /* 0x00000013d1157c24 */ /* 0x000fe4000f8e02ff */
[----:B------:R-:W-:Y:S01]  /*12f80*/  IMAD.U32 R7, RZ, RZ, UR20 ;  /* 0x00000014ff077e24 */ /* 0x000fe2000f8e00ff */
[----:B------:R0:W-:Y:S01]  /*12f90*/  @P3 STG.E desc[UR16][R8.64], R15 ;  /* 0x0000000f08003986 */ /* 0x0001e2000c101910 */
[----:B--2---:R-:W-:Y:S01]  /*12fa0*/  IMAD R19, R208, UR19, RZ ;  /* 0x00000013d0137c24 */ /* 0x004fe2000f8e02ff */
[----:B------:R-:W-:Y:S01]  /*12fb0*/  IADD3 R10, P3, R8, UR9, RZ ;  /* 0x00000009080a7c10 */ /* 0x000fe2000ff7e0ff */
[----:B------:R-:W-:Y:S01]  /*12fc0*/  IMAD.WIDE.U32 R6, R7, 0x1c, R8 ;  /* 0x0000001c07067825 */ /* 0x000fe200078e0008 */
[----:B------:R2:W-:Y:S02]  /*12fd0*/  @P5 STG.E desc[UR16][R16.64+0x20], R21 ;  /* 0x0000201510005986 */ /* 0x0005e4000c101910 */
[----:B------:R-:W-:-:S02]  /*12fe0*/  IADD3.X R11, R9, UR21, RZ, P3, !PT ;  /* 0x00000015090b7c10 */ /* 0x000fc40009ffe4ff */
[----:B------:R4:W-:Y:S01]  /*12ff0*/  @P1 STG.E desc[UR16][R8.64+0x20], R19 ;  /* 0x0000201308001986 */ /* 0x0009e2000c101910 */
[C---:B------:R-:W-:Y:S01]  /*13000*/  ISETP.GT.AND P1, PT, R0.reuse, 0x91, P0 ;  /* 0x000000910000780c */ /* 0x040fe20000724270 */
[----:B---3--:R-:W-:Y:S01]  /*13010*/  IMAD R23, R207, UR19, RZ ;  /* 0x00000013cf177c24 */ /* 0x008fe2000f8e02ff */
[C---:B------:R-:W-:Y:S01]  /*13020*/  ISETP.GT.AND P3, PT, R0.reuse, 0x90, P2 ;  /* 0x000000900000780c */ /* 0x040fe20001764270 */
[----:B0-----:R-:W-:Y:S01]  /*13030*/  VIADD R15, R7, UR8 ;  /* 0x00000008070f7c36 */ /* 0x001fe20008000000 */
[----:B------:R-:W-:Y:S01]  /*13040*/  ISETP.GT.AND P5, PT, R0, 0x91, P2 ;  /* 0x000000910000780c */ /* 0x000fe200017a4270 */
[----:B------:R-:W-:Y:S01]  /*13050*/  IMAD.MOV.U32 R14, RZ, RZ, R6 ;  /* 0x000000ffff0e7224 */ /* 0x000fe200078e0006 */
[----:B------:R-:W-:Y:S01]  /*13060*/  MOV R13, UR20 ;  /* 0x00000014000d7c02 */ /* 0x000fe20008000f00 */
[----:B--2---:R-:W-:-:S03]  /*13070*/  IMAD R17, R205, UR19, RZ ;  /* 0x00000013cd117c24 */ /* 0x004fc6000f8e02ff */
[----:B------:R-:W-:Y:S01]  /*13080*/  @P6 STG.E desc[UR16][R14.64], R23 ;  /* 0x000000170e006986 */ /* 0x000fe2000c101910 */
[----:B------:R-:W-:Y:S01]  /*13090*/  ISETP.GT.AND P6, PT, R0, 0x98, P0 ;  /* 0x000000980000780c */ /* 0x000fe200007c4270 */
[----:B----4-:R-:W-:Y:S02]  /*130a0*/  IMAD R9, R206, UR19, RZ ;  /* 0x00000013ce097c24 */ /* 0x010fe4000f8e02ff */
[----:B------:R-:W-:Y:S02]  /*130b0*/  IMAD R19, R204, UR19, RZ ;  /* 0x00000013cc137c24 */ /* 0x000fe4000f8e02ff */
[----:B------:R-:W-:Y:S01]  /*130c0*/  IMAD.WIDE.U32 R12, R13, 0x1c, R10 ;  /* 0x0000001c0d0c7825 */ /* 0x000fe200078e000a */
[----:B------:R0:W-:Y:S04]  /*130d0*/  @P1 STG.E desc[UR16][R10.64], R9 ;  /* 0x000000090a001986 */ /* 0x0001e8000c101910 */
[----:B------:R2:W-:Y:S01]  /*130e0*/  @P3 STG.E desc[UR16][R14.64+0x20], R17 ;  /* 0x000020110e003986 */ /* 0x0005e2000c101910 */
[----:B------:R-:W-:-:S02]  /*130f0*/  VIADD R13, R13, UR8 ;  /* 0x000000080d0d7c36 */ /* 0x000fc40008000000 */
[----:B------:R-:W-:Y:S01]  /*13100*/  IMAD R21, R203, UR19, RZ ;  /* 0x00000013cb157c24 */ /* 0x000fe2000f8e02ff */
[----:B------:R3:W-:Y:S01]  /*13110*/  @P5 STG.E desc[UR16][R10.64+0x20], R19 ;  /* 0x000020130a005986 */ /* 0x0007e2000c101910 */
[----:B------:R-:W-:Y:S02]  /*13120*/  IADD3 R6, P5, R10, UR9, RZ ;  /* 0x000000090a067c10 */ /* 0x000fe4000ffbe0ff */
[C---:B------:R-:W-:Y:S01]  /*13130*/  ISETP.GT.AND P1, PT, R0.reuse, 0x99, P0 ;  /* 0x000000990000780c */ /* 0x040fe20000724270 */
[----:B------:R-:W-:Y:S01]  /*13140*/  @P6 STG.E desc[UR16][R12.64], R21 ;  /* 0x000000150c006986 */ /* 0x000fe2000c101910 */
[C---:B------:R-:W-:Y:S02]  /*13150*/  ISETP.GT.AND P3, PT, R0.reuse, 0x98, P2 ;  /* 0x000000980000780c */ /* 0x040fe40001764270 */
[----:B------:R-:W-:Y:S02]  /*13160*/  IADD3.X R7, R11, UR21, RZ, P5, !PT ;  /* 0x000000150b077c10 */ /* 0x000fe4000affe4ff */
[----:B------:R-:W-:-:S02]  /*13170*/  ISETP.GT.AND P6, PT, R0, 0x99, P2 ;  /* 0x000000990000780c */ /* 0x000fc400017c4270 */
[----:B------:R-:W-:Y:S01]  /*13180*/  ISETP.GT.AND P5, PT, R0, 0xa0, P0 ;  /* 0x000000a00000780c */ /* 0x000fe200007a4270 */
[----:B0-----:R-:W-:-:S04]  /*13190*/  IMAD.WIDE.U32 R8, R153, 0x1c, R6 ;  /* 0x0000001c99087825 */ /* 0x001fc800078e0006 */
[----:B------:R-:W-:Y:S02]  /*131a0*/  IMAD R23, R202, UR19, RZ ;  /* 0x00000013ca177c24 */ /* 0x000fe4000f8e02ff */
[----:B--2---:R-:W-:Y:S01]  /*131b0*/  IMAD R17, R201, UR19, RZ ;  /* 0x00000013c9117c24 */ /* 0x004fe2000f8e02ff */
[----:B------:R-:W-:Y:S01]  /*131c0*/  IADD3 R15, R9, UR8, RZ ;  /* 0x00000008090f7c10 */ /* 0x000fe2000fffe0ff */
[----:B---3--:R-:W-:Y:S01]  /*131d0*/  IMAD R19, R200, UR19, RZ ;  /* 0x00000013c8137c24 */ /* 0x008fe2000f8e02ff */
[----:B------:R-:W-:Y:S01]  /*131e0*/  @P1 STG.E desc[UR16][R6.64], R23 ;  /* 0x0000001706001986 */ /* 0x000fe2000c101910 */
[----:B------:R-:W-:Y:S01]  /*131f0*/  IMAD R9, R199, UR19, RZ ;  /* 0x00000013c7097c24 */ /* 0x000fe2000f8e02ff */
[----:B------:R-:W-:Y:S01]  /*13200*/  IADD3 R10, P1, R6, UR9, RZ ;  /* 0x00000009060a7c10 */ /* 0x000fe2000ff3e0ff */
[----:B------:R-:W-:Y:S01]  /*13210*/  IMAD.MOV.U32 R14, RZ, RZ, R8 ;  /* 0x000000ffff0e7224 */ /* 0x000fe200078e0008 */
[----:B------:R0:W-:Y:S01]  /*13220*/  @P3 STG.E desc[UR16][R12.64+0x20], R17 ;  /* 0x000020110c003986 */ /* 0x0001e2000c101910 */
[----:B------:R-:W-:-:S02]  /*13230*/  ISETP.GT.AND P3, PT, R0, 0xa1, P0 ;  /* 0x000000a10000780c */ /* 0x000fc40000764270 */
[----:B------:R-:W-:Y:S01]  /*13240*/  IADD3.X R11, R7, UR21, RZ, P1, !PT ;  /* 0x00000015070b7c10 */ /* 0x000fe20008ffe4ff */
[----:B------:R2:W-:Y:S01]  /*13250*/  @P6 STG.E desc[UR16][R6.64+0x20], R19 ;  /* 0x0000201306006986 */ /* 0x0005e2000c101910 */
[----:B------:R-:W-:-:S03]  /*13260*/  ISETP.GT.AND P6, PT, R0, 0xa0, P2 ;  /* 0x000000a00000780c */ /* 0x000fc600017c4270 */
[----:B------:R3:W-:Y:S01]  /*13270*/  @P5 STG.E desc[UR16][R14.64], R9 ;  /* 0x000000090e005986 */ /* 0x0007e2000c101910 */
[C---:B------:R-:W-:Y:S02]  /*13280*/  ISETP.GT.AND P5, PT, R0.reuse, 0xa1, P2 ;  /* 0x000000a10000780c */ /* 0x040fe400017a4270 */
[----:B------:R-:W-:Y:S01]  /*13290*/  ISETP.GT.AND P1, PT, R0, 0xa8, P0 ;  /* 0x000000a80000780c */ /* 0x000fe20000724270 */
[----:B0-----:R-:W-:Y:S02]  /*132a0*/  IMAD.U32 R13, RZ, RZ, UR20 ;  /* 0x00000014ff0d7e24 */ /* 0x001fe4000f8e00ff */
[----:B------:R-:W-:Y:S02]  /*132b0*/  IMAD R17, R198, UR19, RZ ;  /* 0x00000013c6117c24 */ /* 0x000fe4000f8e02ff */
[----:B--2---:R-:W-:-:S04]  /*132c0*/  IMAD.WIDE.U32 R6, R13, 0x1c, R10 ;  /* 0x0000001c0d067825 */ /* 0x004fc800078e000a */
[----:B------:R-:W-:Y:S01]  /*132d0*/  IMAD R19, R197, UR19, RZ ;  /* 0x00000013c5137c24 */ /* 0x000fe2000f8e02ff */
[----:B------:R-:W-:Y:S01]  /*132e0*/  MOV R12, R6 ;  /* 0x00000006000c7202 */ /* 0x000fe20000000f00 */
[----:B------:R-:W-:Y:S01]  /*132f0*/  IMAD R21, R196, UR19, RZ ;  /* 0x00000013c4157c24 */ /* 0x000fe2000f8e02ff */
[----:B------:R-:W-:Y:S01]  /*13300*/  @P3 STG.E desc[UR16][R10.64], R17 ;  /* 0x000000110a003986 */ /* 0x000fe2000c101910 */
[----:B------:R-:W-:Y:S02]  /*13310*/  IMAD R23, R195, UR19, RZ ;  /* 0x00000013c3177c24 */ /* 0x000fe4000f8e02ff */
[----:B------:R-:W-:Y:S01]  /*13320*/  VIADD R13, R7, UR8 ;  /* 0x00000008070d7c36 */ /* 0x000fe20008000000 */
[----:B------:R-:W-:Y:S01]  /*13330*/  ISETP.GT.AND P3, PT, R0, 0xa9, P0 ;  /* 0x000000a90000780c */ /* 0x000fe20000764270 */
[----:B------:R0:W-:Y:S01]  /*13340*/  @P6 STG.E desc[UR16][R14.64+0x20], R19 ;  /* 0x000020130e006986 */ /* 0x0001e2000c101910 */
[----:B------:R-:W-:-:S03]  /*13350*/  IADD3 R8, P6, R10, UR9, RZ ;  /* 0x000000090a087c10 */ /* 0x000fc6000ffde0ff */
[----:B------:R2:W-:Y:S01]  /*13360*/  @P5 STG.E desc[UR16][R10.64+0x20], R21 ;  /* 0x000020150a005986 */ /* 0x0005e2000c101910 */
[----:B------:R-:W-:-:S03]  /*13370*/  ISETP.GT.AND P5, PT, R0, 0xa8, P2 ;  /* 0x000000a80000780c */ /* 0x000fc600017a4270 */
[----:B------:R-:W-:Y:S01]  /*13380*/  @P1 STG.E desc[UR16][R12.64], R23 ;  /* 0x000000170c001986 */ /* 0x000fe2000c101910 */
[----:B------:R-:W-:Y:S02]  /*13390*/  ISETP.GT.AND P1, PT, R0, 0xa9, P2 ;  /* 0x000000a90000780c */ /* 0x000fe40001724270 */
[----:B---3--:R-:W-:Y:S01]  /*133a0*/  IADD3.X R9, R11, UR21, RZ, P6, !PT ;  /* 0x000000150b097c10 */ /* 0x008fe2000b7fe4ff */
[----:B0-----:R-:W-:Y:S01]  /*133b0*/  IMAD R15, R194, UR19, RZ ;  /* 0x00000013c20f7c24 */ /* 0x001fe2000f8e02ff */
[----:B------:R-:W-:Y:S01]  /*133c0*/  ISETP.GT.AND P6, PT, R0, 0xb0, P0 ;  /* 0x000000b00000780c */ /* 0x000fe200007c4270 */
[----:B------:R-:W-:Y:S02]  /*133d0*/  IMAD.U32 R7, RZ, RZ, UR20 ;  /* 0x00000014ff077e24 */ /* 0x000fe4000f8e00ff */
[----:B------:R-:W-:Y:S01]  /*133e0*/  IMAD R17, R193, UR19, RZ ;  /* 0x00000013c1117c24 */ /* 0x000fe2000f8e02ff */
[----:B------:R0:W-:Y:S01]  /*133f0*/  @P3 STG.E desc[UR16][R8.64], R15 ;  /* 0x0000000f08003986 */ /* 0x0001e2000c101910 */
[----:B------:R-:W-:Y:S01]  /*13400*/  IMAD R19, R192, UR19, RZ ;  /* 0x00000013c0137c24 */ /* 0x000fe2000f8e02ff */
[----:B--2---:R-:W-:Y:S01]  /*13410*/  IADD3 R10, P3, R8, UR9, RZ ;  /* 0x00000009080a7c10 */ /* 0x004fe2000ff7e0ff */
[----:B------:R-:W-:Y:S01]  /*13420*/  IMAD.WIDE.U32 R6, R7, 0x1c, R8 ;  /* 0x0000001c07067825 */ /* 0x000fe200078e0008 */
[----:B------:R-:W-:Y:S02]  /*13430*/  @P5 STG.E desc[UR16][R12.64+0x20], R17 ;  /* 0x000020110c005986 */ /* 0x000fe4000c101910 */
[----:B------:R-:W-:-:S02]  /*13440*/  IADD3.X R11, R9, UR21, RZ, P3, !PT ;  /* 0x00000015090b7c10 */ /* 0x000fc40009ffe4ff */
[----:B------:R2:W-:Y:S01]  /*13450*/  @P1 STG.E desc[UR16][R8.64+0x20], R19 ;  /* 0x0000201308001986 */ /* 0x0005e2000c101910 */
[C---:B------:R-:W-:Y:S01]  /*13460*/  ISETP.GT.AND P1, PT, R0.reuse, 0xb1, P0 ;  /* 0x000000b10000780c */ /* 0x040fe20000724270 */
[----:B------:R-:W-:Y:S01]  /*13470*/  IMAD R21, R191, UR19, RZ ;  /* 0x00000013bf157c24 */ /* 0x000fe2000f8e02ff */
[C---:B------:R-:W-:Y:S01]  /*13480*/  ISETP.GT.AND P3, PT, R0.reuse, 0xb0, P2 ;  /* 0x000000b00000780c */ /* 0x040fe20001764270 */
[----:B0-----:R-:W-:Y:S01]  /*13490*/  VIADD R15, R7, UR8 ;  /* 0x00000008070f7c36 */ /* 0x001fe20008000000 */
[----:B------:R-:W-:Y:S02]  /*134a0*/  MOV R14, R6 ;  /* 0x00000006000e7202 */ /* 0x000fe40000000f00 */
[C---:B------:R-:W-:Y:S01]  /*134b0*/  ISETP.GT.AND P5, PT, R0.reuse, 0xb1, P2 ;  /* 0x000000b10000780c */ /* 0x040fe200017a4270 */
[----:B------:R-:W-:Y:S02]  /*134c0*/  IMAD.U32 R23, RZ, RZ, UR20 ;  /* 0x00000014ff177e24 */ /* 0x000fe4000f8e00ff */
[----:B------:R-:W-:Y:S01]  /*134d0*/  @P6 STG.E desc[UR16][R14.64], R21 ;  /* 0x000000150e006986 */ /* 0x000fe2000c101910 */
[----:B------:R-:W-:Y:S01]  /*134e0*/  ISETP.GT.AND P6, PT, R0, 0xb8, P0 ;  /* 0x000000b80000780c */ /* 0x000fe200007c4270 */
[----:B--2---:R-:W-:-:S02]  /*134f0*/  IMAD R9, R190, UR19, RZ ;  /* 0x00000013be097c24 */ /* 0x004fc4000f8e02ff */
[----:B------:R-:W-:Y:S02]  /*13500*/  IMAD R17, R189, UR19, RZ ;  /* 0x00000013bd117c24 */ /* 0x000fe4000f8e02ff */
[----:B------:R-:W-:Y:S02]  /*13510*/  IMAD R19, R188, UR19, RZ ;  /* 0x00000013bc137c24 */ /* 0x000fe4000f8e02ff */
[----:B------:R-:W-:Y:S01]  /*13520*/  IMAD.WIDE.U32 R12, R23, 0x1c, R10 ;  /* 0x0000001c170c7825 */ /* 0x000fe200078e000a */
[----:B------:R0:W-:Y:S03]  /*13530*/  @P1 STG.E desc[UR16][R10.64], R9 ;  /* 0x000000090a001986 */ /* 0x0001e6000c101910 */
[----:B------:R-:W-:Y:S01]  /*13540*/  VIADD R13, R13, UR8 ;  /* 0x000000080d0d7c36 */ /* 0x000fe20008000000 */
[----:B------:R2:W-:Y:S01]  /*13550*/  @P3 STG.E desc[UR16][R14.64+0x20], R17 ;  /* 0x000020110e003986 */ /* 0x0005e2000c101910 */
[----:B------:R-:W-:-:S03]  /*13560*/  IMAD R23, R187, UR19, RZ ;  /* 0x00000013bb177c24 */ /* 0x000fc6000f8e02ff */
[----:B------:R3:W-:Y:S01]  /*13570*/  @P5 STG.E desc[UR16][R10.64+0x20], R19 ;  /* 0x000020130a005986 */ /* 0x0007e2000c101910 */
[----:B------:R-:W-:Y:S02]  /*13580*/  IADD3 R6, P5, R10, UR9, RZ ;  /* 0x000000090a067c10 */ /* 0x000fe4000ffbe0ff */
[C---:B------:R-:W-:Y:S01]  /*13590*/  ISETP.GT.AND P1, PT, R0.reuse, 0xb9, P0 ;  /* 0x000000b90000780c */ /* 0x040fe20000724270 */
[----:B------:R-:W-:Y:S01]  /*135a0*/  @P6 STG.E desc[UR16][R12.64], R23 ;  /* 0x000000170c006986 */ /* 0x000fe2000c101910 */
[C---:B------:R-:W-:Y:S02]  /*135b0*/  ISETP.GT.AND P3, PT, R0.reuse, 0xb8, P2 ;  /* 0x000000b80000780c */ /* 0x040fe40001764270 */
[----:B------:R-:W-:Y:S02]  /*135c0*/  IADD3.X R7, R11, UR21, RZ, P5, !PT ;  /* 0x000000150b077c10 */ /* 0x000fe4000affe4ff */
[C---:B------:R-:W-:Y:S02]  /*135d0*/  ISETP.GT.AND P6, PT, R0.reuse, 0xb9, P2 ;  /* 0x000000b90000780c */ /* 0x040fe400017c4270 */
[----:B------:R-:W-:Y:S01]  /*135e0*/  ISETP.GT.AND P5, PT, R0, 0xc0, P0 ;  /* 0x000000c00000780c */ /* 0x000fe200007a4270 */
[----:B0-----:R-:W-:-:S04]  /*135f0*/  IMAD.WIDE.U32 R8, R153, 0x1c, R6 ;  /* 0x0000001c99087825 */ /* 0x001fc800078e0006 */
[----:B------:R-:W-:Y:S02]  /*13600*/  IMAD R21, R186, UR19, RZ ;  /* 0x00000013ba157c24 */ /* 0x000fe4000f8e02ff */
[----:B--2---:R-:W-:Y:S02]  /*13610*/  IMAD R17, R185, UR19, RZ ;  /* 0x00000013b9117c24 */ /* 0x004fe4000f8e02ff */
[----:B---3--:R-:W-:Y:S02]  /*13620*/  IMAD R19, R184, UR19, RZ ;  /* 0x00000013b8137c24 */ /* 0x008fe4000f8e02ff */
[----:B------:R-:W-:Y:S01]  /*13630*/  VIADD R15, R9, UR8 ;  /* 0x00000008090f7c36 */ /* 0x000fe20008000000 */
[----:B------:R-:W-:Y:S01]  /*13640*/  @P1 STG.E desc[UR16][R6.64], R21 ;  /* 0x0000001506001986 */ /* 0x000fe2000c101910 */
[----:B------:R-:W-:Y:S02]  /*13650*/  IMAD R9, R183, UR19, RZ ;  /* 0x00000013b7097c24 */ /* 0x000fe4000f8e02ff */
[----:B------:R-:W-:Y:S01]  /*13660*/  IMAD.MOV.U32 R14, RZ, RZ, R8 ;  /* 0x000000ffff0e7224 */ /* 0x000fe200078e0008 */
[----:B------:R0:W-:Y:S01]  /*13670*/  @P3 STG.E desc[UR16][R12.64+0x20], R17 ;  /* 0x000020110c003986 */ /* 0x0001e2000c101910 */
[----:B------:R-:W-:-:S02]  /*13680*/  IADD3 R10, P1, R6, UR9, RZ ;  /* 0x00000009060a7c10 */ /* 0x000fc4000ff3e0ff */
[C---:B------:R-:W-:Y:S01]  /*13690*/  ISETP.GT.AND P3, PT, R0.reuse, 0xc1, P0 ;  /* 0x000000c10000780c */ /* 0x040fe20000764270 */
[----:B------:R2:W-:Y:S01]  /*136a0*/  @P6 STG.E desc[UR16][R6.64+0x20], R19 ;  /* 0x0000201306006986 */ /* 0x0005e2000c101910 */
[C---:B------:R-:W-:Y:S02]  /*136b0*/  ISETP.GT.AND P6, PT, R0.reuse, 0xc0, P2 ;  /* 0x000000c00000780c */ /* 0x040fe400017c4270 */
[----:B------:R-:W-:Y:S01]  /*136c0*/  IADD3.X R11, R7, UR21, RZ, P1, !PT ;  /* 0x00000015070b7c10 */ /* 0x000fe20008ffe4ff */
[----:B------:R3:W-:Y:S01]  /*136d0*/  @P5 STG.E desc[UR16][R14.64], R9 ;  /* 0x000000090e005986 */ /* 0x0007e2000c101910 */
[C---:B------:R-:W-:Y:S02]  /*136e0*/  ISETP.GT.AND P5, PT, R0.reuse, 0xc1, P2 ;  /* 0x000000c10000780c */ /* 0x040fe400017a4270 */
[----:B------:R-:W-:Y:S02]  /*136f0*/  ISETP.GT.AND P1, PT, R0, 0xc8, P0 ;  /* 0x000000c80000780c */ /* 0x000fe40000724270 */
[----:B0-----:R-:W-:Y:S01]  /*13700*/  MOV R13, UR20 ;  /* 0x00000014000d7c02 */ /* 0x001fe20008000f00 */
[----:B------:R-:W-:-:S02]  /*13710*/  IMAD R17, R182, UR19, RZ ;  /* 0x00000013b6117c24 */ /* 0x000fc4000f8e02ff */
[----:B--2---:R-:W-:Y:S02]  /*13720*/  IMAD R19, R181, UR19, RZ ;  /* 0x00000013b5137c24 */ /* 0x004fe4000f8e02ff */
[----:B------:R-:W-:Y:S01]  /*13730*/  IMAD.WIDE.U32 R6, R13, 0x1c, R10 ;  /* 0x0000001c0d067825 */ /* 0x000fe200078e000a */
[----:B------:R-:W-:Y:S03]  /*13740*/  @P3 STG.E desc[UR16][R10.64], R17 ;  /* 0x000000110a003986 */ /* 0x000fe6000c101910 */
[----:B------:R-:W-:Y:S02]  /*13750*/  IMAD R21, R180, UR19, RZ ;  /* 0x00000013b4157c24 */ /* 0x000fe4000f8e02ff */
[----:B------:R-:W-:Y:S02]  /*13760*/  IMAD R23, R179, UR19, RZ ;  /* 0x00000013b3177c24 */ /* 0x000fe4000f8e02ff */
[----:B------:R-:W-:-:S02]  /*13770*/  VIADD R13, R7, UR8 ;  /* 0x00000008070d7c36 */ /* 0x000fc40008000000 */
[----:B------:R-:W-:Y:S01]  /*13780*/  IMAD.MOV.U32 R12, RZ, RZ, R6 ;  /* 0x000000ffff0c7224 */ /* 0x000fe200078e0006 */
        /* <DEDUP_REMOVED lines=10> */
[----:B------:R-:W-:Y:S02]  /*13830*/  IMAD R17, R177, UR19, RZ ;  /* 0x00000013b1117c24 */ /* 0x000fe4000f8e02ff */
[----:B------:R-:W-:Y:S01]  /*13840*/  IMAD.U32 R7, RZ, RZ, UR20 ;  /* 0x00000014ff077e24 */ /* 0x000fe2000f8e00ff */
[----:B------:R0:W-:Y:S01]  /*13850*/  @P3 STG.E desc[UR16][R8.64], R15 ;  /* 0x0000000f08003986 */ /* 0x0001e2000c101910 */
[----:B------:R-:W-:Y:S01]  /*13860*/  IMAD R19, R176, UR19, RZ ;  /* 0x00000013b0137c24 */ /* 0x000fe2000f8e02ff */
[----:B--2---:R-:W-:Y:S01]  /*13870*/  IADD3 R10, P3, R8, UR9, RZ ;  /* 0x00000009080a7c10 */ /* 0x004fe2000ff7e0ff */
[----:B------:R-:W-:Y:S01]  /*13880*/  IMAD.WIDE.U32 R6, R7, 0x1c, R8 ;  /* 0x0000001c07067825 */ /* 0x000fe200078e0008 */
[----:B------:R2:W-:Y:S02]  /*13890*/  @P5 STG.E desc[UR16][R12.64+0x20], R17 ;  /* 0x000020110c005986 */ /* 0x0005e4000c101910 */
[----:B------:R-:W-:-:S02]  /*138a0*/  IADD3.X R11, R9, UR21, RZ, P3, !PT ;  /* 0x00000015090b7c10 */ /* 0x000fc40009ffe4ff */
[----:B------:R3:W-:Y:S01]  /*138b0*/  @P1 STG.E desc[UR16][R8.64+0x20], R19 ;  /* 0x0000201308001986 */ /* 0x0007e2000c101910 */
[C---:B------:R-:W-:Y:S01]  /*138c0*/  ISETP.GT.AND P1, PT, R0.reuse, 0xd1, P0 ;  /* 0x000000d10000780c */ /* 0x040fe20000724270 */
[----:B------:R-:W-:Y:S01]  /*138d0*/  IMAD R21, R175, UR19, RZ ;  /* 0x00000013af157c24 */ /* 0x000fe2000f8e02ff */
        /* <DEDUP_REMOVED lines=8> */
[----:B---3--:R-:W-:Y:S02]  /*13960*/  IMAD R9, R174, UR19, RZ ;  /* 0x00000013ae097c24 */ /* 0x008fe4000f8e02ff */
        /* <DEDUP_REMOVED lines=10> */
[----:B------:R-:W-:Y:S02]  /*13a10*/  IADD3.X R7, R11, UR21, RZ, P5, !PT ;  /* 0x000000150b077c10 */ /* 0x000fe4000affe4ff */
[C---:B------:R-:W-:Y:S02]  /*13a20*/  ISETP.GT.AND P3, PT, R0.reuse, 0xd8, P2 ;  /* 0x000000d80000780c */ /* 0x040fe40001764270 */
[----:B------:R-:W-:-:S02]  /*13a30*/  ISETP.GT.AND P6, PT, R0, 0xd9, P2 ;  /* 0x000000d90000780c */ /* 0x000fc400017c4270 */
[----:B------:R-:W-:Y:S01]  /*13a40*/  ISETP.GT.AND P5, PT, R0, 0xe0, P0 ;  /* 0x000000e00000780c */ /* 0x000fe200007a4270 */
[----:B0-----:R-:W-:-:S04]  /*13a50*/  IMAD.WIDE.U32 R8, R153, 0x1c, R6 ;  /* 0x0000001c99087825 */ /* 0x001fc800078e0006 */
[----:B------:R-:W-:Y:S01]  /*13a60*/  IMAD R21, R170, UR19, RZ ;  /* 0x00000013aa157c24 */ /* 0x000fe2000f8e02ff */
[----:B--2---:R-:W-:Y:S01]  /*13a70*/  IADD3 R15, R9, UR8, RZ ;  /* 0x00000008090f7c10 */ /* 0x004fe2000fffe0ff */
[----:B------:R-:W-:Y:S02]  /*13a80*/  IMAD R17, R169, UR19, RZ ;  /* 0x00000013a9117c24 */ /* 0x000fe4000f8e02ff */
[----:B---3--:R-:W-:Y:S02]  /*13a90*/  IMAD R19, R168, UR19, RZ ;  /* 0x00000013a8137c24 */ /* 0x008fe4000f8e02ff */
[----:B------:R-:W-:Y:S02]  /*13aa0*/  IMAD R9, R167, UR19, RZ ;  /* 0x00000013a7097c24 */ /* 0x000fe4000f8e02ff */
[----:B------:R-:W-:Y:S01]  /*13ab0*/  IMAD.MOV.U32 R14, RZ, RZ, R8 ;  /* 0x000000ffff0e7224 */ /* 0x000fe200078e0008 */
[----:B------:R-:W-:Y:S01]  /*13ac0*/  @P1 STG.E desc[UR16][R6.64], R21 ;  /* 0x0000001506001986 */ /* 0x000fe2000c101910 */
[----:B------:R-:W-:-:S03]  /*13ad0*/  ISETP.GT.AND P1, PT, R0, 0xe1, P0 ;  /* 0x000000e10000780c */ /* 0x000fc60000724270 */
[----:B------:R0:W-:Y:S01]  /*13ae0*/  @P3 STG.E desc[UR16][R12.64+0x20], R17 ;  /* 0x000020110c003986 */ /* 0x0001e2000c101910 */
[----:B------:R-:W-:-:S03]  /*13af0*/  IADD3 R10, P3, R6, UR9, RZ ;  /* 0x00000009060a7c10 */ /* 0x000fc6000ff7e0ff */
[----:B------:R2:W-:Y:S01]  /*13b00*/  @P6 STG.E desc[UR16][R6.64+0x20], R19 ;  /* 0x0000201306006986 */ /* 0x0005e2000c101910 */
[----:B------:R-:W-:-:S03]  /*13b10*/  ISETP.GT.AND P6, PT, R0, 0xe0, P2 ;  /* 0x000000e00000780c */ /* 0x000fc600017c4270 */
[----:B------:R-:W-:Y:S01]  /*13b20*/  @P5 STG.E desc[UR16][R14.64], R9 ;  /* 0x000000090e005986 */ /* 0x000fe2000c101910 */
[C---:B------:R-:W-:Y:S02]  /*13b30*/  ISETP.GT.AND P5, PT, R0.reuse, 0xe1, P2 ;  /* 0x000000e10000780c */ /* 0x040fe400017a4270 */
[----:B------:R-:W-:Y:S01]  /*13b40*/  IADD3.X R11, R7, UR21, RZ, P3, !PT ;  /* 0x00000015070b7c10 */ /* 0x000fe20009ffe4ff */
[----:B0-----:R-:W-:Y:S01]  /*13b50*/  IMAD.U32 R13, RZ, RZ, UR20 ;  /* 0x00000014ff0d7e24 */ /* 0x001fe2000f8e00ff */
[----:B------:R-:W-:Y:S01]  /*13b60*/  ISETP.GT.AND P3, PT, R0, 0xe8, P0 ;  /* 0x000000e80000780c */ /* 0x000fe20000764270 */
[----:B------:R-:W-:Y:S02]  /*13b70*/  IMAD R17, R166, UR19, RZ ;  /* 0x00000013a6117c24 */ /* 0x000fe4000f8e02ff */
[----:B--2---:R-:W-:Y:S02]  /*13b80*/  IMAD R19, R165, UR19, RZ ;  /* 0x00000013a5137c24 */ /* 0x004fe4000f8e02ff */
[----:B------:R-:W-:Y:S01]  /*13b90*/  IMAD.WIDE.U32 R6, R13, 0x1c, R10 ;  /* 0x0000001c0d067825 */ /* 0x000fe200078e000a */
[----:B------:R0:W-:Y:S03]  /*13ba0*/  @P1 STG.E desc[UR16][R10.64], R17 ;  /* 0x000000110a001986 */ /* 0x0001e6000c101910 */
[----:B------:R-:W-:Y:S01]  /*13bb0*/  IMAD R21, R164, UR19, RZ ;  /* 0x00000013a4157c24 */ /* 0x000fe2000f8e02ff */
[----:B------:R2:W-:Y:S01]  /*13bc0*/  @P6 STG.E desc[UR16][R14.64+0x20], R19 ;  /* 0x000020130e006986 */ /* 0x0005e2000c101910 */
[----:B------:R-:W-:Y:S01]  /*13bd0*/  IMAD R23, R163, UR19, RZ ;  /* 0x00000013a3177c24 */ /* 0x000fe2000f8e02ff */
[----:B------:R-:W-:Y:S01]  /*13be0*/  MOV R12, R6 ;  /* 0x00000006000c7202 */ /* 0x000fe20000000f00 */
[----:B------:R-:W-:Y:S01]  /*13bf0*/  VIADD R13, R7, UR8 ;  /* 0x00000008070d7c36 */ /* 0x000fe20008000000 */
[C---:B------:R-:W-:Y:S01]  /*13c00*/  ISETP.GT.AND P1, PT, R0.reuse, 0xe9, P0 ;  /* 0x000000e90000780c */ /* 0x040fe20000724270 */
[----:B------:R3:W-:Y:S01]  /*13c10*/  @P5 STG.E desc[UR16][R10.64+0x20], R21 ;  /* 0x000020150a005986 */ /* 0x0007e2000c101910 */
[----:B------:R-:W-:-:S02]  /*13c20*/  ISETP.GT.AND P5, PT, R0, 0xe8, P2 ;  /* 0x000000e80000780c */ /* 0x000fc400017a4270 */
[----:B------:R-:W-:Y:S01]  /*13c30*/  IADD3 R8, P6, R10, UR9, RZ ;  /* 0x000000090a087c10 */ /* 0x000fe2000ffde0ff */
[----:B------:R-:W-:Y:S01]  /*13c40*/  @P3 STG.E desc[UR16][R12.64], R23 ;  /* 0x000000170c003986 */ /* 0x000fe2000c101910 */
[----:B------:R-:W-:Y:S01]  /*13c50*/  ISETP.GT.AND P3, PT, R0, 0xe9, P2 ;  /* 0x000000e90000780c */ /* 0x000fe20001764270 */
[----:B0-----:R-:W-:Y:S01]  /*13c60*/  IMAD R17, R161, UR19, RZ ;  /* 0x00000013a1117c24 */ /* 0x001fe2000f8e02ff */
[----:B------:R-:W-:Y:S01]  /*13c70*/  IADD3.X R9, R11, UR21, RZ, P6, !PT ;  /* 0x000000150b097c10 */ /* 0x000fe2000b7fe4ff */
[----:B--2---:R-:W-:Y:S02]  /*13c80*/  IMAD R15, R162, UR19, RZ ;  /* 0x00000013a20f7c24 */ /* 0x004fe4000f8e02ff */
[----:B------:R-:W-:-:S03]  /*13c90*/  IMAD R19, R160, UR19, RZ ;  /* 0x00000013a0137c24 */ /* 0x000fc6000f8e02ff */
[----:B------:R0:W-:Y:S04]  /*13ca0*/  @P1 STG.E desc[UR16][R8.64], R15 ;  /* 0x0000000f08001986 */ /* 0x0001e8000c101910 */
[----:B------:R2:W-:Y:S01]  /*13cb0*/  @P5 STG.E desc[UR16][R12.64+0x20], R17 ;  /* 0x000020110c005986 */ /* 0x0005e2000c101910 */
[----:B---3--:R-:W-:Y:S01]  /*13cc0*/  IADD3 R10, P5, R8, UR9, RZ ;  /* 0x00000009080a7c10 */ /* 0x008fe2000ffbe0ff */
[----:B------:R-:W-:Y:S01]  /*13cd0*/  IMAD.U32 R7, RZ, RZ, UR20 ;  /* 0x00000014ff077e24 */ /* 0x000fe2000f8e00ff */
[C---:B------:R-:W-:Y:S01]  /*13ce0*/  ISETP.GT.AND P1, PT, R0.reuse, 0xf0, P0 ;  /* 0x000000f00000780c */ /* 0x040fe20000724270 */
[----:B------:R3:W-:Y:S01]  /*13cf0*/  @P3 STG.E desc[UR16][R8.64+0x20], R19 ;  /* 0x0000201308003986 */ /* 0x0007e2000c101910 */
[----:B------:R-:W-:Y:S02]  /*13d00*/  ISETP.GT.AND P3, PT, R0, 0xf1, P0 ;  /* 0x000000f10000780c */ /* 0x000fe40000764270 */
[----:B------:R-:W-:-:S02]  /*13d10*/  IADD3.X R11, R9, UR21, RZ, P5, !PT ;  /* 0x00000015090b7c10 */ /* 0x000fc4000affe4ff */
[C---:B------:R-:W-:Y:S01]  /*13d20*/  ISETP.GT.AND P5, PT, R0.reuse, 0xf0, P2 ;  /* 0x000000f00000780c */ /* 0x040fe200017a4270 */
[----:B------:R-:W-:Y:S01]  /*13d30*/  IMAD.WIDE.U32 R6, R7, 0x1c, R8 ;  /* 0x0000001c07067825 */ /* 0x000fe200078e0008 */
[----:B------:R-:W-:-:S03]  /*13d40*/  ISETP.GT.AND P6, PT, R0, 0xf1, P2 ;  /* 0x000000f10000780c */ /* 0x000fc600017c4270 */
[----:B0-----:R-:W-:Y:S02]  /*13d50*/  IMAD.U32 R15, RZ, RZ, UR20 ;  /* 0x00000014ff0f7e24 */ /* 0x001fe4000f8e00ff */
[----:B------:R-:W-:Y:S02]  /*13d60*/  IMAD R21, R159, UR19, RZ ;  /* 0x000000139f157c24 */ /* 0x000fe4000f8e02ff */
[----:B------:R-:W-:Y:S02]  /*13d70*/  VIADD R7, R7, UR8 ;  /* 0x0000000807077c36 */ /* 0x000fe40008000000 */
[----:B--2---:R-:W-:-:S04]  /*13d80*/  IMAD.WIDE.U32 R12, R15, 0x1c, R10 ;  /* 0x0000001c0f0c7825 */ /* 0x004fc800078e000a */
[----:B------:R-:W-:Y:S02]  /*13d90*/  IMAD R15, R158, UR19, RZ ;  /* 0x000000139e0f7c24 */ /* 0x000fe4000f8e02ff */
[----:B------:R-:W-:Y:S02]  /*13da0*/  IMAD R17, R157, UR19, RZ ;  /* 0x000000139d117c24 */ /* 0x000fe4000f8e02ff */
[----:B---3--:R-:W-:Y:S01]  /*13db0*/  IMAD R19, R156, UR19, RZ ;  /* 0x000000139c137c24 */ /* 0x008fe2000f8e02ff */
[----:B------:R-:W-:Y:S01]  /*13dc0*/  @P1 STG.E desc[UR16][R6.64], R21 ;  /* 0x0000001506001986 */ /* 0x000fe2000c101910 */
[----:B------:R-:W-:-:S03]  /*13dd0*/  ISETP.GT.AND P1, PT, R0, 0xf8, P0 ;  /* 0x000000f80000780c */ /* 0x000fc60000724270 */
[----:B------:R0:W-:Y:S01]  /*13de0*/  @P3 STG.E desc[UR16][R10.64], R15 ;  /* 0x0000000f0a003986 */ /* 0x0001e2000c101910 */
[----:B------:R-:W-:-:S03]  /*13df0*/  ISETP.GT.AND P0, PT, R0, 0xf9, P0 ;  /* 0x000000f90000780c */ /* 0x000fc60000704270 */
[----:B------:R-:W-:Y:S01]  /*13e00*/  @P5 STG.E desc[UR16][R6.64+0x20], R17 ;  /* 0x0000201106005986 */ /* 0x000fe2000c101910 */
[----:B------:R-:W-:-:S03]  /*13e10*/  ISETP.GT.AND P5, PT, R0, 0xf8, P2 ;  /* 0x000000f80000780c */ /* 0x000fc600017a4270 */
[----:B------:R2:W-:Y:S01]  /*13e20*/  @P6 STG.E desc[UR16][R10.64+0x20], R19 ;  /* 0x000020130a006986 */ /* 0x0005e2000c101910 */
[----:B------:R-:W-:Y:S02]  /*13e30*/  IADD3 R8, P6, R10, UR9, RZ ;  /* 0x000000090a087c10 */ /* 0x000fe4000ffde0ff */
[----:B------:R-:W-:Y:S02]  /*13e40*/  ISETP.GT.AND P2, PT, R0, 0xf9, P2 ;  /* 0x000000f90000780c */ /* 0x000fe40001744270 */
[----:B------:R-:W-:Y:S01]  /*13e50*/  ISETP.GT.AND P3, PT, R154, 0x80, PT ;  /* 0x000000809a00780c */ /* 0x000fe20003f64270 */
[----:B------:R-:W-:Y:S01]  /*13e60*/  IMAD R23, R155, UR19, RZ ;  /* 0x000000139b177c24 */ /* 0x000fe2000f8e02ff */
[----:B------:R-:W-:Y:S02]  /*13e70*/  IADD3.X R9, R11, UR21, RZ, P6, !PT ;  /* 0x000000150b097c10 */ /* 0x000fe4000b7fe4ff */
[----:B------:R-:W-:Y:S02]  /*13e80*/  IADD3 R13, R13, UR8, RZ ;  /* 0x000000080d0d7c10 */ /* 0x000fe4000fffe0ff */
[----:B------:R-:W-:Y:S01]  /*13e90*/  ISETP.GT.AND P6, PT, R0, RZ, P3 ;  /* 0x000000ff0000720c */ /* 0x000fe20001fc4270 */
[----:B0-----:R-:W-:-:S02]  /*13ea0*/  IMAD R15, R152, UR19, RZ ;  /* 0x00000013980f7c24 */ /* 0x001fc4000f8e02ff */
[----:B--2---:R-:W-:Y:S01]  /*13eb0*/  IMAD R11, R22, UR19, RZ ;  /* 0x00000013160b7c24 */ /* 0x004fe2000f8e02ff */
[----:B------:R-:W-:Y:S01]  /*13ec0*/  @P1 STG.E desc[UR16][R12.64], R23 ;  /* 0x000000170c001986 */ /* 0x000fe2000c101910 */
[----:B------:R-:W-:Y:S01]  /*13ed0*/  IMAD R17, R20, UR19, RZ ;  /* 0x0000001314117c24 */ /* 0x000fe2000f8e02ff */
[----:B------:R-:W-:Y:S01]  /*13ee0*/  ISETP.GT.AND P1, PT, R154, 0x88, PT ;  /* 0x000000889a00780c */ /* 0x000fe20003f24270 */
[----:B------:R-:W-:Y:S01]  /*13ef0*/  IMAD R19, R24, UR19, RZ ;  /* 0x0000001318137c24 */ /* 0x000fe2000f8e02ff */
[----:B------:R-:W-:Y:S04]  /*13f00*/  @P0 STG.E desc[UR16][R8.64], R15 ;  /* 0x0000000f08000986 */ /* 0x000fe8000c101910 */
[----:B------:R-:W-:Y:S01]  /*13f10*/  @P5 STG.E desc[UR16][R12.64+0x20], R11 ;  /* 0x0000200b0c005986 */ /* 0x000fe2000c101910 */
[----:B------:R-:W-:-:S03]  /*13f20*/  ISETP.GT.AND P5, PT, R0, 0x1, P3 ;  /* 0x000000010000780c */ /* 0x000fc60001fa4270 */
[----:B------:R0:W-:Y:S01]  /*13f30*/  @P2 STG.E desc[UR16][R8.64+0x20], R17 ;  /* 0x0000201108002986 */ /* 0x0001e2000c101910 */
[C---:B------:R-:W-:Y:S02]  /*13f40*/  ISETP.GT.AND P2, PT, R0.reuse, RZ, P1 ;  /* 0x000000ff0000720c */ /* 0x040fe40000f44270 */
[C---:B------:R-:W-:Y:S01]  /*13f50*/  ISETP.GT.AND P0, PT, R0.reuse, 0x1, P1 ;  /* 0x000000010000780c */ /* 0x040fe20000f04270 */
[----:B------:R-:W-:Y:S01]  /*13f60*/  @P6 STG.E desc[UR16][R4.64+0x200], R19 ;  /* 0x0002001304006986 */ /* 0x000fe2000c101910 */
[----:B------:R-:W-:Y:S01]  /*13f70*/  IMAD.U32 R7, RZ, RZ, UR20 ;  /* 0x00000014ff077e24 */ /* 0x000fe2000f8e00ff */
[----:B------:R-:W-:Y:S01]  /*13f80*/  ISETP.GT.AND P6, PT, R0, 0x8, P3 ;  /* 0x000000080000780c */ /* 0x000fe20001fc4270 */
[----:B------:R-:W-:Y:S02]  /*13f90*/  IMAD R25, R25, UR19, RZ ;  /* 0x0000001319197c24 */ /* 0x000fe4000f8e02ff */
[----:B------:R-:W-:-:S04]  /*13fa0*/  IMAD.WIDE.U32 R6, R7, 0x1c, R2 ;  /* 0x0000001c07067825 */ /* 0x000fc800078e0002 */
[----:B0-----:R-:W-:Y:S02]  /*13fb0*/  IMAD R9, R26, UR19, RZ ;  /* 0x000000131a097c24 */ /* 0x001fe4000f8e02ff */
[----:B------:R-:W-:Y:S01]  /*13fc0*/  IMAD R27, R27, UR19, RZ ;  /* 0x000000131b1b7c24 */ /* 0x000fe2000f8e02ff */
[----:B------:R-:W-:Y:S01]  /*13fd0*/  @P5 STG.E desc[UR16][R2.64+0x200], R25 ;  /* 0x0002001902005986 */ /* 0x000fe2000c101910 */
[----:B------:R-:W-:Y:S02]  /*13fe0*/  VIADD R11, R7, UR8 ;  /* 0x00000008070b7c36 */ /* 0x000fe40008000000 */
[----:B------:R-:W-:Y:S01]  /*13ff0*/  IMAD.MOV.U32 R10, RZ, RZ, R6 ;  /* 0x000000ffff0a7224 */ /* 0x000fe200078e0006 */
[----:B------:R-:W-:Y:S01]  /*14000*/  @P2 STG.E desc[UR16][R4.64+0x220], R9 ;  /* 0x0002200904002986 */ /* 0x000fe2000c101910 */
[----:B------:R-:W-:Y:S01]  /*14010*/  IMAD R13, R28, UR19, RZ ;  /* 0x000000131c0d7c24 */ /* 0x000fe2000f8e02ff */
[----:B------:R-:W-:Y:S02]  /*14020*/  IADD3 R6, P5, R2, UR9, RZ ;  /* 0x0000000902067c10 */ /* 0x000fe4000ffbe0ff */
[----:B------:R0:W-:Y:S01]  /*14030*/  @P0 STG.E desc[UR16][R2.64+0x220], R27 ;  /* 0x0002201b02000986 */ /* 0x0001e2000c101910 */
[----:B------:R-:W-:-:S02]  /*14040*/  ISETP.GT.AND P0, PT, R0, 0x9, P3 ;  /* 0x000000090000780c */ /* 0x000fc40001f04270 */
[C---:B------:R-:W-:Y:S01]  /*14050*/  ISETP.GT.AND P2, PT, R0.reuse, 0x8, P1 ;  /* 0x000000080000780c */ /* 0x040fe20000f44270 */
[----:B------:R2:W-:Y:S01]  /*14060*/  @P6 STG.E desc[UR16][R10.64+0x200], R13 ;  /* 0x0002000d0a006986 */ /* 0x0005e2000c101910 */
[C---:B------:R-:W-:Y:S02]  /*14070*/  ISETP.GT.AND P6, PT, R0.reuse, 0x9, P1 ;  /* 0x000000090000780c */ /* 0x040fe40000fc4270 */
[----:B------:R-:W-:Y:S02]  /*14080*/  IADD3.X R7, R3, UR21, RZ, P5, !PT ;  /* 0x0000001503077c10 */ /* 0x000fe4000affe4ff */
[----:B------:R-:W-:Y:S02]  /*14090*/  MOV R17, UR20 ;  /* 0x0000001400117c02 */ /* 0x000fe40008000f00 */
[----:B------:R-:W-:Y:S01]  /*140a0*/  ISETP.GT.AND P5, PT, R0, 0x10, P3 ;  /* 0x000000100000780c */ /* 0x000fe20001fa4270 */
[----:B------:R-:W-:Y:S02]  /*140b0*/  IMAD R29, R29, UR19, RZ ;  /* 0x000000131d1d7c24 */ /* 0x000fe4000f8e02ff */
[----:B0-----:R-:W-:-:S04]  /*140c0*/  IMAD.WIDE.U32 R2, R17, 0x1c, R6 ;  /* 0x0000001c11027825 */ /* 0x001fc800078e0006 */
[----:B------:R-:W-:Y:S02]  /*140d0*/  IMAD R15, R30, UR19, RZ ;  /* 0x000000131e0f7c24 */ /* 0x000fe4000f8e02ff */
[----:B------:R-:W-:Y:S01]  /*140e0*/  IMAD R31, R31, UR19, RZ ;  /* 0x000000131f1f7c24 */ /* 0x000fe2000f8e02ff */
[----:B------:R-:W-:Y:S01]  /*140f0*/  @P0 STG.E desc[UR16][R6.64+0x200], R29 ;  /* 0x0002001d06000986 */ /* 0x000fe2000c101910 */
[----:B------:R-:W-:Y:S02]  /*14100*/  VIADD R9, R3, UR8 ;  /* 0x0000000803097c36 */ /* 0x000fe40008000000 */
[----:B--2---:R-:W-:Y:S02]  /*14110*/  IMAD R13, R32, UR19, RZ ;  /* 0x00000013200d7c24 */ /* 0x004fe4000f8e02ff */
[----:B------:R-:W-:Y:S01]  /*14120*/  IMAD.MOV.U32 R8, RZ, RZ, R2 ;  /* 0x000000ffff087224 */ /* 0x000fe200078e0002 */
[C---:B------:R-:W-:Y:S01]  /*14130*/  ISETP.GT.AND P0, PT, R0.reuse, 0x11, P3 ;  /* 0x000000110000780c */ /* 0x040fe20001f04270 */
[----:B------:R0:W-:Y:S01]  /*14140*/  @P2 STG.E desc[UR16][R10.64+0x220], R15 ;  /* 0x0002200f0a002986 */ /* 0x0001e2000c101910 */
[----:B------:R-:W-:-:S03]  /*14150*/  ISETP.GT.AND P2, PT, R0, 0x10, P1 ;  /* 0x000000100000780c */ /* 0x000fc60000f44270 */
[----:B------:R-:W-:Y:S01]  /*14160*/  @P6 STG.E desc[UR16][R6.64+0x220], R31 ;  /* 0x0002201f06006986 */ /* 0x000fe2000c101910 */
[----:B------:R-:W-:-:S03]  /*14170*/  IADD3 R4, P6, R6, UR9, RZ ;  /* 0x0000000906047c10 */ /* 0x000fc6000ffde0ff */
[----:B------:R2:W-:Y:S01]  /*14180*/  @P5 STG.E desc[UR16][R8.64+0x200], R13 ;  /* 0x0002000d08005986 */ /* 0x0005e2000c101910 */
[C---:B------:R-:W-:Y:S01]  /*14190*/  ISETP.GT.AND P5, PT, R0.reuse, 0x11, P1 ;  /* 0x000000110000780c */ /* 0x040fe20000fa4270 */
[----:B------:R-:W-:Y:S01]  /*141a0*/  IMAD R33, R33, UR19, RZ ;  /* 0x0000001321217c24 */ /* 0x000fe2000f8e02ff */
[----:B------:R-:W-:Y:S01]  /*141b0*/  IADD3.X R5, R7, UR21, RZ, P6, !PT ;  /* 0x0000001507057c10 */ /* 0x000fe2000b7fe4ff */
[----:B------:R-:W-:Y:S01]  /*141c0*/  IMAD.U32 R3, RZ, RZ, UR20 ;  /* 0x00000014ff037e24 */ /* 0x000fe2000f8e00ff */
[----:B------:R-:W-:Y:S01]  /*141d0*/  ISETP.GT.AND P6, PT, R0, 0x18, P3 ;  /* 0x000000180000780c */ /* 0x000fe20001fc4270 */
[----:B0-----:R-:W-:Y:S02]  /*141e0*/  IMAD R15, R34, UR19, RZ ;  /* 0x00000013220f7c24 */ /* 0x001fe4000f8e02ff */
[----:B------:R-:W-:Y:S01]  /*141f0*/  IMAD R35, R35, UR19, RZ ;  /* 0x0000001323237c24 */ /* 0x000fe2000f8e02ff */
[----:B------:R-:W-:Y:S01]  /*14200*/  @P0 STG.E desc[UR16][R4.64+0x200], R33 ;  /* 0x0002002104000986 */ /* 0x000fe2000c101910 */
[----:B------:R-:W-:Y:S01]  /*14210*/  IMAD.WIDE.U32 R2, R3, 0x1c, R4 ;  /* 0x0000001c03027825 */ /* 0x000fe200078e0004 */
[----:B------:R-:W-:-:S02]  /*14220*/  ISETP.GT.AND P0, PT, R0, 0x19, P3 ;  /* 0x000000190000780c */ /* 0x000fc40001f04270 */
[----:B------:R0:W-:Y:S01]  /*14230*/  @P2 STG.E desc[UR16][R8.64+0x220], R15 ;  /* 0x0002200f08002986 */ /* 0x0001e2000c101910 */
[----:B--2---:R-:W-:Y:S01]  /*14240*/  IMAD R13, R36, UR19, RZ ;  /* 0x00000013240d7c24 */ /* 0x004fe2000f8e02ff */
[----:B------:R-:W-:Y:S01]  /*14250*/  IADD3 R11, R3, UR8, RZ ;  /* 0x00000008030b7c10 */ /* 0x000fe2000fffe0ff */
[----:B------:R-:W-:Y:S01]  /*14260*/  IMAD.MOV.U32 R10, RZ, RZ, R2 ;  /* 0x000000ffff0a7224 */ /* 0x000fe200078e0002 */
[----:B------:R2:W-:Y:S01]  /*14270*/  @P5 STG.E desc[UR16][R4.64+0x220], R35 ;  /* 0x0002202304005986 */ /* 0x0005e2000c101910 */
[----:B------:R-:W-:Y:S01]  /*14280*/  IADD3 R6, P5, R4, UR9, RZ ;  /* 0x0000000904067c10 */ /* 0x000fe2000ffbe0ff */
[----:B------:R-:W-:Y:S01]  /*14290*/  IMAD R37, R37, UR19, RZ ;  /* 0x0000001325257c24 */ /* 0x000fe2000f8e02ff */
[C---:B------:R-:W-:Y:S01]  /*142a0*/  ISETP.GT.AND P2, PT, R0.reuse, 0x18, P1 ;  /* 0x000000180000780c */ /* 0x040fe20000f44270 */
[----:B------:R3:W-:Y:S01]  /*142b0*/  @P6 STG.E desc[UR16][R10.64+0x200], R13 ;  /* 0x0002000d0a006986 */ /* 0x0007e2000c101910 */
[----:B------:R-:W-:Y:S02]  /*142c0*/  IADD3.X R7, R5, UR21, RZ, P5, !PT ;  /* 0x0000001505077c10 */ /* 0x000fe4000affe4ff */
[----:B------:R-:W-:Y:S01]  /*142d0*/  ISETP.GT.AND P6, PT, R0, 0x19, P1 ;  /* 0x000000190000780c */ /* 0x000fe20000fc4270 */
[----:B------:R-:W-:-:S02]  /*142e0*/  IMAD.U32 R3, RZ, RZ, UR20 ;  /* 0x00000014ff037e24 */ /* 0x000fc4000f8e00ff */
[----:B------:R-:W-:Y:S01]  /*142f0*/  @P0 STG.E desc[UR16][R6.64+0x200], R37 ;  /* 0x0002002506000986 */ /* 0x000fe2000c101910 */
[----:B------:R-:W-:Y:S01]  /*14300*/  ISETP.GT.AND P0, PT, R0, 0x20, P3 ;  /* 0x000000200000780c */ /* 0x000fe20001f04270 */
[----:B0-----:R-:W-:Y:S02]  /*14310*/  IMAD R9, R38, UR19, RZ ;  /* 0x0000001326097c24 */ /* 0x001fe4000f8e02ff */
[----:B------:R-:W-:-:S04]  /*14320*/  IMAD.WIDE.U32 R2, R3, 0x1c, R6 ;  /* 0x0000001c03027825 */ /* 0x000fc800078e0006 */
[----:B------:R-:W-:Y:S01]  /*14330*/  IMAD R39, R39, UR19, RZ ;  /* 0x0000001327277c24 */ /* 0x000fe2000f8e02ff */
[----:B------:R0:W-:Y:S01]  /*14340*/  @P2 STG.E desc[UR16][R10.64+0x220], R9 ;  /* 0x000220090a002986 */ /* 0x0001e2000c101910 */
[----:B--2---:R-:W-:Y:S01]  /*14350*/  IADD3 R4, P2, R6, UR9, RZ ;  /* 0x0000000906047c10 */ /* 0x004fe2000ff5e0ff */
[----:B------:R-:W-:Y:S01]  /*14360*/  IMAD R15, R40, UR19, RZ ;  /* 0x00000013280f7c24 */ /* 0x000fe2000f8e02ff */
[----:B------:R-:W-:Y:S01]  /*14370*/  MOV R12, R2 ;  /* 0x00000002000c7202 */ /* 0x000fe20000000f00 */
[----:B---3--:R-:W-:Y:S01]  /*14380*/  VIADD R13, R3, UR8 ;  /* 0x00000008030d7c36 */ /* 0x008fe20008000000 */
[----:B------:R2:W-:Y:S01]  /*14390*/  @P6 STG.E desc[UR16][R6.64+0x220], R39 ;  /* 0x0002202706006986 */ /* 0x0005e2000c101910 */
[C---:B------:R-:W-:Y:S02]  /*143a0*/  ISETP.GT.AND P6, PT, R0.reuse, 0x21, P3 ;  /* 0x000000210000780c */ /* 0x040fe40001fc4270 */
[----:B------:R-:W-:Y:S02]  /*143b0*/  IADD3.X R5, R7, UR21, RZ, P2, !PT ;  /* 0x0000001507057c10 */ /* 0x000fe400097fe4ff */
[C---:B------:R-:W-:Y:S01]  /*143c0*/  ISETP.GT.AND P5, PT, R0.reuse, 0x20, P1 ;  /* 0x000000200000780c */ /* 0x040fe20000fa4270 */
[----:B------:R3:W-:Y:S01]  /*143d0*/  @P0 STG.E desc[UR16][R12.64+0x200], R15 ;  /* 0x0002000f0c000986 */ /* 0x0007e2000c101910 */
[----:B------:R-:W-:-:S02]  /*143e0*/  ISETP.GT.AND P2, PT, R0, 0x21, P1 ;  /* 0x000000210000780c */ /* 0x000fc40000f44270 */
[----:B------:R-:W-:Y:S01]  /*143f0*/  ISETP.GT.AND P0, PT, R0, 0x28, P3 ;  /* 0x000000280000780c */ /* 0x000fe20001f04270 */
[----:B0-----:R-:W-:-:S04]  /*14400*/  IMAD.WIDE.U32 R8, R17, 0x1c, R4 ;  /* 0x0000001c11087825 */ /* 0x001fc800078e0004 */
[----:B------:R-:W-:Y:S02]  /*14410*/  IMAD R41, R41, UR19, RZ ;  /* 0x0000001329297c24 */ /* 0x000fe4000f8e02ff */
[----:B--2---:R-:W-:Y:S02]  /*14420*/  IMAD R7, R42, UR19, RZ ;  /* 0x000000132a077c24 */ /* 0x004fe4000f8e02ff */
[----:B------:R-:W-:Y:S01]  /*14430*/  IMAD R43, R43, UR19, RZ ;  /* 0x000000132b2b7c24 */ /* 0x000fe2000f8e02ff */
[----:B------:R-:W-:Y:S01]  /*14440*/  @P6 STG.E desc[UR16][R4.64+0x200], R41 ;  /* 0x0002002904006986 */ /* 0x000fe2000c101910 */
[----:B------:R-:W-:Y:S02]  /*14450*/  VIADD R9, R9, UR8 ;  /* 0x0000000809097c36 */ /* 0x000fe40008000000 */
[----:B------:R-:W-:Y:S01]  /*14460*/  IMAD R11, R44, UR19, RZ ;  /* 0x000000132c0b7c24 */ /* 0x000fe2000f8e02ff */
[----:B------:R0:W-:Y:S01]  /*14470*/  @P5 STG.E desc[UR16][R12.64+0x220], R7 ;  /* 0x000220070c005986 */ /* 0x0001e2000c101910 */
[----:B------:R-:W-:-:S03]  /*14480*/  IADD3 R2, P6, R4, UR9, RZ ;  /* 0x0000000904027c10 */ /* 0x000fc6000ffde0ff */
[----:B------:R2:W-:Y:S01]  /*14490*/  @P2 STG.E desc[UR16][R4.64+0x220], R43 ;  /* 0x0002202b04002986 */ /* 0x0005e2000c101910 */
[C---:B------:R-:W-:Y:S02]  /*144a0*/  ISETP.GT.AND P2, PT, R0.reuse, 0x29, P3 ;  /* 0x000000290000780c */ /* 0x040fe40001f44270 */
[C---:B------:R-:W-:Y:S01]  /*144b0*/  ISETP.GT.AND P5, PT, R0.reuse, 0x28, P1 ;  /* 0x000000280000780c */ /* 0x040fe20000fa4270 */
[----:B------:R4:W-:Y:S01]  /*144c0*/  @P0 STG.E desc[UR16][R8.64+0x200], R11 ;  /* 0x0002000b08000986 */ /* 0x0009e2000c101910 */
[C---:B------:R-:W-:Y:S01]  /*144d0*/  ISETP.GT.AND P0, PT, R0.reuse, 0x29, P1 ;  /* 0x000000290000780c */ /* 0x040fe20000f04270 */
[----:B---3--:R-:W-:Y:S01]  /*144e0*/  IMAD.U32 R15, RZ, RZ, UR20 ;  /* 0x00000014ff0f7e24 */ /* 0x008fe2000f8e00ff */
[----:B------:R-:W-:Y:S02]  /*144f0*/  IADD3.X R3, R5, UR21, RZ, P6, !PT ;  /* 0x0000001505037c10 */ /* 0x000fe4000b7fe4ff */
[----:B------:R-:W-:Y:S01]  /*14500*/  ISETP.GT.AND P6, PT, R0, 0x30, P3 ;  /* 0x000000300000780c */ /* 0x000fe20001fc4270 */
[----:B------:R-:W-:-:S02]  /*14510*/  IMAD R45, R45, UR19, RZ ;  /* 0x000000132d2d7c24 */ /* 0x000fc4000f8e02ff */
[----:B0-----:R-:W-:Y:S02]  /*14520*/  IMAD R13, R46, UR19, RZ ;  /* 0x000000132e0d7c24 */ /* 0x001fe4000f8e02ff */
[----:B--2---:R-:W-:Y:S01]  /*14530*/  IMAD.WIDE.U32 R4, R15, 0x1c, R2 ;  /* 0x0000001c0f047825 */ /* 0x004fe200078e0002 */
[----:B------:R-:W-:Y:S03]  /*14540*/  @P2 STG.E desc[UR16][R2.64+0x200], R45 ;  /* 0x0002002d02002986 */ /* 0x000fe6000c101910 */
[----:B------:R-:W-:Y:S01]  /*14550*/  IMAD R47, R47, UR19, RZ ;  /* 0x000000132f2f7c24 */ /* 0x000fe2000f8e02ff */
[----:B------:R0:W-:Y:S01]  /*14560*/  @P5 STG.E desc[UR16][R8.64+0x220], R13 ;  /* 0x0002200d08005986 */ /* 0x0001e2000c101910 */
[----:B----4-:R-:W-:Y:S01]  /*14570*/  VIADD R11, R5, UR8 ;  /* 0x00000008050b7c36 */ /* 0x010fe20008000000 */
[----:B------:R-:W-:Y:S01]  /*14580*/  MOV R10, R4 ;  /* 0x00000004000a7202 */ /* 0x000fe20000000f00 */
[----:B------:R-:W-:Y:S01]  /*14590*/  IMAD R5, R48, UR19, RZ ;  /* 0x0000001330057c24 */ /* 0x000fe2000f8e02ff */
[----:B------:R2:W-:Y:S01]  /*145a0*/  @P0 STG.E desc[UR16][R2.64+0x220], R47 ;  /* 0x0002202f02000986 */ /* 0x0005e2000c101910 */
[----:B------:R-:W-:-:S02]  /*145b0*/  ISETP.GT.AND P0, PT, R0, 0x31, P3 ;  /* 0x000000310000780c */ /* 0x000fc40001f04270 */
[----:B------:R-:W-:Y:S01]  /*145c0*/  ISETP.GT.AND P2, PT, R0, 0x30, P1 ;  /* 0x000000300000780c */ /* 0x000fe20000f44270 */
[----:B------:R3:W-:Y:S01]  /*145d0*/  @P6 STG.E desc[UR16][R10.64+0x200], R5 ;  /* 0x000200050a006986 */ /* 0x0007e2000c101910 */
[----:B------:R-:W-:Y:S02]  /*145e0*/  IADD3 R6, P5, R2, UR9, RZ ;  /* 0x0000000902067c10 */ /* 0x000fe4000ffbe0ff */
[C---:B------:R-:W-:Y:S01]  /*145f0*/  ISETP.GT.AND P6, PT, R0.reuse, 0x31, P1 ;  /* 0x000000310000780c */ /* 0x040fe20000fc4270 */
[----:B------:R-:W-:Y:S01]  /*14600*/  IMAD R49, R49, UR19, RZ ;  /* 0x0000001331317c24 */ /* 0x000fe2000f8e02ff */
[----:B------:R-:W-:Y:S01]  /*14610*/  IADD3.X R7, R3, UR21, RZ, P5, !PT ;  /* 0x0000001503077c10 */ /* 0x000fe2000affe4ff */
[----:B0-----:R-:W-:Y:S01]  /*14620*/  IMAD.U32 R9, RZ, RZ, UR20 ;  /* 0x00000014ff097e24 */ /* 0x001fe2000f8e00ff */
[----:B------:R-:W-:Y:S01]  /*14630*/  ISETP.GT.AND P5, PT, R0, 0x38, P3 ;  /* 0x000000380000780c */ /* 0x000fe20001fa4270 */
[----:B------:R-:W-:Y:S02]  /*14640*/  IMAD R13, R50, UR19, RZ ;  /* 0x00000013320d7c24 */ /* 0x000fe4000f8e02ff */
[----:B------:R-:W-:Y:S01]  /*14650*/  IMAD R51, R51, UR19, RZ ;  /* 0x0000001333337c24 */ /* 0x000fe2000f8e02ff */
[----:B------:R-:W-:Y:S01]  /*14660*/  @P0 STG.E desc[UR16][R6.64+0x200], R49 ;  /* 0x0002003106000986 */ /* 0x000fe2000c101910 */
[----:B------:R-:W-:Y:S01]  /*14670*/  ISETP.GT.AND P0, PT, R0, 0x39, P3 ;  /* 0x000000390000780c */ /* 0x000fe20001f04270 */
[----:B--2---:R-:W-:-:S02]  /*14680*/  IMAD.WIDE.U32 R2, R9, 0x1c, R6 ;  /* 0x0000001c09027825 */ /* 0x004fc400078e0006 */
[----:B------:R0:W-:Y:S02]  /*14690*/  @P2 STG.E desc[UR16][R10.64+0x220], R13 ;  /* 0x0002200d0a002986 */ /* 0x0001e4000c101910 */
[----:B------:R-:W-:Y:S02]  /*146a0*/  IMAD R15, R52, UR19, RZ ;  /* 0x00000013340f7c24 */ /* 0x000fe4000f8e02ff */
[----:B------:R2:W-:Y:S01]  /*146b0*/  @P6 STG.E desc[UR16][R6.64+0x220], R51 ;  /* 0x0002203306006986 */ /* 0x0005e2000c101910 */
[----:B------:R-:W-:Y:S01]  /*146c0*/  IADD3 R4, P6, R6, UR9, RZ ;  /* 0x0000000906047c10 */ /* 0x000fe2000ffde0ff */
[----:B------:R-:W-:Y:S02]  /*146d0*/  VIADD R9, R3, UR8 ;  /* 0x0000000803097c36 */ /* 0x000fe40008000000 */
[----:B------:R-:W-:Y:S01]  /*146e0*/  IMAD.MOV.U32 R8, RZ, RZ, R2 ;  /* 0x000000ffff087224 */ /* 0x000fe200078e0002 */
[----:B------:R-:W-:Y:S01]  /*146f0*/  ISETP.GT.AND P2, PT, R0, 0x38, P1 ;  /* 0x000000380000780c */ /* 0x000fe20000f44270 */
[----:B------:R-:W-:Y:S01]  /*14700*/  IMAD R53, R53, UR19, RZ ;  /* 0x0000001335357c24 */ /* 0x000fe2000f8e02ff */
[----:B---3--:R-:W-:-:S02]  /*14710*/  IADD3.X R5, R7, UR21, RZ, P6, !PT ;  /* 0x0000001507057c10 */ /* 0x008fc4000b7fe4ff */
[----:B------:R3:W-:Y:S01]  /*14720*/  @P5 STG.E desc[UR16][R8.64+0x200], R15 ;  /* 0x0002000f08005986 */ /* 0x0007e2000c101910 */
[C---:B------:R-:W-:Y:S02]  /*14730*/  ISETP.GT.AND P5, PT, R0.reuse, 0x39, P1 ;  /* 0x000000390000780c */ /* 0x040fe40000fa4270 */
[----:B------:R-:W-:Y:S01]  /*14740*/  MOV R3, UR20 ;  /* 0x0000001400037c02 */ /* 0x000fe20008000f00 */
[----:B------:R-:W-:Y:S01]  /*14750*/  @P0 STG.E desc[UR16][R4.64+0x200], R53 ;  /* 0x0002003504000986 */ /* 0x000fe2000c101910 */
[----:B------:R-:W-:Y:S01]  /*14760*/  ISETP.GT.AND P0, PT, R0, 0x40, P3 ;  /* 0x000000400000780c */ /* 0x000fe20001f04270 */
[----:B0-----:R-:W-:Y:S02]  /*14770*/  IMAD R13, R54, UR19, RZ ;  /* 0x00000013360d7c24 */ /* 0x001fe4000f8e02ff */
[----:B------:R-:W-:-:S03]  /*14780*/  IMAD.WIDE.U32 R2, R3, 0x1c, R4 ;  /* 0x0000001c03027825 */ /* 0x000fc600078e0004 */
[----:B------:R0:W-:Y:S01]  /*14790*/  @P2 STG.E desc[UR16][R8.64+0x220], R13 ;  /* 0x0002200d08002986 */ /* 0x0001e2000c101910 */
[----:B------:R-:W-:Y:S01]  /*147a0*/  IMAD R55, R55, UR19, RZ ;  /* 0x0000001337377c24 */ /* 0x000fe2000f8e02ff */
[----:B--2---:R-:W-:Y:S01]  /*147b0*/  IADD3 R6, P2, R4, UR9, RZ ;  /* 0x0000000904067c10 */ /* 0x004fe2000ff5e0ff */
[----:B---3--:R-:W-:Y:S02]  /*147c0*/  IMAD R15, R56, UR19, RZ ;  /* 0x00000013380f7c24 */ /* 0x008fe4000f8e02ff */
[----:B------:R-:W-:Y:S02]  /*147d0*/  VIADD R11, R3, UR8 ;  /* 0x00000008030b7c36 */ /* 0x000fe40008000000 */
[----:B------:R-:W-:Y:S01]  /*147e0*/  IMAD.MOV.U32 R10, RZ, RZ, R2 ;  /* 0x000000ffff0a7224 */ /* 0x000fe200078e0002 */
[----:B------:R2:W-:Y:S01]  /*147f0*/  @P5 STG.E desc[UR16][R4.64+0x220], R55 ;  /* 0x0002203704005986 */ /* 0x0005e2000c101910 */
[----:B------:R-:W-:Y:S02]  /*14800*/  ISETP.GT.AND P6, PT, R0, 0x41, P3 ;  /* 0x000000410000780c */ /* 0x000fe40001fc4270 */
[----:B------:R-:W-:-:S02]  /*14810*/  IADD3.X R7, R5, UR21, RZ, P2, !PT ;  /* 0x0000001505077c10 */ /* 0x000fc400097fe4ff */
[C---:B------:R-:W-:Y:S01]  /*14820*/  ISETP.GT.AND P5, PT, R0.reuse, 0x40, P1 ;  /* 0x000000400000780c */ /* 0x040fe20000fa4270 */
[----:B------:R-:W-:Y:S01]  /*14830*/  @P0 STG.E desc[UR16][R10.64+0x200], R15 ;  /* 0x0002000f0a000986 */ /* 0x000fe2000c101910 */
[C---:B------:R-:W-:Y:S02]  /*14840*/  ISETP.GT.AND P2, PT, R0.reuse, 0x41, P1 ;  /* 0x000000410000780c */ /* 0x040fe40000f44270 */
        /* <DEDUP_REMOVED lines=13> */
[----:B------:R-:W-:Y:S01]  /*14920*/  @P0 STG.E desc[UR16][R8.64+0x200], R13 ;  /* 0x0002000d08000986 */ /* 0x000fe2000c101910 */
[C---:B------:R-:W-:Y:S02]  /*14930*/  ISETP.GT.AND P0, PT, R0.reuse, 0x49, P1 ;  /* 0x000000490000780c */ /* 0x040fe40000f04270 */
[----:B------:R-:W-:Y:S02]  /*14940*/  IADD3.X R3, R7, UR21, RZ, P6, !PT ;  /* 0x0000001507037c10 */ /* 0x000fe4000b7fe4ff */
[----:B------:R-:W-:Y:S01]  /*14950*/  ISETP.GT.AND P6, PT, R0, 0x50, P3 ;  /* 0x000000500000780c */ /* 0x000fe20001fc4270 */
[----:B------:R-:W-:-:S02]  /*14960*/  IMAD R61, R61, UR19, RZ ;  /* 0x000000133d3d7c24 */ /* 0x000fc4000f8e02ff */
[----:B0-----:R-:W-:-:S04]  /*14970*/  IMAD.WIDE.U32 R4, R17, 0x1c, R2 ;  /* 0x0000001c11047825 */ /* 0x001fc800078e0002 */
[----:B------:R-:W-:Y:S02]  /*14980*/  IMAD R15, R62, UR19, RZ ;  /* 0x000000133e0f7c24 */ /* 0x000fe4000f8e02ff */
[----:B------:R-:W-:Y:S01]  /*14990*/  IMAD R63, R63, UR19, RZ ;  /* 0x000000133f3f7c24 */ /* 0x000fe2000f8e02ff */
[----:B------:R-:W-:Y:S01]  /*149a0*/  @P2 STG.E desc[UR16][R2.64+0x200], R61 ;  /* 0x0002003d02002986 */ /* 0x000fe2000c101910 */
[----:B------:R-:W-:Y:S01]  /*149b0*/  IADD3 R11, R5, UR8, RZ ;  /* 0x00000008050b7c10 */ /* 0x000fe2000fffe0ff */
[----:B------:R-:W-:Y:S02]  /*149c0*/  IMAD R5, R64, UR19, RZ ;  /* 0x0000001340057c24 */ /* 0x000fe4000f8e02ff */
[----:B------:R0:W-:Y:S01]  /*149d0*/  @P5 STG.E desc[UR16][R8.64+0x220], R15 ;  /* 0x0002200f08005986 */ /* 0x0001e2000c101910 */
[----:B------:R-:W-:-:S03]  /*149e0*/  IMAD.MOV.U32 R10, RZ, RZ, R4 ;  /* 0x000000ffff0a7224 */ /* 0x000fc600078e0004 */
[----:B------:R3:W-:Y:S01]  /*149f0*/  @P0 STG.E desc[UR16][R2.64+0x220], R63 ;  /* 0x0002203f02000986 */ /* 0x0007e2000c101910 */
[C---:B------:R-:W-:Y:S02]  /*14a00*/  ISETP.GT.AND P0, PT, R0.reuse, 0x51, P3 ;  /* 0x000000510000780c */ /* 0x040fe40001f04270 */
[----:B------:R-:W-:Y:S01]  /*14a10*/  ISETP.GT.AND P2, PT, R0, 0x50, P1 ;  /* 0x000000500000780c */ /* 0x000fe20000f44270 */
[----:B------:R4:W-:Y:S01]  /*14a20*/  @P6 STG.E desc[UR16][R10.64+0x200], R5 ;  /* 0x000200050a006986 */ /* 0x0009e2000c101910 */
[----:B--2---:R-:W-:Y:S02]  /*14a30*/  IADD3 R6, P5, R2, UR9, RZ ;  /* 0x0000000902067c10 */ /* 0x004fe4000ffbe0ff */
[C---:B------:R-:W-:Y:S01]  /*14a40*/  ISETP.GT.AND P6, PT, R0.reuse, 0x51, P1 ;  /* 0x000000510000780c */ /* 0x040fe20000fc4270 */
[----:B------:R-:W-:Y:S01]  /*14a50*/  IMAD R65, R65, UR19, RZ ;  /* 0x0000001341417c24 */ /* 0x000fe2000f8e02ff */
[----:B------:R-:W-:Y:S01]  /*14a60*/  IADD3.X R7, R3, UR21, RZ, P5, !PT ;  /* 0x0000001503077c10 */ /* 0x000fe2000affe4ff */
[----:B0-----:R-:W-:Y:S01]  /*14a70*/  IMAD.U32 R9, RZ, RZ, UR20 ;  /* 0x00000014ff097e24 */ /* 0x001fe2000f8e00ff */
[----:B------:R-:W-:Y:S01]  /*14a80*/  ISETP.GT.AND P5, PT, R0, 0x58, P3 ;  /* 0x000000580000780c */ /* 0x000fe20001fa4270 */
[----:B------:R-:W-:-:S02]  /*14a90*/  IMAD R13, R66, UR19, RZ ;  /* 0x00000013420d7c24 */ /* 0x000fc4000f8e02ff */
[----:B------:R-:W-:Y:S01]  /*14aa0*/  IMAD R67, R67, UR19, RZ ;  /* 0x0000001343437c24 */ /* 0x000fe2000f8e02ff */
[----:B------:R-:W-:Y:S01]  /*14ab0*/  @P0 STG.E desc[UR16][R6.64+0x200], R65 ;  /* 0x0002004106000986 */ /* 0x000fe2000c101910 */
[----:B---3--:R-:W-:Y:S01]  /*14ac0*/  IMAD.WIDE.U32 R2, R9, 0x1c, R6 ;  /* 0x0000001c09027825 */ /* 0x008fe200078e0006 */
[----:B------:R-:W-:Y:S02]  /*14ad0*/  ISETP.GT.AND P0, PT, R0, 0x59, P3 ;  /* 0x000000590000780c */ /* 0x000fe40001f04270 */
[----:B------:R0:W-:Y:S01]  /*14ae0*/  @P2 STG.E desc[UR16][R10.64+0x220], R13 ;  /* 0x0002200d0a002986 */ /* 0x0001e2000c101910 */
[----:B------:R-:W-:Y:S01]  /*14af0*/  IMAD R15, R68, UR19, RZ ;  /* 0x00000013440f7c24 */ /* 0x000fe2000f8e02ff */
[----:B------:R-:W-:Y:S02]  /*14b00*/  MOV R8, R2 ;  /* 0x0000000200087202 */ /* 0x000fe40000000f00 */
[----:B------:R2:W-:Y:S01]  /*14b10*/  @P6 STG.E desc[UR16][R6.64+0x220], R67 ;  /* 0x0002204306006986 */ /* 0x0005e2000c101910 */
[----:B------:R-:W-:Y:S01]  /*14b20*/  IADD3 R4, P6, R6, UR9, RZ ;  /* 0x0000000906047c10 */ /* 0x000fe2000ffde0ff */
[----:B------:R-:W-:Y:S01]  /*14b30*/  VIADD R9, R3, UR8 ;  /* 0x0000000803097c36 */ /* 0x000fe20008000000 */
[----:B------:R-:W-:Y:S01]  /*14b40*/  ISETP.GT.AND P2, PT, R0, 0x58, P1 ;  /* 0x000000580000780c */ /* 0x000fe20000f44270 */
[----:B------:R-:W-:Y:S01]  /*14b50*/  IMAD R69, R69, UR19, RZ ;  /* 0x0000001345457c24 */ /* 0x000fe2000f8e02ff */
[----:B----4-:R-:W-:-:S02]  /*14b60*/  IADD3.X R5, R7, UR21, RZ, P6, !PT ;  /* 0x0000001507057c10 */ /* 0x010fc4000b7fe4ff */
[----:B------:R3:W-:Y:S01]  /*14b70*/  @P5 STG.E desc[UR16][R8.64+0x200], R15 ;  /* 0x0002000f08005986 */ /* 0x0007e2000c101910 */
[C---:B------:R-:W-:Y:S01]  /*14b80*/  ISETP.GT.AND P5, PT, R0.reuse, 0x59, P1 ;  /* 0x000000590000780c */ /* 0x040fe20000fa4270 */
[----:B------:R-:W-:Y:S02]  /*14b90*/  IMAD.U32 R3, RZ, RZ, UR20 ;  /* 0x00000014ff037e24 */ /* 0x000fe4000f8e00ff */
        /* <DEDUP_REMOVED lines=14> */
[----:B------:R3:W-:Y:S01]  /*14c80*/  @P0 STG.E desc[UR16][R10.64+0x200], R15 ;  /* 0x0002000f0a000986 */ /* 0x0007e2000c101910 */
[C---:B------:R-:W-:Y:S02]  /*14c90*/  ISETP.GT.AND P2, PT, R0.reuse, 0x61, P1 ;  /* 0x000000610000780c */ /* 0x040fe40000f44270 */
[----:B------:R-:W-:Y:S01]  /*14ca0*/  ISETP.GT.AND P0, PT, R0, 0x68, P3 ;  /* 0x000000680000780c */ /* 0x000fe20001f04270 */
[----:B0-----:R-:W-:-:S04]  /*14cb0*/  IMAD.WIDE.U32 R8, R17, 0x1c, R6 ;  /* 0x0000001c11087825 */ /* 0x001fc800078e0006 */
[----:B------:R-:W-:Y:S02]  /*14cc0*/  IMAD R73, R73, UR19, RZ ;  /* 0x0000001349497c24 */ /* 0x000fe4000f8e02ff */
[----:B--2---:R-:W-:Y:S02]  /*14cd0*/  IMAD R5, R74, UR19, RZ ;  /* 0x000000134a057c24 */ /* 0x004fe4000f8e02ff */
[----:B------:R-:W-:Y:S01]  /*14ce0*/  IMAD R75, R75, UR19, RZ ;  /* 0x000000134b4b7c24 */ /* 0x000fe2000f8e02ff */
[----:B------:R-:W-:Y:S01]  /*14cf0*/  IADD3 R9, R9, UR8, RZ ;  /* 0x0000000809097c10 */ /* 0x000fe2000fffe0ff */
[----:B------:R-:W-:Y:S01]  /*14d00*/  IMAD R13, R76, UR19, RZ ;  /* 0x000000134c0d7c24 */ /* 0x000fe2000f8e02ff */
[----:B------:R-:W-:Y:S01]  /*14d10*/  @P6 STG.E desc[UR16][R6.64+0x200], R73 ;  /* 0x0002004906006986 */ /* 0x000fe2000c101910 */
[----:B------:R-:W-:-:S03]  /*14d20*/  IADD3 R2, P6, R6, UR9, RZ ;  /* 0x0000000906027c10 */ /* 0x000fc6000ffde0ff */
[----:B------:R0:W-:Y:S01]  /*14d30*/  @P5 STG.E desc[UR16][R10.64+0x220], R5 ;  /* 0x000220050a005986 */ /* 0x0001e2000c101910 */
[----:B------:R-:W-:-:S03]  /*14d40*/  ISETP.GT.AND P5, PT, R0, 0x68, P1 ;  /* 0x000000680000780c */ /* 0x000fc60000fa4270 */
[----:B------:R2:W-:Y:S01]  /*14d50*/  @P2 STG.E desc[UR16][R6.64+0x220], R75 ;  /* 0x0002204b06002986 */ /* 0x0005e2000c101910 */
[----:B------:R-:W-:-:S03]  /*14d60*/  ISETP.GT.AND P2, PT, R0, 0x69, P3 ;  /* 0x000000690000780c */ /* 0x000fc60001f44270 */
[----:B------:R-:W-:Y:S01]  /*14d70*/  @P0 STG.E desc[UR16][R8.64+0x200], R13 ;  /* 0x0002000d08000986 */ /* 0x000fe2000c101910 */
[C---:B------:R-:W-:Y:S02]  /*14d80*/  ISETP.GT.AND P0, PT, R0.reuse, 0x69, P1 ;  /* 0x000000690000780c */ /* 0x040fe40000f04270 */
[----:B------:R-:W-:Y:S02]  /*14d90*/  IADD3.X R3, R7, UR21, RZ, P6, !PT ;  /* 0x0000001507037c10 */ /* 0x000fe4000b7fe4ff */
[----:B------:R-:W-:Y:S01]  /*14da0*/  ISETP.GT.AND P6, PT, R0, 0x70, P3 ;  /* 0x000000700000780c */ /* 0x000fe20001fc4270 */
[----:B------:R-:W-:Y:S02]  /*14db0*/  IMAD R77, R77, UR19, RZ ;  /* 0x000000134d4d7c24 */ /* 0x000fe4000f8e02ff */
[----:B---3--:R-:W-:Y:S02]  /*14dc0*/  IMAD R15, R78, UR19, RZ ;  /* 0x000000134e0f7c24 */ /* 0x008fe4000f8e02ff */
[----:B0-----:R-:W-:Y:S01]  /*14dd0*/  IMAD.WIDE.U32 R4, R17, 0x1c, R2 ;  /* 0x0000001c11047825 */ /* 0x001fe200078e0002 */
[----:B------:R-:W-:Y:S03]  /*14de0*/  @P2 STG.E desc[UR16][R2.64+0x200], R77 ;  /* 0x0002004d02002986 */ /* 0x000fe6000c101910 */
[----:B------:R-:W-:Y:S01]  /*14df0*/  IMAD R79, R79, UR19, RZ ;  /* 0x000000134f4f7c24 */ /* 0x000fe2000f8e02ff */
[----:B------:R0:W-:Y:S01]  /*14e00*/  @P5 STG.E desc[UR16][R8.64+0x220], R15 ;  /* 0x0002200f08005986 */ /* 0x0001e2000c101910 */
[----:B------:R-:W-:-:S02]  /*14e10*/  VIADD R11, R5, UR8 ;  /* 0x00000008050b7c36 */ /* 0x000fc40008000000 */
[----:B------:R-:W-:Y:S01]  /*14e20*/  IMAD R5, R80, UR19, RZ ;  /* 0x0000001350057c24 */ /* 0x000fe2000f8e02ff */
[----:B------:R3:W-:Y:S01]  /*14e30*/  @P0 STG.E desc[UR16][R2.64+0x220], R79 ;  /* 0x0002204f02000986 */ /* 0x0007e2000c101910 */
[----:B------:R-:W-:Y:S01]  /*14e40*/  IMAD.MOV.U32 R10, RZ, RZ, R4 ;  /* 0x000000ffff0a7224 */ /* 0x000fe200078e0004 */
[C---:B------:R-:W-:Y:S02]  /*14e50*/  ISETP.GT.AND P0, PT, R0.reuse, 0x71, P3 ;  /* 0x000000710000780c */ /* 0x040fe40001f04270 */
[----:B------:R-:W-:Y:S02]  /*14e60*/  ISETP.GT.AND P2, PT, R0, 0x70, P1 ;  /* 0x000000700000780c */ /* 0x000fe40000f44270 */
        /* <DEDUP_REMOVED lines=14> */
[----:B------:R-:W-:Y:S02]  /*14f50*/  IADD3 R9, R3, UR8, RZ ;  /* 0x0000000803097c10 */ /* 0x000fe4000fffe0ff */
[----:B------:R2:W-:Y:S01]  /*14f60*/  @P6 STG.E desc[UR16][R6.64+0x220], R83 ;  /* 0x0002205306006986 */ /* 0x0005e2000c101910 */
[----:B------:R-:W-:Y:S01]  /*14f70*/  IADD3 R4, P6, R6, UR9, RZ ;  /* 0x0000000906047c10 */ /* 0x000fe2000ffde0ff */
[----:B------:R-:W-:Y:S01]  /*14f80*/  IMAD.MOV.U32 R8, RZ, RZ, R2 ;  /* 0x000000ffff087224 */ /* 0x000fe200078e0002 */
        /* <DEDUP_REMOVED lines=13> */
[----:B---3--:R-:W-:Y:S01]  /*15060*/  IMAD R15, R88, UR19, RZ ;  /* 0x00000013580f7c24 */ /* 0x008fe2000f8e02ff */
[----:B------:R-:W-:Y:S01]  /*15070*/  MOV R10, R2 ;  /* 0x00000002000a7202 */ /* 0x000fe20000000f00 */
[----:B------:R-:W-:Y:S01]  /*15080*/  VIADD R11, R3, UR8 ;  /* 0x00000008030b7c36 */ /* 0x000fe20008000000 */
        /* <DEDUP_REMOVED lines=20> */
[C---:B------:R-:W-:Y:S02]  /*151d0*/  ISETP.GT.AND P0, PT, R0.reuse, 0x89, P1 ;  /* 0x000000890000780c */ /* 0x040fe40000f04270 */
[----:B------:R-:W-:Y:S02]  /*151e0*/  IADD3.X R3, R7, UR21, RZ, P6, !PT ;  /* 0x0000001507037c10 */ /* 0x000fe4000b7fe4ff */
[----:B------:R-:W-:Y:S01]  /*151f0*/  ISETP.GT.AND P6, PT, R0, 0x90, P3 ;  /* 0x000000900000780c */ /* 0x000fe20001fc4270 */
[----:B------:R-:W-:-:S02]  /*15200*/  IMAD R93, R93, UR19, RZ ;  /* 0x000000135d5d7c24 */ /* 0x000fc4000f8e02ff */
[----:B---3--:R-:W-:Y:S02]  /*15210*/  IMAD R15, R94, UR19, RZ ;  /* 0x000000135e0f7c24 */ /* 0x008fe4000f8e02ff */
[----:B0-----:R-:W-:Y:S01]  /*15220*/  IMAD.WIDE.U32 R4, R17, 0x1c, R2 ;  /* 0x0000001c11047825 */ /* 0x001fe200078e0002 */
[----:B------:R-:W-:Y:S03]  /*15230*/  @P2 STG.E desc[UR16][R2.64+0x200], R93 ;  /* 0x0002005d02002986 */ /* 0x000fe6000c101910 */
[----:B------:R-:W-:Y:S01]  /*15240*/  IMAD R95, R95, UR19, RZ ;  /* 0x000000135f5f7c24 */ /* 0x000fe2000f8e02ff */
[----:B------:R0:W-:Y:S01]  /*15250*/  @P5 STG.E desc[UR16][R8.64+0x220], R15 ;  /* 0x0002200f08005986 */ /* 0x0001e2000c101910 */
[----:B------:R-:W-:Y:S02]  /*15260*/  VIADD R11, R5, UR8 ;  /* 0x00000008050b7c36 */ /* 0x000fe40008000000 */
[----:B------:R-:W-:Y:S01]  /*15270*/  IMAD R5, R96, UR19, RZ ;  /* 0x0000001360057c24 */ /* 0x000fe2000f8e02ff */
[----:B------:R3:W-:Y:S01]  /*15280*/  @P0 STG.E desc[UR16][R2.64+0x220], R95 ;  /* 0x0002205f02000986 */ /* 0x0007e2000c101910 */
[----:B------:R-:W-:Y:S01]  /*15290*/  IMAD.MOV.U32 R10, RZ, RZ, R4 ;  /* 0x000000ffff0a7224 */ /* 0x000fe200078e0004 */
[----:B------:R-:W-:-:S02]  /*152a0*/  ISETP.GT.AND P0, PT, R0, 0x91, P3 ;  /* 0x000000910000780c */ /* 0x000fc40001f04270 */
[----:B------:R-:W-:Y:S02]  /*152b0*/  ISETP.GT.AND P2, PT, R0, 0x90, P1 ;  /* 0x000000900000780c */ /* 0x000fe40000f44270 */
[----:B------:R5:W-:Y:S01]  /*152c0*/  @P6 STG.E desc[UR16][R10.64+0x200], R5 ;  /* 0x000200050a006986 */ /* 0x000be2000c101910 */
[----:B--2---:R-:W-:Y:S02]  /*152d0*/  IADD3 R6, P5, R2, UR9, RZ ;  /* 0x0000000902067c10 */ /* 0x004fe4000ffbe0ff */
[----:B------:R-:W-:Y:S01]  /*152e0*/  ISETP.GT.AND P6, PT, R0, 0x91, P1 ;  /* 0x000000910000780c */ /* 0x000fe20000fc4270 */
[----:B------:R-:W-:Y:S01]  /*152f0*/  IMAD R97, R97, UR19, RZ ;  /* 0x0000001361617c24 */ /* 0x000fe2000f8e02ff */
[----:B------:R-:W-:Y:S01]  /*15300*/  IADD3.X R7, R3, UR21, RZ, P5, !PT ;  /* 0x0000001503077c10 */ /* 0x000fe2000affe4ff */
[----:B----4-:R-:W-:Y:S01]  /*15310*/  IMAD R13, R98, UR19, RZ ;  /* 0x00000013620d7c24 */ /* 0x010fe2000f8e02ff */
[----:B0-----:R-:W-:Y:S01]  /*15320*/  MOV R9, UR20 ;  /* 0x0000001400097c02 */ /* 0x001fe20008000f00 */
[----:B------:R-:W-:Y:S01]  /*15330*/  IMAD R99, R99, UR19, RZ ;  /* 0x0000001363637c24 */ /* 0x000fe2000f8e02ff */
[C---:B------:R-:W-:Y:S01]  /*15340*/  ISETP.GT.AND P5, PT, R0.reuse, 0x98, P3 ;  /* 0x000000980000780c */ /* 0x040fe20001fa4270 */
[----:B------:R-:W-:Y:S01]  /*15350*/  @P0 STG.E desc[UR16][R6.64+0x200], R97 ;  /* 0x0002006106000986 */ /* 0x000fe2000c101910 */
[----:B------:R-:W-:Y:S01]  /*15360*/  ISETP.GT.AND P0, PT, R0, 0x99, P3 ;  /* 0x000000990000780c */ /* 0x000fe20001f04270 */
[----:B---3--:R-:W-:-:S02]  /*15370*/  IMAD.WIDE.U32 R2, R9, 0x1c, R6 ;  /* 0x0000001c09027825 */ /* 0x008fc400078e0006 */
        /* <DEDUP_REMOVED lines=8> */
[----:B-----5:R-:W-:-:S02]  /*15400*/  IADD3.X R5, R7, UR21, RZ, P6, !PT ;  /* 0x0000001507057c10 */ /* 0x020fc4000b7fe4ff */
        /* <DEDUP_REMOVED lines=11> */
[----:B------:R-:W-:Y:S01]  /*154c0*/  IADD3 R11, R3, UR8, RZ ;  /* 0x00000008030b7c10 */ /* 0x000fe2000fffe0ff */
[----:B------:R-:W-:Y:S01]  /*154d0*/  IMAD.MOV.U32 R10, RZ, RZ, R2 ;  /* 0x000000ffff0a7224 */ /* 0x000fe200078e0002 */
        /* <DEDUP_REMOVED lines=29> */
[----:B------:R-:W-:Y:S01]  /*156b0*/  VIADD R11, R5, UR8 ;  /* 0x00000008050b7c36 */ /* 0x000fe20008000000 */
[----:B------:R-:W-:Y:S01]  /*156c0*/  MOV R10, R4 ;  /* 0x00000004000a7202 */ /* 0x000fe20000000f00 */
[----:B------:R-:W-:Y:S01]  /*156d0*/  IMAD R5, R112, UR19, RZ ;  /* 0x0000001370057c24 */ /* 0x000fe2000f8e02ff */
[----:B------:R3:W-:Y:S01]  /*156e0*/  @P0 STG.E desc[UR16][R2.64+0x220], R111 ;  /* 0x0002206f02000986 */ /* 0x0007e2000c101910 */
[----:B------:R-:W-:-:S02]  /*156f0*/  ISETP.GT.AND P0, PT, R0, 0xb1, P3 ;  /* 0x000000b10000780c */ /* 0x000fc40001f04270 */
        /* <DEDUP_REMOVED lines=21> */
[----:B----4-:R-:W-:-:S02]  /*15850*/  IADD3.X R5, R7, UR21, RZ, P6, !PT ;  /* 0x0000001507057c10 */ /* 0x010fc4000b7fe4ff */
        /* <DEDUP_REMOVED lines=51> */
[----:B0-----:R-:W-:Y:S01]  /*15b90*/  IMAD.U32 R9, RZ, RZ, UR20 ;  /* 0x00000014ff097e24 */ /* 0x001fe2000f8e00ff */
[----:B------:R-:W-:Y:S01]  /*15ba0*/  IADD3.X R7, R3, UR21, RZ, P5, !PT ;  /* 0x0000001503077c10 */ /* 0x000fe2000affe4ff */
[----:B------:R-:W-:Y:S01]  /*15bb0*/  IMAD R129, R129, UR19, RZ ;  /* 0x0000001381817c24 */ /* 0x000fe2000f8e02ff */
[----:B------:R-:W-:Y:S01]  /*15bc0*/  ISETP.GT.AND P5, PT, R0, 0xd8, P3 ;  /* 0x000000d80000780c */ /* 0x000fe20001fa4270 */
[----:B------:R-:W-:-:S02]  /*15bd0*/  IMAD R13, R130, UR19, RZ ;  /* 0x00000013820d7c24 */ /* 0x000fc4000f8e02ff */
[----:B---3--:R-:W-:Y:S01]  /*15be0*/  IMAD.WIDE.U32 R2, R9, 0x1c, R6 ;  /* 0x0000001c09027825 */ /* 0x008fe200078e0006 */
[----:B------:R-:W-:Y:S01]  /*15bf0*/  @P0 STG.E desc[UR16][R6.64+0x200], R129 ;  /* 0x0002008106000986 */ /* 0x000fe2000c101910 */
[----:B------:R-:W-:Y:S02]  /*15c00*/  ISETP.GT.AND P0, PT, R0, 0xd9, P3 ;  /* 0x000000d90000780c */ /* 0x000fe40001f04270 */
[----:B------:R-:W-:Y:S01]  /*15c10*/  IMAD R131, R131, UR19, RZ ;  /* 0x0000001383837c24 */ /* 0x000fe2000f8e02ff */
[----:B------:R0:W-:Y:S01]  /*15c20*/  @P2 STG.E desc[UR16][R10.64+0x220], R13 ;  /* 0x0002200d0a002986 */ /* 0x0001e2000c101910 */
[----:B------:R-:W-:Y:S01]  /*15c30*/  IMAD R15, R132, UR19, RZ ;  /* 0x00000013840f7c24 */ /* 0x000fe2000f8e02ff */
[----:B------:R-:W-:Y:S01]  /*15c40*/  MOV R8, R2 ;  /* 0x0000000200087202 */ /* 0x000fe20000000f00 */
[----:B------:R-:W-:Y:S01]  /*15c50*/  VIADD R9, R3, UR8 ;  /* 0x0000000803097c36 */ /* 0x000fe20008000000 */
[----:B------:R2:W-:Y:S01]  /*15c60*/  @P6 STG.E desc[UR16][R6.64+0x220], R131 ;  /* 0x0002208306006986 */ /* 0x0005e2000c101910 */
[----:B------:R-:W-:-:S02]  /*15c70*/  IADD3 R4, P6, R6, UR9, RZ ;  /* 0x0000000906047c10 */ /* 0x000fc4000ffde0ff */
[C---:B------:R-:W-:Y:S01]  /*15c80*/  ISETP.GT.AND P2, PT, R0.reuse, 0xd8, P1 ;  /* 0x000000d80000780c */ /* 0x040fe20000f44270 */
[----:B------:R3:W-:Y:S01]  /*15c90*/  @P5 STG.E desc[UR16][R8.64+0x200], R15 ;  /* 0x0002000f08005986 */ /* 0x0007e2000c101910 */
[----:B----4-:R-:W-:Y:S01]  /*15ca0*/  IADD3.X R5, R7, UR21, RZ, P6, !PT ;  /* 0x0000001507057c10 */ /* 0x010fe2000b7fe4ff */
[----:B------:R-:W-:Y:S01]  /*15cb0*/  IMAD R133, R133, UR19, RZ ;  /* 0x0000001385857c24 */ /* 0x000fe2000f8e02ff */
[----:B------:R-:W-:Y:S01]  /*15cc0*/  ISETP.GT.AND P5, PT, R0, 0xd9, P1 ;  /* 0x000000d90000780c */ /* 0x000fe20000fa4270 */
[----:B0-----:R-:W-:Y:S02]  /*15cd0*/  IMAD R13, R134, UR19, RZ ;  /* 0x00000013860d7c24 */ /* 0x001fe4000f8e02ff */
[----:B------:R-:W-:Y:S01]  /*15ce0*/  IMAD.U32 R3, RZ, RZ, UR20 ;  /* 0x00000014ff037e24 */ /* 0x000fe2000f8e00ff */
[----:B------:R-:W-:Y:S01]  /*15cf0*/  @P0 STG.E desc[UR16][R4.64+0x200], R133 ;  /* 0x0002008504000986 */ /* 0x000fe2000c101910 */
[----:B------:R-:W-:Y:S01]  /*15d00*/  ISETP.GT.AND P0, PT, R0, 0xe0, P3 ;  /* 0x000000e00000780c */ /* 0x000fe20001f04270 */
[----:B------:R-:W-:-:S02]  /*15d10*/  IMAD R135, R135, UR19, RZ ;  /* 0x0000001387877c24 */ /* 0x000fc4000f8e02ff */
[----:B------:R-:W-:Y:S01]  /*15d20*/  IMAD.WIDE.U32 R2, R3, 0x1c, R4 ;  /* 0x0000001c03027825 */ /* 0x000fe200078e0004 */
[----:B------:R0:W-:Y:S01]  /*15d30*/  @P2 STG.E desc[UR16][R8.64+0x220], R13 ;  /* 0x0002200d08002986 */ /* 0x0001e2000c101910 */
[----:B--2---:R-:W-:Y:S02]  /*15d40*/  IADD3 R6, P2, R4, UR9, RZ ;  /* 0x0000000904067c10 */ /* 0x004fe4000ff5e0ff */
[----:B---3--:R-:W-:Y:S01]  /*15d50*/  IMAD R15, R136, UR19, RZ ;  /* 0x00000013880f7c24 */ /* 0x008fe2000f8e02ff */
[----:B------:R2:W-:Y:S01]  /*15d60*/  @P5 STG.E desc[UR16][R4.64+0x220], R135 ;  /* 0x0002208704005986 */ /* 0x0005e2000c101910 */
[C---:B------:R-:W-:Y:S01]  /*15d70*/  ISETP.GT.AND P6, PT, R0.reuse, 0xe1, P3 ;  /* 0x000000e10000780c */ /* 0x040fe20001fc4270 */
[----:B------:R-:W-:Y:S01]  /*15d80*/  VIADD R11, R3, UR8 ;  /* 0x00000008030b7c36 */ /* 0x000fe20008000000 */
[----:B------:R-:W-:Y:S01]  /*15d90*/  IADD3.X R7, R5, UR21, RZ, P2, !PT ;  /* 0x0000001505077c10 */ /* 0x000fe200097fe4ff */
[----:B------:R-:W-:Y:S01]  /*15da0*/  IMAD.MOV.U32 R10, RZ, RZ, R2 ;  /* 0x000000ffff0a7224 */ /* 0x000fe200078e0002 */
[----:B------:R-:W-:-:S02]  /*15db0*/  ISETP.GT.AND P5, PT, R0, 0xe0, P1 ;  /* 0x000000e00000780c */ /* 0x000fc40000fa4270 */
[C---:B------:R-:W-:Y:S02]  /*15dc0*/  ISETP.GT.AND P2, PT, R0.reuse, 0xe1, P1 ;  /* 0x000000e10000780c */ /* 0x040fe40000f44270 */
[----:B------:R3:W-:Y:S01]  /*15dd0*/  @P0 STG.E desc[UR16][R10.64+0x200], R15 ;  /* 0x0002000f0a000986 */ /* 0x0007e2000c101910 */
[----:B------:R-:W-:Y:S01]  /*15de0*/  ISETP.GT.AND P0, PT, R0, 0xe8, P3 ;  /* 0x000000e80000780c */ /* 0x000fe20001f04270 */
[----:B------:R-:W-:Y:S02]  /*15df0*/  IMAD R137, R137, UR19, RZ ;  /* 0x0000001389897c24 */ /* 0x000fe4000f8e02ff */
[----:B0-----:R-:W-:-:S04]  /*15e00*/  IMAD.WIDE.U32 R8, R17, 0x1c, R6 ;  /* 0x0000001c11087825 */ /* 0x001fc800078e0006 */
[----:B--2---:R-:W-:Y:S02]  /*15e10*/  IMAD R5, R138, UR19, RZ ;  /* 0x000000138a057c24 */ /* 0x004fe4000f8e02ff */
[----:B------:R-:W-:Y:S01]  /*15e20*/  IMAD R139, R139, UR19, RZ ;  /* 0x000000138b8b7c24 */ /* 0x000fe2000f8e02ff */
[----:B------:R-:W-:Y:S01]  /*15e30*/  @P6 STG.E desc[UR16][R6.64+0x200], R137 ;  /* 0x0002008906006986 */ /* 0x000fe2000c101910 */
[----:B------:R-:W-:Y:S01]  /*15e40*/  IADD3 R9, R9, UR8, RZ ;  /* 0x0000000809097c10 */ /* 0x000fe2000fffe0ff */
[----:B------:R-:W-:Y:S02]  /*15e50*/  IMAD R13, R140, UR19, RZ ;  /* 0x000000138c0d7c24 */ /* 0x000fe4000f8e02ff */
[----:B------:R-:W-:Y:S01]  /*15e60*/  @P5 STG.E desc[UR16][R10.64+0x220], R5 ;  /* 0x000220050a005986 */ /* 0x000fe2000c101910 */
[----:B------:R-:W-:-:S03]  /*15e70*/  ISETP.GT.AND P5, PT, R0, 0xe8, P1 ;  /* 0x000000e80000780c */ /* 0x000fc60000fa4270 */
[----:B------:R0:W-:Y:S01]  /*15e80*/  @P2 STG.E desc[UR16][R6.64+0x220], R139 ;  /* 0x0002208b06002986 */ /* 0x0001e2000c101910 */
[----:B------:R-:W-:-:S03]  /*15e90*/  ISETP.GT.AND P2, PT, R0, 0xe9, P3 ;  /* 0x000000e90000780c */ /* 0x000fc60001f44270 */
[----:B------:R2:W-:Y:S01]  /*15ea0*/  @P0 STG.E desc[UR16][R8.64+0x200], R13 ;  /* 0x0002000d08000986 */ /* 0x0005e2000c101910 */
[----:B------:R-:W-:Y:S01]  /*15eb0*/  IADD3 R2, P0, R6, UR9, RZ ;  /* 0x0000000906027c10 */ /* 0x000fe2000ff1e0ff */
[----:B------:R-:W-:Y:S02]  /*15ec0*/  IMAD R141, R141, UR19, RZ ;  /* 0x000000138d8d7c24 */ /* 0x000fe4000f8e02ff */
[----:B---3--:R-:W-:Y:S01]  /*15ed0*/  IMAD R15, R142, UR19, RZ ;  /* 0x000000138e0f7c24 */ /* 0x008fe2000f8e02ff */
[----:B------:R-:W-:Y:S02]  /*15ee0*/  IADD3.X R3, R7, UR21, RZ, P0, !PT ;  /* 0x0000001507037c10 */ /* 0x000fe400087fe4ff */
[C---:B------:R-:W-:Y:S02]  /*15ef0*/  ISETP.GT.AND P6, PT, R0.reuse, 0xe9, P1 ;  /* 0x000000e90000780c */ /* 0x040fe40000fc4270 */
[C---:B------:R-:W-:Y:S01]  /*15f00*/  ISETP.GT.AND P0, PT, R0.reuse, 0xf0, P3 ;  /* 0x000000f00000780c */ /* 0x040fe20001f04270 */
[----:B------:R-:W-:Y:S01]  /*15f10*/  @P2 STG.E desc[UR16][R2.64+0x200], R141 ;  /* 0x0002008d02002986 */ /* 0x000fe2000c101910 */
[----:B------:R-:W-:-:S03]  /*15f20*/  ISETP.GT.AND P2, PT, R0, 0xf1, P3 ;  /* 0x000000f10000780c */ /* 0x000fc60001f44270 */
[----:B------:R-:W-:Y:S01]  /*15f30*/  @P5 STG.E desc[UR16][R8.64+0x220], R15 ;  /* 0x0002200f08005986 */ /* 0x000fe2000c101910 */
[----:B0-----:R-:W-:Y:S01]  /*15f40*/  IADD3 R6, P5, R2, UR9, RZ ;  /* 0x0000000902067c10 */ /* 0x001fe2000ffbe0ff */
[----:B------:R-:W-:-:S03]  /*15f50*/  IMAD.WIDE.U32 R4, R17, 0x1c, R2 ;  /* 0x0000001c11047825 */ /* 0x000fc600078e0002 */
[----:B------:R-:W-:Y:S01]  /*15f60*/  IADD3.X R7, R3, UR21, RZ, P5, !PT ;  /* 0x0000001503077c10 */ /* 0x000fe2000affe4ff */
[----:B------:R-:W-:Y:S01]  /*15f70*/  IMAD R143, R143, UR19, RZ ;  /* 0x000000138f8f7c24 */ /* 0x000fe2000f8e02ff */
[----:B------:R-:W-:Y:S01]  /*15f80*/  ISETP.GT.AND P5, PT, R0, 0xf0, P1 ;  /* 0x000000f00000780c */ /* 0x000fe20000fa4270 */
[----:B------:R-:W-:Y:S02]  /*15f90*/  VIADD R5, R5, UR8 ;  /* 0x0000000805057c36 */ /* 0x000fe40008000000 */
[----:B------:R-:W-:Y:S02]  /*15fa0*/  IMAD R11, R144, UR19, RZ ;  /* 0x00000013900b7c24 */ /* 0x000fe4000f8e02ff */
[----:B------:R-:W-:Y:S01]  /*15fb0*/  IMAD R145, R145, UR19, RZ ;  /* 0x0000001391917c24 */ /* 0x000fe2000f8e02ff */
[----:B------:R0:W-:Y:S01]  /*15fc0*/  @P6 STG.E desc[UR16][R2.64+0x220], R143 ;  /* 0x0002208f02006986 */ /* 0x0001e2000c101910 */
[----:B--2---:R-:W-:-:S03]  /*15fd0*/  IMAD R13, R146, UR19, RZ ;  /* 0x00000013920d7c24 */ /* 0x004fc6000f8e02ff */
[----:B------:R2:W-:Y:S01]  /*15fe0*/  @P0 STG.E desc[UR16][R4.64+0x200], R11 ;  /* 0x0002000b04000986 */ /* 0x0005e2000c101910 */
[----:B------:R-:W-:-:S03]  /*15ff0*/  ISETP.GT.AND P0, PT, R0, 0xf8, P3 ;  /* 0x000000f80000780c */ /* 0x000fc60001f04270 */
[----:B------:R3:W-:Y:S01]  /*16000*/  @P2 STG.E desc[UR16][R6.64+0x200], R145 ;  /* 0x0002009106002986 */ /* 0x0007e2000c101910 */
[C---:B------:R-:W-:Y:S02]  /*16010*/  ISETP.GT.AND P2, PT, R0.reuse, 0xf1, P1 ;  /* 0x000000f10000780c */ /* 0x040fe40000f44270 */
[C---:B------:R-:W-:Y:S02]  /*16020*/  ISETP.GT.AND P3, PT, R0.reuse, 0xf9, P3 ;  /* 0x000000f90000780c */ /* 0x040fe40001f64270 */
[C---:B------:R-:W-:Y:S01]  /*16030*/  ISETP.GT.AND P6, PT, R0.reuse, 0xf8, P1 ;  /* 0x000000f80000780c */ /* 0x040fe20000fc4270 */
[----:B0-----:R-:W-:Y:S01]  /*16040*/  IMAD.WIDE.U32 R2, R17, 0x1c, R6 ;  /* 0x0000001c11027825 */ /* 0x001fe200078e0006 */
[----:B------:R-:W-:Y:S01]  /*16050*/  ISETP.GT.AND P1, PT, R0, 0xf9, P1 ;  /* 0x000000f90000780c */ /* 0x000fe20000f24270 */
[----:B------:R3:W-:Y:S01]  /*16060*/  @P5 STG.E desc[UR16][R4.64+0x220], R13 ;  /* 0x0002200d04005986 */ /* 0x0007e2000c101910 */
[----:B------:R-:W-:Y:S01]  /*16070*/  IADD3 R8, P5, R6, UR9, RZ ;  /* 0x0000000906087c10 */ /* 0x000fe2000ffbe0ff */
[----:B------:R-:W-:-:S02]  /*16080*/  IMAD R147, R147, UR19, RZ ;  /* 0x0000001393937c24 */ /* 0x000fc4000f8e02ff */
[----:B--2---:R-:W-:Y:S01]  /*16090*/  IMAD R11, R148, UR19, RZ ;  /* 0x00000013940b7c24 */ /* 0x004fe2000f8e02ff */
[----:B------:R-:W-:Y:S01]  /*160a0*/  IADD3.X R9, R7, UR21, RZ, P5, !PT ;  /* 0x0000001507097c10 */ /* 0x000fe2000affe4ff */
[----:B------:R-:W-:Y:S02]  /*160b0*/  VIADD R3, R3, UR8 ;  /* 0x0000000803037c36 */ /* 0x000fe40008000000 */
[----:B------:R-:W-:Y:S02]  /*160c0*/  IMAD R149, R149, UR19, RZ ;  /* 0x0000001395957c24 */ /* 0x000fe4000f8e02ff */
[----:B------:R-:W-:Y:S01]  /*160d0*/  IMAD R15, R150, UR19, RZ ;  /* 0x00000013960f7c24 */ /* 0x000fe2000f8e02ff */
[----:B------:R3:W-:Y:S01]  /*160e0*/  @P2 STG.E desc[UR16][R6.64+0x220], R147 ;  /* 0x0002209306002986 */ /* 0x0007e2000c101910 */
[----:B------:R-:W-:-:S03]  /*160f0*/  IMAD R151, R151, UR19, RZ ;  /* 0x0000001397977c24 */ /* 0x000fc6000f8e02ff */
[----:B------:R3:W-:Y:S04]  /*16100*/  @P0 STG.E desc[UR16][R2.64+0x200], R11 ;  /* 0x0002000b02000986 */ /* 0x0007e8000c101910 */
[----:B------:R3:W-:Y:S04]  /*16110*/  @P3 STG.E desc[UR16][R8.64+0x200], R149 ;  /* 0x0002009508003986 */ /* 0x0007e8000c101910 */
[----:B------:R3:W-:Y:S04]  /*16120*/  @P6 STG.E desc[UR16][R2.64+0x220], R15 ;  /* 0x0002200f02006986 */ /* 0x0007e8000c101910 */
[----:B------:R3:W-:Y:S02]  /*16130*/  @P1 STG.E desc[UR16][R8.64+0x220], R151 ;  /* 0x0002209708001986 */ /* 0x0007e4000c101910 */
.L_x_406:
[----:B------:R-:W-:Y:S05]  /*16140*/  BSYNC B0 ;  /* 0x0000000000007941 */ /* 0x000fea0003800000 */
.L_x_22:
[----:B0-234-:R-:W2:Y:S04]  /*16150*/  LDL.LU R3, [R1+0x200] ;  /* 0x0002000001037983 */ /* 0x01dea80000300800 */
[----:B------:R-:W2:Y:S01]  /*16160*/  LDL.LU R2, [R1+0x204] ;  /* 0x0002040001027983 */ /* 0x000ea20000300800 */
[----:B------:R-:W-:Y:S01]  /*16170*/  ULDC UR8, c[0x0][0xc] ;  /* 0x0000030000087ab9 */ /* 0x000fe20000000800 */
[----:B------:R-:W-:Y:S01]  /*16180*/  ULDC UR9, c[0x0][0x10] ;  /* 0x0000040000097ab9 */ /* 0x000fe20000000800 */
[----:B------:R-:W2:Y:S01]  /*16190*/  LDC R5, c[0x0][0x14] ;  /* 0x00000500ff057b82 */ /* 0x000ea20000000800 */
[----:B------:R-:W-:Y:S01]  /*161a0*/  UIMAD.WIDE.U32 UR8, UR8, UR9, URZ ;  /* 0x00000009080872a5 */ /* 0x000fe2000f8e003f */
[----:B------:R-:W-:Y:S01]  /*161b0*/  PRMT R0, RZ, 0x7610, R0 ;  /* 0x00007610ff007816 */ /* 0x000fe20000000000 */
[----:B------:R-:W-:-:S04]  /*161c0*/  IMAD.MOV.U32 R4, RZ, RZ, -0x1 ;  /* 0xffffffffff047424 */ /* 0x000fc800078e00ff */
[----:B--2---:R-:W-:-:S04]  /*161d0*/  IMAD.WIDE.U32 R2, R5, UR8, R2 ;  /* 0x0000000805027c25 */ /* 0x004fc8000f8e0002 */
[----:B------:R-:W-:Y:S01]  /*161e0*/  IMAD R5, R5, UR9, RZ ;  /* 0x0000000905057c24 */ /* 0x000fe2000f8e02ff */
[----:B------:R-:W-:Y:S01]  /*161f0*/  MOV R11, R2 ;  /* 0x00000002000b7202 */ /* 0x000fe20000000f00 */
[----:B------:R-:W-:Y:S02]  /*16200*/  ULDC.64 UR8, c[0x0][0x750] ;  /* 0x0001d40000087ab9 */ /* 0x000fe40000000a00 */
[----:B------:R-:W-:Y:S01]  /*16210*/  IMAD.IADD R13, R3, 0x1, R5 ;  /* 0x00000001030d7824 */ /* 0x000fe200078e0205 */
[----:B------:R-:W-:Y:S01]  /*16220*/  ISETP.GE.U32.AND P0, PT, R2, UR8, PT ;  /* 0x0000000802007c0c */ /* 0x000fe2000bf06070 */
[----:B------:R-:W-:-:S03]  /*16230*/  UMOV UR8, 0xffffffff ;  /* 0xffffffff00087882 */ /* 0x000fc60000000000 */
[----:B------:R0:W-:Y:S01]  /*16240*/  STL [R1+0x200], R13 ;  /* 0x0002000d01007387 */ /* 0x0001e20000100800 */
[----:B------:R-:W-:Y:S01]  /*16250*/  ISETP.GE.U32.AND.EX P0, PT, R13, UR9, PT, P0 ;  /* 0x000000090d007c0c */ /* 0x000fe2000bf06100 */
[----:B------:R-:W-:Y:S02]  /*16260*/  UMOV UR9, 0xffffffff ;  /* 0xffffffff00097882 */ /* 0x000fe40000000000 */
[----:B------:R0:W-:Y:S10]  /*16270*/  STL [R1+0x204], R11 ;  /* 0x0002040b01007387 */ /* 0x0001f40000100800 */
[----:B0-----:R-:W-:Y:S05]  /*16280*/  @P0 BRA `(.L_x_407) ;  /* 0x0000000400740947 */ /* 0x001fea0003800000 */
[----:B------:R-:W0:Y:S01]  /*16290*/  S2R R8, SR_CTAID.X ;  /* 0x0000000000087919 */ /* 0x000e220000002500 */
[----:B------:R-:W-:Y:S01]  /*162a0*/  ULDC.64 UR20, c[0x0][0x728] ;  /* 0x0001ca0000147ab9 */ /* 0x000fe20000000a00 */
[----:B------:R-:W2:Y:S01]  /*162b0*/  LDC R9, c[0x0][0x144] ;  /* 0x00005100ff097b82 */ /* 0x000ea20000000800 */
[----:B------:R-:W-:Y:S01]  /*162c0*/  ULDC UR8, c[0x0][0x150] ;  /* 0x0000540000087ab9 */ /* 0x000fe20000000800 */
[----:B------:R-:W3:Y:S01]  /*162d0*/  S2R R12, SR_CTAID.Y ;  /* 0x00000000000c7919 */ /* 0x000ee20000002600 */
[----:B------:R-:W-:Y:S01]  /*162e0*/  ISETP.NE.U32.AND P0, PT, RZ, UR20, PT ;  /* 0x00000014ff007c0c */ /* 0x000fe2000bf05070 */
[----:B------:R-:W-:Y:S01]  /*162f0*/  ULDC UR23, c[0x0][0x730] ;  /* 0x0001cc0000177ab9 */ /* 0x000fe20000000800 */
[----:B------:R-:W-:Y:S02]  /*16300*/  R2UR UR14, R11 ;  /* 0x000000000b0e72ca */ /* 0x000fe400000e0000 */
[----:B------:R-:W-:Y:S01]  /*16310*/  ISETP.NE.AND.EX P0, PT, RZ, UR21, PT, P0 ;  /* 0x00000015ff007c0c */ /* 0x000fe2000bf05300 */
[----:B------:R-:W4:Y:S01]  /*16320*/  LDC.64 R6, c[0x0][0x720] ;  /* 0x0001c800ff067b82 */ /* 0x000f220000000a00 */
[----:B------:R-:W-:-:S02]  /*16330*/  R2UR UR15, R13 ;  /* 0x000000000d0f72ca */ /* 0x000fc400000e0000 */
[----:B0-----:R-:W-:-:S05]  /*16340*/  I2FP.F32.U32 R0, R8 ;  /* 0x0000000800007245 */ /* 0x001fca0000201000 */
[----:B------:R-:W-:-:S06]  /*16350*/  FMUL R0, R0, UR8 ;  /* 0x0000000800007c20 */ /* 0x000fcc0008400000 */
[----:B------:R-:W0:Y:S01]  /*16360*/  F2I.U32.TRUNC.NTZ R0, R0 ;  /* 0x0000000000007305 */ /* 0x000e22000020f000 */
[----:B---3--:R-:W-:Y:S05]  /*16370*/  @!P0 BRA `(.L_x_408) ;  /* 0x0000000000308947 */ /* 0x008fea0003800000 */
        /* <DEDUP_REMOVED lines=12> */
.L_x_408:
[----:B------:R-:W-:Y:S01]  /*16440*/  USHF.R.U64 UR14, UR14, UR23, UR15 ;  /* 0x000000170e0e7299 */ /* 0x000fe2000800120f */
[----:B------:R-:W3:Y:S01]  /*16450*/  LDC.64 R20, c[0x0][0x740] ;  /* 0x0001d000ff147b82 */ /* 0x000ee20000000a00 */
[----:B------:R-:W-:Y:S01]  /*16460*/  USHF.R.U32.HI UR8, URZ, UR23, UR15 ;  /* 0x000000173f087299 */ /* 0x000fe2000801160f */
[----:B0-----:R-:W-:Y:S01]  /*16470*/  IMAD.MOV R10, RZ, RZ, -R0 ;  /* 0x000000ffff0a7224 */ /* 0x001fe200078e0a00 */
[----:B------:R-:W-:Y:S02]  /*16480*/  MOV R2, R11 ;  /* 0x0000000b00027202 */ /* 0x000fe40000000f00 */
[----:B------:R-:W-:Y:S01]  /*16490*/  IADD3 R5, P0, RZ, -UR14, RZ ;  /* 0x8000000eff057c10 */ /* 0x000fe2000ff1e0ff */
[----:B-12---:R-:W-:Y:S02]  /*164a0*/  IMAD R17, R9, R10, R8 ;  /* 0x0000000a09117224 */ /* 0x006fe400078e0208 */
[----:B------:R-:W0:Y:S02]  /*164b0*/  LDC R4, c[0x0][0x718] ;  /* 0x0001c600ff047b82 */ /* 0x000e240000000800 */
[----:B------:R-:W-:Y:S01]  /*164c0*/  IMAD.X R3, RZ, RZ, ~UR8, P0 ;  /* 0x80000008ff037e24 */ /* 0x000fe200080e06ff */
[----:B------:R-:W-:-:S03]  /*164d0*/  ULDC UR8, c[0x0][0x154] ;  /* 0x0000550000087ab9 */ /* 0x000fc60000000800 */
[-C--:B----4-:R-:W-:Y:S02]  /*164e0*/  IMAD R0, R3, R6.reuse, RZ ;  /* 0x0000000603007224 */ /* 0x090fe400078e02ff */
[----:B------:R-:W1:Y:S01]  /*164f0*/  LDC R14, c[0x0][0x708] ;  /* 0x0001c200ff0e7b82 */ /* 0x000e620000000800 */
[----:B------:R-:W-:Y:S02]  /*16500*/  IMAD.MOV.U32 R3, RZ, RZ, R13 ;  /* 0x000000ffff037224 */ /* 0x000fe400078e000d */
[----:B------:R-:W-:-:S05]  /*16510*/  IMAD.WIDE.U32 R2, R5, R6, R2 ;  /* 0x0000000605027225 */ /* 0x000fca00078e0002 */
[----:B------:R-:W2:Y:S01]  /*16520*/  LDC R18, c[0x0][0x758] ;  /* 0x0001d600ff127b82 */ /* 0x000ea20000000800 */
[----:B------:R-:W-:Y:S01]  /*16530*/  IMAD R5, R5, R7, R0 ;  /* 0x0000000705057224 */ /* 0x000fe200078e0200 */
[----:B------:R-:W-:Y:S02]  /*16540*/  I2FP.F32.U32 R0, R12 ;  /* 0x0000000c00007245 */ /* 0x000fe40000201000 */
[----:B---3--:R-:W-:Y:S01]  /*16550*/  ISETP.NE.U32.AND P0, PT, R20, RZ, PT ;  /* 0x000000ff1400720c */ /* 0x008fe20003f05070 */
[----:B------:R-:W-:Y:S01]  /*16560*/  IMAD.IADD R3, R3, 0x1, R5 ;  /* 0x0000000103037824 */ /* 0x000fe200078e0205 */
[----:B------:R-:W-:Y:S01]  /*16570*/  MOV R7, 0x1 ;  /* 0x0000000100077802 */ /* 0x000fe20000000f00 */
[----:B------:R-:W-:Y:S01]  /*16580*/  FMUL R0, R0, UR8 ;  /* 0x0000000800007c20 */ /* 0x000fe20008400000 */
[----:B------:R-:W3:Y:S01]  /*16590*/  LDC R15, c[0x0][0x148] ;  /* 0x00005200ff0f7b82 */ /* 0x000ee20000000800 */
[----:B------:R-:W-:Y:S01]  /*165a0*/  ISETP.NE.AND.EX P0, PT, R21, RZ, PT, P0 ;  /* 0x000000ff1500720c */ /* 0x000fe20003f05300 */
[----:B------:R-:W-:Y:S01]  /*165b0*/  IMAD.MOV.U32 R5, RZ, RZ, -0x1 ;  /* 0xffffffffff057424 */ /* 0x000fe200078e00ff */
[-CC-:B0-----:R-:W-:Y:S01]  /*165c0*/  SHF.R.U64 R10, R2, R4.reuse, R3.reuse ;  /* 0x00000004020a7219 */ /* 0x181fe20000001203 */
[----:B------:R0:W4:Y:S01]  /*165d0*/  F2I.U32.TRUNC.NTZ R13, R0 ;  /* 0x00000000000d7305 */ /* 0x000122000020f000 */
[----:B------:R-:W-:-:S03]  /*165e0*/  SHF.R.U32.HI R3, RZ, R4, R3 ;  /* 0x00000004ff037219 */ /* 0x000fc60000011603 */
[----:B------:R-:W0:Y:S01]  /*165f0*/  LDC R16, c[0x0][0x700] ;  /* 0x0001c000ff107b82 */ /* 0x000e220000000800 */
[-CC-:B-1----:R-:W-:Y:S02]  /*16600*/  SHF.R.U64 R8, R10, R14.reuse, R3.reuse ;  /* 0x0000000e0a087219 */ /* 0x182fe40000001203 */
[----:B------:R-:W-:-:S05]  /*16610*/  SHF.R.U32.HI R3, RZ, R14, R3 ;  /* 0x0000000eff037219 */ /* 0x000fca0000011603 */
[----:B------:R-:W1:Y:S01]  /*16620*/  LDC R22, c[0x0][0x748] ;  /* 0x0001d200ff167b82 */ /* 0x000e620000000800 */
[-CC-:B--2---:R-:W-:Y:S02]  /*16630*/  SHF.R.U64 R11, R8, R18.reuse, R3.reuse ;  /* 0x00000012080b7219 */ /* 0x184fe40000001203 */
[-C--:B------:R-:W-:Y:S02]  /*16640*/  SHF.L.U32 R5, R5, R18.reuse, RZ ;  /* 0x0000001205057219 */ /* 0x080fe400000006ff */
[-C--:B------:R-:W-:Y:S01]  /*16650*/  SHF.R.U32.HI R3, RZ, R18.reuse, R3 ;  /* 0x00000012ff037219 */ /* 0x080fe20000011603 */
[----:B------:R-:W-:Y:S01]  /*16660*/  IMAD.MOV.U32 R2, RZ, RZ, R11 ;  /* 0x000000ffff027224 */ /* 0x000fe200078e000b */
[----:B------:R-:W-:Y:S01]  /*16670*/  SHF.L.U32 R18, R7, R18, RZ ;  /* 0x0000001207127219 */ /* 0x000fe200000006ff */
[----:B------:R-:W2:Y:S01]  /*16680*/  LDC R23, c[0x0][0x738] ;  /* 0x0001ce00ff177b82 */ /* 0x000ea20000000800 */
[----:B------:R-:W-:-:S07]  /*16690*/  LOP3.LUT R19, RZ, R5, RZ, 0x33, !PT ;  /* 0x00000005ff137212 */ /* 0x000fce00078e33ff */
[----:B------:R-:W0:Y:S01]  /*166a0*/  LDC R24, c[0x0][0x710] ;  /* 0x0001c400ff187b82 */ /* 0x000e220000000800 */
[----:B----4-:R-:W-:Y:S05]  /*166b0*/  @!P0 BRA `(.L_x_409) ;  /* 0x0000000000288947 */ /* 0x010fea0003800000 */
[----:B0-----:R-:W0:Y:S02]  /*166c0*/  LDC R0, c[0x0][0x74c] ;  /* 0x0001d300ff007b82 */ /* 0x001e240000000800 */
[----:B0-----:R-:W-:-:S05]  /*166d0*/  IADD3 R7, P0, R11, R0, RZ ;  /* 0x000000000b077210 */ /* 0x001fca0007f1e0ff */
[----:B------:R-:W-:-:S04]  /*166e0*/  IMAD.X R9, RZ, RZ, R3, P0 ;  /* 0x000000ffff097224 */ /* 0x000fc800000e0603 */
[----:B------:R-:W-:-:S04]  /*166f0*/  IMAD.WIDE.U32 R2, R9, R20, RZ ;  /* 0x0000001409027225 */ /* 0x000fc800078e00ff */
[----:B------:R-:W-:-:S04]  /*16700*/  IMAD.WIDE.U32 R4, P0, R7, R21, R2 ;  /* 0x0000001507047225 */ /* 0x000fc80007800002 */
[----:B------:R-:W-:Y:S01]  /*16710*/  IMAD.WIDE.U32 R2, R7, R20, RZ ;  /* 0x0000001407027225 */ /* 0x000fe200078e00ff */
[----:B------:R-:W-:-:S03]  /*16720*/  MOV R6, R5 ;  /* 0x0000000500067202 */ /* 0x000fc60000000f00 */
[----:B------:R-:W-:Y:S01]  /*16730*/  IMAD.X R7, RZ, RZ, RZ, P0 ;  /* 0x000000ffff077224 */ /* 0x000fe200000e06ff */
[----:B------:R-:W-:-:S05]  /*16740*/  IADD3 RZ, P0, R3, R4, RZ ;  /* 0x0000000403ff7210 */ /* 0x000fca0007f1e0ff */
[----:B------:R-:W-:-:S08]  /*16750*/  IMAD.WIDE.U32.X R2, R9, R21, R6, P0 ;  /* 0x0000001509027225 */ /* 0x000fd000000e0406 */
.L_x_409:
[----:B01----:R-:W-:Y:S01]  /*16760*/  SHF.R.U64 R0, R2, R22, R3 ;  /* 0x0000001602007219 */ /* 0x003fe20000001203 */
[----:B------:R-:W-:Y:S01]  /*16770*/  VIADD R3, R16, 0xffffffff ;  /* 0xffffffff10037836 */ /* 0x000fe20000000000 */
[----:B------:R-:W-:Y:S01]  /*16780*/  LOP3.LUT R5, R8, R19, RZ, 0xc0, !PT ;  /* 0x0000001308057212 */ /* 0x000fe200078ec0ff */
[----:B------:R-:W-:Y:S01]  /*16790*/  IMAD.MOV R13, RZ, RZ, -R13 ;  /* 0x000000ffff0d7224 */ /* 0x000fe200078e0a0d */
[----:B------:R-:W-:Y:S01]  /*167a0*/  UMOV UR8, UR14 ;  /* 0x0000000e00087c82 */ /* 0x000fe20008000000 */
[----:B------:R-:W-:Y:S01]  /*167b0*/  IMAD.MOV R2, RZ, RZ, -R0 ;  /* 0x000000ffff027224 */ /* 0x000fe200078e0a00 */
[----:B------:R-:W-:Y:S01]  /*167c0*/  LOP3.LUT R3, R10, R3, RZ, 0xc0, !PT ;  /* 0x000000030a037212 */ /* 0x000fe200078ec0ff */
[----:B------:R-:W-:Y:S02]  /*167d0*/  IMAD R4, R18, R0, R5 ;  /* 0x0000000012047224 */ /* 0x000fe400078e0205 */
[----:B---3--:R-:W-:Y:S02]  /*167e0*/  @P4 IMAD R17, R15, R13, R12 ;  /* 0x0000000d0f114224 */ /* 0x008fe400078e020c */
[----:B--2---:R-:W-:-:S02]  /*167f0*/  IMAD R0, R2, R23, R11 ;  /* 0x0000001702007224 */ /* 0x004fc400078e020b */
[----:B------:R-:W-:Y:S02]  /*16800*/  IMAD R4, R4, R24, R17 ;  /* 0x0000001804047224 */ /* 0x000fe400078e0211 */
[----:B------:R-:W-:-:S05]  /*16810*/  IMAD R3, R0, R16, R3 ;  /* 0x0000001000037224 */ /* 0x000fca00078e0203 */
[----:B------:R-:W-:Y:S02]  /*16820*/  SEL R0, R3, R4, !P4 ;  /* 0x0000000403007207 */ /* 0x000fe40006000000 */
[----:B------:R-:W-:Y:S02]  /*16830*/  SEL R4, R4, R3, !P4 ;  /* 0x0000000304047207 */ /* 0x000fe40006000000 */
[----:B------:R-:W-:Y:S02]  /*16840*/  R2UR UR9, R0 ;  /* 0x00000000000972ca */ /* 0x000fe400000e0000 */
[----:B------:R-:W-:-:S13]  /*16850*/  MOV R0, 0x1 ;  /* 0x0000000100007802 */ /* 0x000fda0000000f00 */
.L_x_407:
[----:B------:R-:W-:-:S13]  /*16860*/  LOP3.LUT P0, RZ, R0, 0xff, RZ, 0xc0, !PT ;  /* 0x000000ff00ff7812 */ /* 0x000fda000780c0ff */
[----:B------:R-:W-:Y:S05]  /*16870*/  @P0 BRA `(.L_x_410) ;  /* 0xfffffea800180947 */ /* 0x000fea000383ffff */
[----:B------:R-:W-:Y:S05]  /*16880*/  EXIT ;  /* 0x000000000000794d */ /* 0x000fea0003800000 */
.L_x_4:
[----:B------:R-:W2:Y:S01]  /*16890*/  LDL R15, [R1+0x204] ;  /* 0x00020400010f7983 */ /* 0x000ea20000100800 */
[----:B------:R-:W-:-:S03]  /*168a0*/  ULDC.64 UR4, c[0x0][0x750] ;  /* 0x0001d40000047ab9 */ /* 0x000fc60000000a00 */
[----:B------:R-:W3:Y:S01]  /*168b0*/  LDL R18, [R1+0x200] ;  /* 0x0002000001127983 */ /* 0x000ee20000100800 */
[----:B------:R-:W-:Y:S01]  /*168c0*/  PRMT R0, RZ, 0x7610, R0 ;  /* 0x00007610ff007816 */ /* 0x000fe20000000000 */
[----:B------:R-:W-:Y:S02]  /*168d0*/  IMAD.MOV.U32 R5, RZ, RZ, -0x1 ;  /* 0xffffffffff057424 */ /* 0x000fe400078e00ff */
[----:B------:R-:W-:Y:S02]  /*168e0*/  IMAD.MOV.U32 R4, RZ, RZ, -0x1 ;  /* 0xffffffffff047424 */ /* 0x000fe400078e00ff */
[----:B------:R-:W-:Y:S01]  /*168f0*/  IMAD.MOV.U32 R9, RZ, RZ, -0x1 ;  /* 0xffffffffff097424 */ /* 0x000fe200078e00ff */
[----:B--2---:R-:W-:-:S04]  /*16900*/  ISETP.GE.U32.AND P0, PT, R15, UR4, PT ;  /* 0x000000040f007c0c */ /* 0x004fc8000bf06070 */
[----:B---3--:R-:W-:-:S13]  /*16910*/  ISETP.GE.U32.AND.EX P0, PT, R18, UR5, PT, P0 ;  /* 0x0000000512007c0c */ /* 0x008fda000bf06100 */
[----:B------:R-:W-:Y:S05]  /*16920*/  @P0 BRA `(.L_x_411) ;  /* 0x0000000400640947 */ /* 0x000fea0003800000 */
[----:B------:R-:W0:Y:S01]  /*16930*/  LDC.64 R12, c[0x0][0x728] ;  /* 0x0001ca00ff0c7b82 */ /* 0x000e220000000a00 */
[----:B------:R-:W-:Y:S01]  /*16940*/  MOV R8, R15 ;  /* 0x0000000f00087202 */ /* 0x000fe20000000f00 */
[----:B------:R-:W-:-:S06]  /*16950*/  IMAD.MOV.U32 R9, RZ, RZ, R18 ;  /* 0x000000ffff097224 */ /* 0x000fcc00078e0012 */
[----:B------:R-:W1:Y:S08]  /*16960*/  LDC R14, c[0x0][0x730] ;  /* 0x0001cc00ff0e7b82 */ /* 0x000e700000000800 */
[----:B------:R-:W2:Y:S01]  /*16970*/  LDC.64 R16, c[0x0][0x720] ;  /* 0x0001c800ff107b82 */ /* 0x000ea20000000a00 */
[----:B0-----:R-:W-:-:S04]  /*16980*/  ISETP.NE.U32.AND P0, PT, R12, RZ, PT ;  /* 0x000000ff0c00720c */ /* 0x001fc80003f05070 */
[----:B------:R-:W-:-:S13]  /*16990*/  ISETP.NE.AND.EX P0, PT, R13, RZ, PT, P0 ;  /* 0x000000ff0d00720c */ /* 0x000fda0003f05300 */
[----:B-12---:R-:W-:Y:S05]  /*169a0*/  @!P0 BRA `(.L_x_412) ;  /* 0x0000000000288947 */ /* 0x006fea0003800000 */
[----:B------:R-:W0:Y:S02]  /*169b0*/  LDC R0, c[0x0][0x734] ;  /* 0x0001cd00ff007b82 */ /* 0x000e240000000800 */
        /* <DEDUP_REMOVED lines=9> */
.L_x_412:
[-CC-:B------:R-:W-:Y:S01]  /*16a50*/  SHF.R.U64 R11, R8, R14.reuse, R9.reuse ;  /* 0x0000000e080b7219 */ /* 0x180fe20000001209 */
[----:B------:R-:W0:Y:S01]  /*16a60*/  LDC R6, c[0x0][0x718] ;  /* 0x0001c600ff067b82 */ /* 0x000e220000000800 */
[----:B------:R-:W-:Y:S01]  /*16a70*/  SHF.R.U32.HI R0, RZ, R14, R9 ;  /* 0x0000000eff007219 */ /* 0x000fe20000011609 */
[----:B------:R-:W-:Y:S01]  /*16a80*/  IMAD.MOV.U32 R5, RZ, RZ, R18 ;  /* 0x000000ffff057224 */ /* 0x000fe200078e0012 */
[----:B------:R-:W-:Y:S01]  /*16a90*/  IADD3 R3, P0, RZ, -R11, RZ ;  /* 0x8000000bff037210 */ /* 0x000fe20007f1e0ff */
[----:B------:R-:W-:Y:S01]  /*16aa0*/  ULDC UR4, c[0x0][0x150] ;  /* 0x0000540000047ab9 */ /* 0x000fe20000000800 */
[----:B------:R-:W-:Y:S01]  /*16ab0*/  I2FP.F32.U32 R8, R2 ;  /* 0x0000000200087245 */ /* 0x000fe20000201000 */
[----:B------:R-:W-:Y:S02]  /*16ac0*/  IMAD.MOV.U32 R4, RZ, RZ, R15 ;  /* 0x000000ffff047224 */ /* 0x000fe400078e000f */
[----:B------:R-:W1:Y:S01]  /*16ad0*/  LDC.64 R18, c[0x0][0x740] ;  /* 0x0001d000ff127b82 */ /* 0x000e620000000a00 */
[----:B------:R-:W-:-:S02]  /*16ae0*/  IMAD.X R7, RZ, RZ, ~R0, P0 ;  /* 0x000000ffff077224 */ /* 0x000fc400000e0e00 */
[----:B------:R-:W-:Y:S01]  /*16af0*/  FMUL R9, R8, UR4 ;  /* 0x0000000408097c20 */ /* 0x000fe20008400000 */
[----:B------:R-:W-:Y:S01]  /*16b00*/  IMAD.WIDE.U32 R4, R3, R16, R4 ;  /* 0x0000001003047225 */ /* 0x000fe200078e0004 */
[----:B------:R-:W-:-:S03]  /*16b10*/  ULDC UR4, c[0x0][0x154] ;  /* 0x0000550000047ab9 */ /* 0x000fc60000000800 */
[----:B------:R-:W-:Y:S01]  /*16b20*/  IMAD R0, R7, R16, RZ ;  /* 0x0000001007007224 */ /* 0x000fe200078e02ff */
[----:B------:R-:W2:Y:S01]  /*16b30*/  LDC R13, c[0x0][0x144] ;  /* 0x00005100ff0d7b82 */ /* 0x000ea20000000800 */
[----:B------:R-:W3:Y:S02]  /*16b40*/  F2I.U32.TRUNC.NTZ R9, R9 ;  /* 0x0000000900097305 */ /* 0x000ee4000020f000 */
[----:B------:R-:W-:-:S05]  /*16b50*/  IMAD R3, R3, R17, R0 ;  /* 0x0000001103037224 */ /* 0x000fca00078e0200 */
[----:B------:R-:W4:Y:S01]  /*16b60*/  LDC R12, c[0x0][0x708] ;  /* 0x0001c200ff0c7b82 */ /* 0x000f220000000800 */
[----:B------:R-:W-:-:S04]  /*16b70*/  IADD3 R3, R5, R3, RZ ;  /* 0x0000000305037210 */ /* 0x000fc80007ffe0ff */
[----:B0-----:R-:W-:Y:S02]  /*16b80*/  SHF.R.U64 R8, R4, R6, R3 ;  /* 0x0000000604087219 */ /* 0x001fe40000001203 */
[----:B------:R-:W-:Y:S01]  /*16b90*/  I2FP.F32.U32 R4, R10 ;  /* 0x0000000a00047245 */ /* 0x000fe20000201000 */
[----:B------:R-:W0:Y:S01]  /*16ba0*/  LDC R7, c[0x0][0x758] ;  /* 0x0001d600ff077b82 */ /* 0x000e220000000800 */
[----:B-1----:R-:W-:Y:S01]  /*16bb0*/  ISETP.NE.U32.AND P0, PT, R18, RZ, PT ;  /* 0x000000ff1200720c */ /* 0x002fe20003f05070 */
[----:B---3--:R-:W-:Y:S01]  /*16bc0*/  IMAD.MOV R0, RZ, RZ, -R9 ;  /* 0x000000ffff007224 */ /* 0x008fe200078e0a09 */
[----:B------:R-:W-:Y:S01]  /*16bd0*/  SHF.R.U32.HI R3, RZ, R6, R3 ;  /* 0x00000006ff037219 */ /* 0x000fe20000011603 */
[----:B------:R-:W-:Y:S01]  /*16be0*/  FMUL R4, R4, UR4 ;  /* 0x0000000404047c20 */ /* 0x000fe20008400000 */
[----:B------:R-:W-:Y:S01]  /*16bf0*/  ISETP.NE.AND.EX P0, PT, R19, RZ, PT, P0 ;  /* 0x000000ff1300720c */ /* 0x000fe20003f05300 */
[----:B------:R-:W-:Y:S02]  /*16c00*/  IMAD.MOV.U32 R6, RZ, RZ, -0x1 ;  /* 0xffffffffff067424 */ /* 0x000fe400078e00ff */
[----:B------:R-:W1:Y:S01]  /*16c10*/  LDC R17, c[0x0][0x148] ;  /* 0x00005200ff117b82 */ /* 0x000e620000000800 */
[----:B--2---:R-:W-:-:S02]  /*16c20*/  IMAD R16, R13, R0, R2 ;  /* 0x000000000d107224 */ /* 0x004fc400078e0202 */
[----:B------:R-:W-:-:S05]  /*16c30*/  IMAD.MOV.U32 R2, RZ, RZ, 0x1 ;  /* 0x00000001ff027424 */ /* 0x000fca00078e00ff */
[----:B------:R-:W2:Y:S01]  /*16c40*/  LDC R14, c[0x0][0x700] ;  /* 0x0001c000ff0e7b82 */ /* 0x000ea20000000800 */
[-CC-:B----4-:R-:W-:Y:S02]  /*16c50*/  SHF.R.U64 R13, R8, R12.reuse, R3.reuse ;  /* 0x0000000c080d7219 */ /* 0x190fe40000001203 */
[----:B------:R-:W-:Y:S02]  /*16c60*/  SHF.R.U32.HI R0, RZ, R12, R3 ;  /* 0x0000000cff007219 */ /* 0x000fe40000011603 */
[----:B------:R3:W4:Y:S03]  /*16c70*/  F2I.U32.TRUNC.NTZ R12, R4 ;  /* 0x00000004000c7305 */ /* 0x000726000020f000 */
[----:B------:R-:W1:Y:S01]  /*16c80*/  LDC R20, c[0x0][0x748] ;  /* 0x0001d200ff147b82 */ /* 0x000e620000000800 */
[-C--:B0-----:R-:W-:Y:S02]  /*16c90*/  SHF.L.U32 R6, R6, R7.reuse, RZ ;  /* 0x0000000706067219 */ /* 0x081fe400000006ff */
[----:B------:R-:W-:-:S02]  /*16ca0*/  SHF.R.U64 R15, R13, R7, R0 ;  /* 0x000000070d0f7219 */ /* 0x000fc40000001200 */
[-C--:B------:R-:W-:Y:S02]  /*16cb0*/  SHF.L.U32 R22, R2, R7.reuse, RZ ;  /* 0x0000000702167219 */ /* 0x080fe400000006ff */
[----:B------:R-:W-:Y:S01]  /*16cc0*/  SHF.R.U32.HI R3, RZ, R7, R0 ;  /* 0x00000007ff037219 */ /* 0x000fe20000011600 */
[----:B------:R-:W0:Y:S01]  /*16cd0*/  LDC R21, c[0x0][0x738] ;  /* 0x0001ce00ff157b82 */ /* 0x000e220000000800 */
[----:B------:R-:W-:Y:S02]  /*16ce0*/  LOP3.LUT R24, RZ, R6, RZ, 0x33, !PT ;  /* 0x00000006ff187212 */ /* 0x000fe400078e33ff */
[----:B------:R-:W-:-:S05]  /*16cf0*/  MOV R2, R15 ;  /* 0x0000000f00027202 */ /* 0x000fca0000000f00 */
[----:B------:R-:W0:Y:S01]  /*16d00*/  LDC R23, c[0x0][0x710] ;  /* 0x0001c400ff177b82 */ /* 0x000e220000000800 */
[----:B---34-:R-:W-:Y:S05]  /*16d10*/  @!P0 BRA `(.L_x_413) ;  /* 0x0000000000288947 */ /* 0x018fea0003800000 */
[----:B------:R-:W3:Y:S02]  /*16d20*/  LDC R0, c[0x0][0x74c] ;  /* 0x0001d300ff007b82 */ /* 0x000ee40000000800 */
[----:B---3--:R-:W-:-:S05]  /*16d30*/  IADD3 R7, P0, R15, R0, RZ ;  /* 0x000000000f077210 */ /* 0x008fca0007f1e0ff */
[----:B------:R-:W-:-:S04]  /*16d40*/  IMAD.X R9, RZ, RZ, R3, P0 ;  /* 0x000000ffff097224 */ /* 0x000fc800000e0603 */
[----:B------:R-:W-:-:S04]  /*16d50*/  IMAD.WIDE.U32 R2, R9, R18, RZ ;  /* 0x0000001209027225 */ /* 0x000fc800078e00ff */
[----:B------:R-:W-:-:S04]  /*16d60*/  IMAD.WIDE.U32 R4, P0, R7, R19, R2 ;  /* 0x0000001307047225 */ /* 0x000fc80007800002 */
[----:B------:R-:W-:-:S04]  /*16d70*/  IMAD.WIDE.U32 R2, R7, R18, RZ ;  /* 0x0000001207027225 */ /* 0x000fc800078e00ff */
[----:B------:R-:W-:Y:S01]  /*16d80*/  IMAD.X R7, RZ, RZ, RZ, P0 ;  /* 0x000000ffff077224 */ /* 0x000fe200000e06ff */
[----:B------:R-:W-:Y:S01]  /*16d90*/  IADD3 RZ, P0, R3, R4, RZ ;  /* 0x0000000403ff7210 */ /* 0x000fe20007f1e0ff */
[----:B------:R-:W-:-:S04]  /*16da0*/  IMAD.MOV.U32 R6, RZ, RZ, R5 ;  /* 0x000000ffff067224 */ /* 0x000fc800078e0005 */
[----:B------:R-:W-:-:S08]  /*16db0*/  IMAD.WIDE.U32.X R2, R9, R19, R6, P0 ;  /* 0x0000001309027225 */ /* 0x000fd000000e0406 */
.L_x_413:
[----:B-1----:R-:W-:Y:S01]  /*16dc0*/  SHF.R.U64 R3, R2, R20, R3 ;  /* 0x0000001402037219 */ /* 0x002fe20000001203 */
[----:B--2---:R-:W-:Y:S01]  /*16dd0*/  VIADD R7, R14, 0xffffffff ;  /* 0xffffffff0e077836 */ /* 0x004fe20000000000 */
[----:B------:R-:W-:Y:S01]  /*16de0*/  LOP3.LUT R0, R13, R24, RZ, 0xc0, !PT ;  /* 0x000000180d007212 */ /* 0x000fe200078ec0ff */
[----:B------:R-:W-:Y:S01]  /*16df0*/  IMAD.MOV.U32 R4, RZ, RZ, 0x1 ;  /* 0x00000001ff047424 */ /* 0x000fe200078e00ff */
[----:B------:R-:W-:Y:S01]  /*16e00*/  IADD3 R12, -R12, RZ, RZ ;  /* 0x000000ff0c0c7210 */ /* 0x000fe20007ffe1ff */
[----:B------:R-:W-:Y:S01]  /*16e10*/  IMAD.MOV R2, RZ, RZ, -R3 ;  /* 0x000000ffff027224 */ /* 0x000fe200078e0a03 */
[----:B------:R-:W-:Y:S01]  /*16e20*/  MOV R9, R11 ;  /* 0x0000000b00097202 */ /* 0x000fe20000000f00 */
[----:B------:R-:W-:Y:S01]  /*16e30*/  IMAD R5, R22, R3, R0 ;  /* 0x0000000316057224 */ /* 0x000fe200078e0200 */
[----:B------:R-:W-:Y:S01]  /*16e40*/  LOP3.LUT R3, R8, R7, RZ, 0xc0, !PT ;  /* 0x0000000708037212 */ /* 0x000fe200078ec0ff */
[----:B------:R-:W-:Y:S02]  /*16e50*/  @P4 IMAD R16, R17, R12, R10 ;  /* 0x0000000c11104224 */ /* 0x000fe400078e020a */
[----:B0-----:R-:W-:-:S02]  /*16e60*/  IMAD R0, R2, R21, R15 ;  /* 0x0000001502007224 */ /* 0x001fc400078e020f */
[----:B------:R-:W-:Y:S02]  /*16e70*/  IMAD R5, R5, R23, R16 ;  /* 0x0000001705057224 */ /* 0x000fe400078e0210 */
[----:B------:R-:W-:Y:S01]  /*16e80*/  IMAD R2, R0, R14, R3 ;  /* 0x0000000e00027224 */ /* 0x000fe200078e0203 */
[----:B------:R-:W-:-:S04]  /*16e90*/  PRMT R0, R4, 0x7610, R0 ;  /* 0x0000761004007816 */ /* 0x000fc80000000000 */
[----:B------:R-:W-:Y:S02]  /*16ea0*/  SEL R4, R2, R5, !P4 ;  /* 0x0000000502047207 */ /* 0x000fe40006000000 */
[----:B------:R-:W-:-:S07]  /*16eb0*/  SEL R5, R5, R2, !P4 ;  /* 0x0000000205057207 */ /* 0x000fce0006000000 */
.L_x_411:
[----:B------:R-:W-:-:S08]  /*16ec0*/  NOP ;  /* 0x0000000000007918 */ /* 0x000fd00000000000 */
[----:B------:R-:W0:-:S00]  /*16ed0*/  USETMAXREG.DEALLOC.CTAPOOL 0x18 ;  /* 0x00000018000079c8 */ /* 0x000e0000080e0500 */
[----:B------:R-:W-:-:S13]  /*16ee0*/  ISETP.NE.AND P0, PT, RZ, UR7, PT ;  /* 0x00000007ff007c0c */ /* 0x000fda000bf05270 */
[----:B------:R-:W-:Y:S05]  /*16ef0*/  @P0 EXIT ;  /* 0x000000000000094d */ /* 0x000fea0003800000 */
[----:B0-----:R-:W-:Y:S01]  /*16f00*/  LOP3.LUT P0, RZ, R0, 0xff, RZ, 0xc0, !PT ;  /* 0x000000ff00ff7812 */ /* 0x001fe2000780c0ff */
[----:B------:R-:W-:Y:S02]  /*16f10*/  IMAD.MOV.U32 R0, RZ, RZ, 0x1 ;  /* 0x00000001ff007424 */ /* 0x000fe400078e00ff */
[----:B------:R-:W-:-:S10]  /*16f20*/  IMAD.MOV.U32 R6, RZ, RZ, RZ ;  /* 0x000000ffff067224 */ /* 0x000fd400078e00ff */
[----:B------:R-:W-:Y:S05]  /*16f30*/  @!P0 BRA `(.L_x_414) ;  /* 0x0000000c00888947 */ /* 0x000fea0003800000 */
[----:B------:R-:W0:Y:S01]  /*16f40*/  S2R R2, SR_TID.X ;  /* 0x0000000000027919 */ /* 0x000e220000002100 */
[----:B------:R-:W-:Y:S01]  /*16f50*/  ULDC UR4, c[0x0][0x28c] ;  /* 0x0000a30000047ab9 */ /* 0x000fe20000000800 */
[----:B------:R-:W-:Y:S01]  /*16f60*/  ULDC UR5, c[0x0][0x700] ;  /* 0x0001c00000057ab9 */ /* 0x000fe20000000800 */
[----:B------:R-:W-:Y:S01]  /*16f70*/  UIADD3 UR11, UR4, 0x3f, URZ ;  /* 0x0000003f040b7890 */ /* 0x000fe2000fffe03f */
[----:B------:R-:W-:Y:S01]  /*16f80*/  BSSY B0, `(.L_x_414) ;  /* 0x00000dd000007945 */ /* 0x000fe20003800000 */
[----:B------:R-:W-:Y:S01]  /*16f90*/  ULDC UR7, c[0x0][0x758] ;  /* 0x0001d60000077ab9 */ /* 0x000fe20000000800 */
[----:B------:R-:W-:Y:S01]  /*16fa0*/  UMOV UR9, 0xffffffff ;  /* 0xffffffff00097882 */ /* 0x000fe20000000000 */
[----:B------:R-:W-:Y:S01]  /*16fb0*/  UMOV UR12, 0x1 ;  /* 0x00000001000c7882 */ /* 0x000fe20000000000 */
[----:B------:R-:W-:Y:S01]  /*16fc0*/  UIADD3 UR4, UR5, -0x1, URZ ;  /* 0xffffffff05047890 */ /* 0x000fe2000fffe03f */
[----:B------:R-:W-:Y:S01]  /*16fd0*/  IMAD.MOV.U32 R8, RZ, RZ, 0x1 ;  /* 0x00000001ff087424 */ /* 0x000fe200078e00ff */
[----:B------:R-:W-:Y:S01]  /*16fe0*/  USHF.L.U32 UR10, UR9, UR7, URZ ;  /* 0x00000007090a7299 */ /* 0x000fe2000800063f */
[----:B------:R-:W-:Y:S01]  /*16ff0*/  MOV R0, 0x1 ;  /* 0x0000000100007802 */ /* 0x000fe20000000f00 */
[----:B------:R-:W-:Y:S01]  /*17000*/  USHF.L.U32 UR5, UR12, UR7, URZ ;  /* 0x000000070c057299 */ /* 0x000fe2000800063f */
[----:B------:R-:W-:Y:S01]  /*17010*/  IMAD.MOV.U32 R6, RZ, RZ, RZ ;  /* 0x000000ffff067224 */ /* 0x000fe200078e00ff */
[----:B------:R-:W-:Y:S01]  /*17020*/  USHF.R.S32.HI UR12, URZ, 0x1f, UR11 ;  /* 0x0000001f3f0c7899 */ /* 0x000fe2000801140b */
[----:B------:R-:W-:Y:S01]  /*17030*/  ULDC UR8, c[0x0][0xc] ;  /* 0x0000030000087ab9 */ /* 0x000fe20000000800 */
[----:B------:R-:W-:-:S02]  /*17040*/  ULDC UR9, c[0x0][0x10] ;  /* 0x0000040000097ab9 */ /* 0x000fc40000000800 */
[----:B------:R-:W-:Y:S02]  /*17050*/  ULEA.HI UR12, UR12, UR11, URZ, 0x6 ;  /* 0x0000000b0c0c7291 */ /* 0x000fe4000f8f303f */
[----:B------:R-:W-:Y:S02]  /*17060*/  UIMAD.WIDE.U32 UR8, UR8, UR9, URZ ;  /* 0x00000009080872a5 */ /* 0x000fe4000f8e003f */
[----:B------:R-:W-:Y:S02]  /*17070*/  ULOP3.LUT UR7, URZ, UR10, URZ, 0x33, !UPT ;  /* 0x0000000a3f077292 */ /* 0x000fe4000f8e333f */
[----:B------:R-:W-:Y:S01]  /*17080*/  USHF.R.S32.HI UR13, URZ, 0x6, UR12 ;  /* 0x000000063f0d7899 */ /* 0x000fe2000801140c */
[----:B------:R-:W-:Y:S01]  /*17090*/  ULDC UR10, c[0x0][0x14] ;  /* 0x00000500000a7ab9 */ /* 0x000fe20000000800 */
[----:B------:R-:W-:Y:S02]  /*170a0*/  ULOP3.LUT UR15, UR6, 0x2, URZ, 0xfc, !UPT ;  /* 0x00000002060f7892 */ /* 0x000fe4000f8efc3f */
[----:B------:R-:W-:-:S02]  /*170b0*/  UIMAD.WIDE.U32 UR34, UR8, UR10, URZ ;  /* 0x0000000a082272a5 */ /* 0x000fc4000f8e003f */
[----:B------:R-:W-:Y:S01]  /*170c0*/  UIMAD UR14, UR9, UR10, URZ ;  /* 0x0000000a090e72a4 */ /* 0x000fe2000f8e023f */
[C---:B0-----:R-:W-:Y:S01]  /*170d0*/  LOP3.LUT P3, RZ, R2.reuse, 0x7f, RZ, 0xc0, !PT ;  /* 0x0000007f02ff7812 */ /* 0x041fe2000786c0ff */
[----:B------:R-:W-:Y:S01]  /*170e0*/  UIADD3 UR21, UR13, 0x1, URZ ;  /* 0x000000010d157890 */ /* 0x000fe2000fffe03f */
[----:B------:R-:W-:Y:S01]  /*170f0*/  LOP3.LUT P0, RZ, R2, 0x1f, RZ, 0xc0, !PT ;  /* 0x0000001f02ff7812 */ /* 0x000fe2000780c0ff */
[----:B------:R-:W-:Y:S01]  /*17100*/  UIADD3 UR14, UR35, UR14, URZ ;  /* 0x0000000e230e7290 */ /* 0x000fe2000fffe03f */
[----:B------:R-:W-:Y:S02]  /*17110*/  ULDC.64 UR36, c[0x0][0x198] ;  /* 0x0000660000247ab9 */ /* 0x000fe40000000a00 */
[----:B------:R-:W-:-:S13]  /*17120*/  PLOP3.LUT P0, PT, P0, P3, PT, 0x8a, 0x0 ;  /* 0x000000000000781c */ /* 0x000fda0000707172 */
.L_x_426:
[----:B------:R-:W-:-:S03]  /*17130*/  UMOV UR8, 0xffffffff ;  /* 0xffffffff00087882 */ /* 0x000fc60000000000 */
[----:B------:R-:W-:Y:S05]  /*17140*/  BRA.DIV UR8, `(.L_x_415) ;  /* 0x0000001208707947 */ /* 0x000fea000b800000 */
[----:B------:R-:W-:-:S13]  /*17150*/  ELECT P1, URZ, PT ;  /* 0x00000000003f782f */ /* 0x000fda0003820000 */
.L_x_441:
[----:B------:R-:W0:Y:S01]  /*17160*/  LDC R2, c[0x0][0x28c] ;  /* 0x0000a300ff027b82 */ /* 0x000e220000000800 */
[----:B------:R-:W-:Y:S01]  /*17170*/  BSSY B1, `(.L_x_416) ;  /* 0x0000045000017945 */ /* 0x000fe20003800000 */
[----:B0-----:R-:W-:-:S13]  /*17180*/  ISETP.LT.OR P1, PT, R2, 0x1, !P1 ;  /* 0x000000010200780c */ /* 0x001fda0004f21670 */
[----:B------:R-:W-:Y:S05]  /*17190*/  @P1 BRA `(.L_x_417) ;  /* 0x0000000400081947 */ /* 0x000fea0003800000 */
[----:B------:R-:W-:Y:S01]  /*171a0*/  IMAD.SHL.U32 R2, R5, 0x100, RZ ;  /* 0x0000010005027824 */ /* 0x000fe200078e00ff */
[----:B------:R-:W-:Y:S01]  /*171b0*/  CS2R R14, SRZ ;  /* 0x00000000000e7805 */ /* 0x000fe2000001ff00 */
[----:B------:R-:W-:Y:S01]  /*171c0*/  IMAD.SHL.U32 R4, R4, 0x100, RZ ;  /* 0x0000010004047824 */ /* 0x000fe200078e00ff */
[----:B------:R-:W-:Y:S01]  /*171d0*/  MOV R13, UR21 ;  /* 0x00000015000d7c02 */ /* 0x000fe20008000f00 */
[----:B------:R-:W-:Y:S02]  /*171e0*/  IMAD.MOV.U32 R3, RZ, RZ, R0 ;  /* 0x000000ffff037224 */ /* 0x000fe400078e0000 */
[----:B------:R-:W-:Y:S02]  /*171f0*/  IMAD.MOV.U32 R5, RZ, RZ, R6 ;  /* 0x000000ffff057224 */ /* 0x000fe400078e0006 */
[----:B------:R-:W-:-:S07]  /*17200*/  IMAD.MOV.U32 R11, RZ, RZ, RZ ;  /* 0x000000ffff0b7224 */ /* 0x000fce00078e00ff */
.L_x_421:
[----:B------:R-:W0:Y:S01]  /*17210*/  S2R R10, SR_CgaCtaId ;  /* 0x00000000000a7919 */ /* 0x000e220000008800 */
[----:B------:R-:W-:-:S04]  /*17220*/  MOV R7, 0x400 ;  /* 0x0000040000077802 */ /* 0x000fc80000000f00 */
[----:B0-----:R-:W-:Y:S02]  /*17230*/  LEA R16, R10, R7, 0x18 ;  /* 0x000000070a107211 */ /* 0x001fe400078ec0ff */
[----:B------:R-:W-:Y:S01]  /*17240*/  SHF.L.U32 R7, R3, 0x1f, RZ ;  /* 0x0000001f03077819 */ /* 0x000fe200000006ff */
[----:B------:R-:W0:Y:S01]  /*17250*/  @!P3 LDC R10, c[0x0][0x640] ;  /* 0x00019000ff0abb82 */ /* 0x000e220000000800 */
[----:B------:R-:W-:-:S04]  /*17260*/  LEA R12, R5, R16, 0x3 ;  /* 0x00000010050c7211 */ /* 0x000fc800078e18ff */
[----:B------:R-:W1:Y:S02]  /*17270*/  SYNCS.PHASECHK.TRANS64.TRYWAIT P1, [R12+URZ+0x40], R7 ;  /* 0x000040070c0075a7 */ /* 0x000e64000802017f */
[----:B-1----:R-:W-:Y:S05]  /*17280*/  @!P1 BRA `(.L_x_418) ;  /* 0x0000001000409947 */ /* 0x002fea0003800000 */
.L_x_442:
[----:B------:R-:W-:Y:S01]  /*17290*/  UPRMT UR8, UR15, 0x9910, URZ ;  /* 0x000099100f087896 */ /* 0x000fe2000800003f */
[----:B0-----:R0:W-:Y:S03]  /*172a0*/  @!P3 SYNCS.ARRIVE.TRANS64 RZ, [R12+URZ], R10 ;  /* 0x0000000a0cffb9a7 */ /* 0x0011e6000800003f */
[----:B------:R-:W-:-:S06]  /*172b0*/  UISETP.NE.AND UP0, UPT, UR8, 0x2, UPT ;  /* 0x000000020800788c */ /* 0x000fcc000bf05270 */
[----:B------:R-:W-:-:S13]  /*172c0*/  PLOP3.LUT P1, PT, PT, PT, UP0, 0x80, 0x0 ;  /* 0x000000000000781c */ /* 0x000fda0003f2f008 */
[----:B0-----:R-:W-:Y:S05]  /*172d0*/  @P1 BRA `(.L_x_419) ;  /* 0x0000000000041947 */ /* 0x001fea0003800000 */
[----:B------:R-:W-:Y:S01]  /*172e0*/  BPT.TRAP 0x1 ;  /* 0x000000040000795c */ /* 0x000fe20000300000 */
.L_x_419:
[----:B------:R-:W-:Y:S05]  /*172f0*/  @P0 BRA `(.L_x_420) ;  /* 0x0000000000040947 */ /* 0x000fea0003800000 */
[----:B------:R-:W-:Y:S01]  /*17300*/  BPT.TRAP 0x1 ;  /* 0x000000040000795c */ /* 0x000fe20000300000 */
.L_x_420:
[--C-:B-1----:R-:W-:Y:S01]  /*17310*/  IMAD R7, R5, 0x2000, R16.reuse ;  /* 0x0000200005077824 */ /* 0x102fe200078e0210 */
[----:B------:R-:W-:Y:S01]  /*17320*/  R2UR UR25, R12 ;  /* 0x000000000c1972ca */ /* 0x000fe200000e0000 */
[----:B------:R-:W-:Y:S01]  /*17330*/  VIADD R13, R13, 0xffffffff ;  /* 0xffffffff0d0d7836 */ /* 0x000fe20000000000 */
[----:B------:R-:W-:Y:S01]  /*17340*/  R2UR UR28, R9 ;  /* 0x00000000091c72ca */ /* 0x000fe200000e0000 */
[----:B------:R-:W-:Y:S01]  /*17350*/  UIADD3 UR22, UP0, UR36, 0xf0, URZ ;  /* 0x000000f024167890 */ /* 0x000fe2000ff1e03f */
[----:B------:R-:W-:Y:S01]  /*17360*/  R2UR UR24, R7 ;  /* 0x00000000071872ca */ /* 0x000fe200000e0000 */
[C-C-:B------:R-:W-:Y:S01]  /*17370*/  IMAD R7, R5.reuse, 0x800, R16.reuse ;  /* 0x0000080005077824 */ /* 0x140fe200078e0210 */
[----:B------:R-:W-:Y:S01]  /*17380*/  R2UR UR27, R2 ;  /* 0x00000000021b72ca */ /* 0x000fe200000e0000 */
[----:B------:R-:W-:Y:S01]  /*17390*/  IMAD R16, R5, 0x4000, R16 ;  /* 0x0000400005107824 */ /* 0x000fe200078e0210 */
[----:B------:R-:W-:Y:S01]  /*173a0*/  R2UR UR26, R14 ;  /* 0x000000000e1a72ca */ /* 0x000fe200000e0000 */
[----:B------:R-:W-:Y:S01]  /*173b0*/  UIADD3 UR30, UP1, UR36, 0x1f0, URZ ;  /* 0x000001f0241e7890 */ /* 0x000fe2000ff3e03f */
[----:B------:R-:W-:Y:S01]  /*173c0*/  R2UR UR16, R7 ;  /* 0x00000000071072ca */ /* 0x000fe200000e0000 */
[----:B------:R-:W-:Y:S01]  /*173d0*/  UIADD3 UR38, UP2, UR36, 0x2f0, URZ ;  /* 0x000002f024267890 */ /* 0x000fe2000ff5e03f */
[----:B------:R-:W-:Y:S01]  /*173e0*/  R2UR UR8, R16 ;  /* 0x00000000100872ca */ /* 0x000fe200000e0000 */
[----:B------:R-:W-:Y:S01]  /*173f0*/  UIADD3.X UR23, URZ, UR37, URZ, UP0, !UPT ;  /* 0x000000253f177290 */ /* 0x000fe200087fe43f */
[----:B------:R-:W-:Y:S01]  /*17400*/  R2UR UR19, R11 ;  /* 0x000000000b1372ca */ /* 0x000fe200000e0000 */
[----:B------:R-:W-:Y:S01]  /*17410*/  UIADD3.X UR31, URZ, UR37, URZ, UP1, !UPT ;  /* 0x000000253f1f7290 */ /* 0x000fe20008ffe43f */
[----:B------:R-:W-:Y:S01]  /*17420*/  R2UR UR10, R15 ;  /* 0x000000000f0a72ca */ /* 0x000fe200000e0000 */
[----:B------:R-:W-:Y:S01]  /*17430*/  UIADD3 UR24, UR24, 0x180, URZ ;  /* 0x0000018018187890 */ /* 0x000fe2000fffe03f */
[----:B------:R-:W-:Y:S01]  /*17440*/  R2UR UR11, R4 ;  /* 0x00000000040b72ca */ /* 0x000fe200000e0000 */
[----:B------:R-:W-:Y:S01]  /*17450*/  UIADD3.X UR39, URZ, UR37, URZ, UP2, !UPT ;  /* 0x000000253f277290 */ /* 0x000fe200097fe43f */
[----:B------:R-:W-:Y:S01]  /*17460*/  ISETP.GT.AND P2, PT, R13, 0x1, PT ;  /* 0x000000010d00780c */ /* 0x000fe20003f44270 */
[----:B------:R-:W-:Y:S01]  /*17470*/  UMOV UR32, 0x0 ;  /* 0x0000000000207882 */ /* 0x000fe20000000000 */
[----:B------:R-:W-:Y:S01]  /*17480*/  IADD3 R5, R5, 0x1, RZ ;  /* 0x0000000105057810 */ /* 0x000fe20007ffe0ff */
[----:B------:R-:W-:Y:S01]  /*17490*/  UIADD3 UR16, UR16, 0x30180, URZ ;  /* 0x0003018010107890 */ /* 0x000fe2000fffe03f */
[----:B------:R-:W-:Y:S01]  /*174a0*/  VIADD R11, R11, 0x1 ;  /* 0x000000010b0b7836 */ /* 0x000fe20000000000 */
[----:B------:R-:W-:Y:S01]  /*174b0*/  UIADD3 UR8, UR8, 0x10180, URZ ;  /* 0x0001018008087890 */ /* 0x000fe2000fffe03f */
[----:B------:R-:W-:Y:S01]  /*174c0*/  ISETP.NE.AND P1, PT, R5, 0x8, PT ;  /* 0x000000080500780c */ /* 0x000fe20003f25270 */
[----:B------:R-:W-:Y:S01]  /*174d0*/  UMOV UR33, 0x10000000 ;  /* 0x1000000000217882 */ /* 0x000fe20000000000 */
[----:B------:R-:W-:Y:S01]  /*174e0*/  UMOV UR17, UR25 ;  /* 0x0000001900117c82 */ /* 0x000fe20008000000 */
[----:B------:R-:W-:Y:S01]  /*174f0*/  UMOV UR20, UR28 ;  /* 0x0000001c00147c82 */ /* 0x000fe20008000000 */
[----:B------:R-:W-:Y:S01]  /*17500*/  UMOV UR18, UR27 ;  /* 0x0000001b00127c82 */ /* 0x000fe20008000000 */
[----:B------:R0:W-:Y:S01]  /*17510*/  UTMALDG.3D [UR24], [UR22], desc[UR32] ;  /* 0x00002018160075b4 */ /* 0x0001e20008011000 */
[----:B------:R-:W-:Y:S01]  /*17520*/  UMOV UR9, UR25 ;  /* 0x0000001900097c82 */ /* 0x000fe20008000000 */
[----:B------:R-:W-:Y:S01]  /*17530*/  UMOV UR12, UR28 ;  /* 0x0000001c000c7c82 */ /* 0x000fe20008000000 */
[----:B------:R-:W-:Y:S01]  /*17540*/  SEL R10, RZ, 0x1, P1 ;  /* 0x00000001ff0a7807 */ /* 0x000fe20000800000 */
[----:B------:R-:W-:Y:S01]  /*17550*/  VIADD R14, R14, 0x20 ;  /* 0x000000200e0e7836 */ /* 0x000fe20000000000 */
[----:B------:R-:W-:-:S02]  /*17560*/  IADD3 R15, R15, 0x40, RZ ;  /* 0x000000400f0f7810 */ /* 0x000fc40007ffe0ff */
[----:B------:R-:W-:Y:S01]  /*17570*/  LOP3.LUT R3, R3, R10, RZ, 0x3c, !PT ;  /* 0x0000000a03037212 */ /* 0x000fe200078e3cff */
[----:B------:R0:W-:Y:S01]  /*17580*/  UTMALDG.3D [UR16], [UR30], desc[UR32] ;  /* 0x000020101e0075b4 */ /* 0x0001e20008011000 */
[----:B------:R-:W-:Y:S01]  /*17590*/  SEL R5, R5, RZ, P1 ;  /* 0x000000ff05057207 */ /* 0x000fe20000800000 */
[----:B------:R0:W-:Y:S02]  /*175a0*/  UTMALDG.3D [UR8], [UR38], desc[UR32] ;  /* 0x00002008260075b4 */ /* 0x0001e40008011000 */
[----:B0-----:R-:W-:Y:S05]  /*175b0*/  @P2 BRA `(.L_x_421) ;  /* 0xfffffffc00142947 */ /* 0x001fea000383ffff */
.L_x_417:
[----:B------:R-:W-:Y:S05]  /*175c0*/  BSYNC B1 ;  /* 0x0000000000017941 */ /* 0x000fea0003800000 */
.L_x_416:
[----:B------:R-:W2:Y:S01]  /*175d0*/  LDL.LU R16, [R1+0x200] ;  /* 0x0002000001107983 */ /* 0x000ea20000300800 */
[----:B------:R-:W-:Y:S01]  /*175e0*/  LOP3.LUT P5, RZ, R8, 0xff, RZ, 0xc0, !PT ;  /* 0x000000ff08ff7812 */ /* 0x000fe200078ac0ff */
[----:B------:R-:W-:Y:S01]  /*175f0*/  VIADD R6, R6, UR13 ;  /* 0x0000000d06067c36 */ /* 0x000fe20008000000 */
[----:B------:R-:W-:Y:S01]  /*17600*/  ULDC.64 UR8, c[0x0][0x750] ;  /* 0x0001d40000087ab9 */ /* 0x000fe20000000a00 */
[----:B------:R-:W3:Y:S01]  /*17610*/  LDL.LU R12, [R1+0x204] ;  /* 0x00020400010c7983 */ /* 0x000ee20000300800 */
[----:B------:R-:W-:Y:S01]  /*17620*/  BSSY B1, `(.L_x_422) ;  /* 0x0000070000017945 */ /* 0x000fe20003800000 */
[----:B------:R-:W-:Y:S01]  /*17630*/  IMAD.MOV.U32 R5, RZ, RZ, -0x1 ;  /* 0xffffffffff057424 */ /* 0x000fe200078e00ff */
[----:B------:R-:W-:Y:S01]  /*17640*/  SHF.R.U32.HI R2, RZ, 0x3, R6 ;  /* 0x00000003ff027819 */ /* 0x000fe20000011606 */
[----:B------:R-:W-:Y:S01]  /*17650*/  IMAD.MOV.U32 R9, RZ, RZ, -0x1 ;  /* 0xffffffffff097424 */ /* 0x000fe200078e00ff */
[----:B------:R-:W-:Y:S02]  /*17660*/  ISETP.GT.U32.AND P1, PT, R6, 0x7, PT ;  /* 0x000000070600780c */ /* 0x000fe40003f24070 */
[----:B------:R-:W-:-:S02]  /*17670*/  LOP3.LUT R2, R2, 0x1, RZ, 0xc0, !PT ;  /* 0x0000000102027812 */ /* 0x000fc400078ec0ff */
[----:B------:R-:W-:Y:S01]  /*17680*/  LOP3.LUT R6, R6, 0x7, RZ, 0xc0, !PT ;  /* 0x0000000706067812 */ /* 0x000fe200078ec0ff */
[----:B------:R-:W0:Y:S01]  /*17690*/  @P5 S2R R3, SR_CgaCtaId ;  /* 0x0000000000035919 */ /* 0x000e220000008800 */
[----:B------:R-:W-:Y:S02]  /*176a0*/  ISETP.NE.U32.AND P2, PT, R2, 0x1, PT ;  /* 0x000000010200780c */ /* 0x000fe40003f45070 */
[----:B------:R-:W-:Y:S02]  /*176b0*/  @P5 MOV R2, 0x400 ;  /* 0x0000040000025802 */ /* 0x000fe40000000f00 */
[----:B------:R-:W-:Y:S02]  /*176c0*/  MOV R4, 0xffffffff ;  /* 0xffffffff00047802 */ /* 0x000fe40000000f00 */
[----:B------:R-:W-:Y:S02]  /*176d0*/  PRMT R8, RZ, 0x7610, R8 ;  /* 0x00007610ff087816 */ /* 0x000fe40000000008 */
[----:B0-----:R-:W-:Y:S01]  /*176e0*/  @P5 LEA R2, R3, R2, 0x18 ;  /* 0x0000000203025211 */ /* 0x001fe200078ec0ff */
[----:B------:R-:W-:-:S03]  /*176f0*/  IMAD.U32 R3, RZ, RZ, UR13 ;  /* 0x0000000dff037e24 */ /* 0x000fc6000f8e00ff */
[----:B------:R0:W-:Y:S02]  /*17700*/  @P5 SYNCS.ARRIVE.TRANS64.A1T0 RZ, [R2+URZ+0x98], RZ ;  /* 0x000098ff02ff59a7 */ /* 0x0001e4000810003f */
[C---:B------:R-:W-:Y:S02]  /*17710*/  ISETP.LT.U32.AND P1, PT, R3.reuse, 0x8, P1 ;  /* 0x000000080300780c */ /* 0x040fe40000f21070 */
[----:B------:R-:W-:Y:S02]  /*17720*/  ISETP.GT.U32.AND P2, PT, R3, 0x7, !P2 ;  /* 0x000000070300780c */ /* 0x000fe40005744070 */
[----:B------:R-:W-:Y:S02]  /*17730*/  SEL R3, RZ, 0x1, !P1 ;  /* 0x00000001ff037807 */ /* 0x000fe40004800000 */
[----:B0-----:R-:W-:-:S04]  /*17740*/  SEL R2, RZ, 0x1, !P2 ;  /* 0x00000001ff027807 */ /* 0x001fc80005000000 */
[----:B------:R-:W-:Y:S02]  /*17750*/  LOP3.LUT R0, R2, R0, R3, 0x96, !PT ;  /* 0x0000000002007212 */ /* 0x000fe400078e9603 */
[----:B------:R-:W-:Y:S02]  /*17760*/  PRMT R2, RZ, 0x7610, R2 ;  /* 0x00007610ff027816 */ /* 0x000fe40000000002 */
[----:B---3--:R-:W-:-:S04]  /*17770*/  IADD3 R12, P1, R12, UR34, RZ ;  /* 0x000000220c0c7c10 */ /* 0x008fc8000ff3e0ff */
[----:B--2---:R-:W-:Y:S01]  /*17780*/  IADD3.X R16, R16, UR14, RZ, P1, !PT ;  /* 0x0000000e10107c10 */ /* 0x004fe20008ffe4ff */
[----:B------:R0:W-:Y:S01]  /*17790*/  STL [R1+0x204], R12 ;  /* 0x0002040c01007387 */ /* 0x0001e20000100800 */
[----:B------:R-:W-:-:S03]  /*177a0*/  ISETP.GE.U32.AND P1, PT, R12, UR8, PT ;  /* 0x000000080c007c0c */ /* 0x000fc6000bf26070 */
[----:B------:R0:W-:Y:S01]  /*177b0*/  STL [R1+0x200], R16 ;  /* 0x0002001001007387 */ /* 0x0001e20000100800 */
[----:B------:R-:W-:-:S13]  /*177c0*/  ISETP.GE.U32.AND.EX P1, PT, R16, UR9, PT, P1 ;  /* 0x0000000910007c0c */ /* 0x000fda000bf26110 */
[----:B0-----:R-:W-:Y:S05]  /*177d0*/  @P1 BRA `(.L_x_423) ;  /* 0x0000000400501947 */ /* 0x001fea0003800000 */
[----:B------:R-:W0:Y:S01]  /*177e0*/  S2R R7, SR_CTAID.X ;  /* 0x0000000000077919 */ /* 0x000e220000002500 */
[----:B------:R-:W-:Y:S01]  /*177f0*/  ULDC UR8, c[0x0][0x150] ;  /* 0x0000540000087ab9 */ /* 0x000fe20000000800 */
[----:B------:R-:W1:Y:S01]  /*17800*/  LDC R4, c[0x0][0x144] ;  /* 0x00005100ff047b82 */ /* 0x000e620000000800 */
[----:B------:R-:W-:Y:S01]  /*17810*/  ULDC UR11, c[0x0][0x730] ;  /* 0x0001cc00000b7ab9 */ /* 0x000fe20000000800 */
[----:B------:R-:W2:Y:S06]  /*17820*/  S2R R5, SR_CTAID.Y ;  /* 0x0000000000057919 */ /* 0x000eac0000002600 */
[----:B------:R-:W3:Y:S01]  /*17830*/  LDC R10, c[0x0][0x148] ;  /* 0x00005200ff0a7b82 */ /* 0x000ee20000000800 */
[----:B0-----:R-:W-:-:S02]  /*17840*/  I2FP.F32.U32 R2, R7 ;  /* 0x0000000700027245 */ /* 0x001fc40000201000 */
[----:B--2---:R-:W-:-:S03]  /*17850*/  I2FP.F32.U32 R3, R5 ;  /* 0x0000000500037245 */ /* 0x004fc60000201000 */
[----:B------:R-:W-:Y:S01]  /*17860*/  FMUL R2, R2, UR8 ;  /* 0x0000000802027c20 */ /* 0x000fe20008400000 */
[----:B------:R-:W-:Y:S02]  /*17870*/  ULDC UR8, c[0x0][0x154] ;  /* 0x0000550000087ab9 */ /* 0x000fe40000000800 */
[----:B------:R-:W-:Y:S01]  /*17880*/  FMUL R9, R3, UR8 ;  /* 0x0000000803097c20 */ /* 0x000fe20008400000 */
[----:B------:R-:W-:Y:S02]  /*17890*/  ULDC.64 UR8, c[0x0][0x728] ;  /* 0x0001ca0000087ab9 */ /* 0x000fe40000000a00 */
[----:B------:R-:W0:Y:S01]  /*178a0*/  F2I.U32.TRUNC.NTZ R2, R2 ;  /* 0x0000000200027305 */ /* 0x000e22000020f000 */
[----:B------:R-:W-:-:S04]  /*178b0*/  ISETP.NE.U32.AND P1, PT, RZ, UR8, PT ;  /* 0x00000008ff007c0c */ /* 0x000fc8000bf25070 */
[----:B------:R-:W-:-:S03]  /*178c0*/  ISETP.NE.AND.EX P1, PT, RZ, UR9, PT, P1 ;  /* 0x00000009ff007c0c */ /* 0x000fc6000bf25310 */
[----:B------:R-:W2:Y:S01]  /*178d0*/  F2I.U32.TRUNC.NTZ R9, R9 ;  /* 0x0000000900097305 */ /* 0x000ea2000020f000 */
[----:B0-----:R-:W-:Y:S01]  /*178e0*/  IMAD.MOV R3, RZ, RZ, -R2 ;  /* 0x000000ffff037224 */ /* 0x001fe200078e0a02 */
[----:B------:R-:W-:-:S03]  /*178f0*/  MOV R2, R12 ;  /* 0x0000000c00027202 */ /* 0x000fc60000000f00 */
[----:B-1----:R-:W-:Y:S02]  /*17900*/  IMAD R7, R4, R3, R7 ;  /* 0x0000000304077224 */ /* 0x002fe400078e0207 */
[----:B--2---:R-:W-:-:S04]  /*17910*/  IMAD.MOV R3, RZ, RZ, -R9 ;  /* 0x000000ffff037224 */ /* 0x004fc800078e0a09 */
[----:B---3--:R-:W-:Y:S02]  /*17920*/  @P4 IMAD R7, R10, R3, R5 ;  /* 0x000000030a074224 */ /* 0x008fe400078e0205 */
[----:B------:R-:W-:Y:S01]  /*17930*/  IMAD.MOV.U32 R3, RZ, RZ, R16 ;  /* 0x000000ffff037224 */ /* 0x000fe200078e0010 */
[----:B------:R-:W-:Y:S06]  /*17940*/  @!P1 BRA `(.L_x_424) ;  /* 0x0000000000289947 */ /* 0x000fec0003800000 */
[----:B------:R-:W-:Y:S02]  /*17950*/  ULDC UR10, c[0x0][0x734] ;  /* 0x0001cd00000a7ab9 */ /* 0x000fe40000000800 */
[----:B------:R-:W-:-:S05]  /*17960*/  IADD3 R3, P1, R12, UR10, RZ ;  /* 0x0000000a0c037c10 */ /* 0x000fca000ff3e0ff */
[----:B------:R-:W-:-:S04]  /*17970*/  IMAD.X R9, RZ, RZ, R16, P1 ;  /* 0x000000ffff097224 */ /* 0x000fc800008e0610 */
[----:B------:R-:W-:-:S04]  /*17980*/  IMAD.WIDE.U32 R4, R9, UR8, RZ ;  /* 0x0000000809047c25 */ /* 0x000fc8000f8e00ff */
[----:B------:R-:W-:-:S04]  /*17990*/  IMAD.WIDE.U32 R4, P1, R3, UR9, R4 ;  /* 0x0000000903047c25 */ /* 0x000fc8000f820004 */
[----:B------:R-:W-:Y:S01]  /*179a0*/  IMAD.WIDE.U32 R2, R3, UR8, RZ ;  /* 0x0000000803027c25 */ /* 0x000fe2000f8e00ff */
[----:B------:R-:W-:-:S04]  /*179b0*/  MOV R2, R5 ;  /* 0x0000000500027202 */ /* 0x000fc80000000f00 */
[----:B------:R-:W-:Y:S01]  /*179c0*/  IADD3 RZ, P2, R3, R4, RZ ;  /* 0x0000000403ff7210 */ /* 0x000fe20007f5e0ff */
[----:B------:R-:W-:-:S04]  /*179d0*/  IMAD.X R3, RZ, RZ, RZ, P1 ;  /* 0x000000ffff037224 */ /* 0x000fc800008e06ff */
[----:B------:R-:W-:-:S08]  /*179e0*/  IMAD.WIDE.U32.X R2, R9, UR9, R2, P2 ;  /* 0x0000000909027c25 */ /* 0x000fd000090e0402 */
.L_x_424:
[--C-:B------:R-:W-:Y:S01]  /*179f0*/  SHF.R.U64 R9, R2, UR11, R3.reuse ;  /* 0x0000000b02097c19 */ /* 0x100fe20008001203 */
[----:B------:R-:W-:Y:S01]  /*17a00*/  ULDC.64 UR8, c[0x0][0x720] ;  /* 0x0001c80000087ab9 */ /* 0x000fe20000000a00 */
[----:B------:R-:W-:Y:S01]  /*17a10*/  SHF.R.U32.HI R2, RZ, UR11, R3 ;  /* 0x0000000bff027c19 */ /* 0x000fe20008011603 */
[----:B------:R-:W-:Y:S01]  /*17a20*/  IMAD.MOV.U32 R3, RZ, RZ, R16 ;  /* 0x000000ffff037224 */ /* 0x000fe200078e0010 */
[----:B------:R-:W-:Y:S01]  /*17a30*/  IADD3 R11, P1, RZ, -R9, RZ ;  /* 0x80000009ff0b7210 */ /* 0x000fe20007f3e0ff */
[----:B------:R-:W-:-:S04]  /*17a40*/  ULDC.64 UR10, c[0x0][0x740] ;  /* 0x0001d000000a7ab9 */ /* 0x000fc80000000a00 */
[----:B------:R-:W-:Y:S01]  /*17a50*/  IMAD.X R2, RZ, RZ, ~R2, P1 ;  /* 0x000000ffff027224 */ /* 0x000fe200008e0e02 */
[----:B------:R-:W-:-:S03]  /*17a60*/  ISETP.NE.U32.AND P1, PT, RZ, UR10, PT ;  /* 0x0000000aff007c0c */ /* 0x000fc6000bf25070 */
[----:B------:R-:W-:Y:S01]  /*17a70*/  IMAD R2, R2, UR8, RZ ;  /* 0x0000000802027c24 */ /* 0x000fe2000f8e02ff */
[----:B------:R-:W-:-:S03]  /*17a80*/  ISETP.NE.AND.EX P1, PT, RZ, UR11, PT, P1 ;  /* 0x0000000bff007c0c */ /* 0x000fc6000bf25310 */
[----:B------:R-:W-:Y:S02]  /*17a90*/  IMAD R5, R11, UR9, R2 ;  /* 0x000000090b057c24 */ /* 0x000fe4000f8e0202 */
[----:B------:R-:W-:-:S04]  /*17aa0*/  IMAD.MOV.U32 R2, RZ, RZ, R12 ;  /* 0x000000ffff027224 */ /* 0x000fc800078e000c */
[----:B------:R-:W-:Y:S01]  /*17ab0*/  IMAD.WIDE.U32 R2, R11, UR8, R2 ;  /* 0x000000080b027c25 */ /* 0x000fe2000f8e0002 */
[----:B------:R-:W-:-:S04]  /*17ac0*/  ULDC UR8, c[0x0][0x718] ;  /* 0x0001c60000087ab9 */ /* 0x000fc80000000800 */
[----:B------:R-:W-:-:S04]  /*17ad0*/  IADD3 R3, R3, R5, RZ ;  /* 0x0000000503037210 */ /* 0x000fc80007ffe0ff */
[--C-:B------:R-:W-:Y:S02]  /*17ae0*/  SHF.R.U64 R10, R2, UR8, R3.reuse ;  /* 0x00000008020a7c19 */ /* 0x100fe40008001203 */
[----:B------:R-:W-:Y:S01]  /*17af0*/  SHF.R.U32.HI R3, RZ, UR8, R3 ;  /* 0x00000008ff037c19 */ /* 0x000fe20008011603 */
[----:B------:R-:W-:-:S03]  /*17b00*/  ULDC UR8, c[0x0][0x708] ;  /* 0x0001c20000087ab9 */ /* 0x000fc60000000800 */
[--C-:B------:R-:W-:Y:S02]  /*17b10*/  SHF.R.U64 R12, R10, UR8, R3.reuse ;  /* 0x000000080a0c7c19 */ /* 0x100fe40008001203 */
[----:B------:R-:W-:Y:S01]  /*17b20*/  SHF.R.U32.HI R3, RZ, UR8, R3 ;  /* 0x00000008ff037c19 */ /* 0x000fe20008011603 */
[----:B------:R-:W-:-:S03]  /*17b30*/  ULDC UR8, c[0x0][0x758] ;  /* 0x0001d60000087ab9 */ /* 0x000fc60000000800 */
[--C-:B------:R-:W-:Y:S02]  /*17b40*/  SHF.R.U64 R11, R12, UR8, R3.reuse ;  /* 0x000000080c0b7c19 */ /* 0x100fe40008001203 */
[----:B------:R-:W-:-:S03]  /*17b50*/  SHF.R.U32.HI R13, RZ, UR8, R3 ;  /* 0x00000008ff0d7c19 */ /* 0x000fc60008011603 */
[----:B------:R-:W-:Y:S02]  /*17b60*/  IMAD.MOV.U32 R2, RZ, RZ, R11 ;  /* 0x000000ffff027224 */ /* 0x000fe400078e000b */
[----:B------:R-:W-:Y:S01]  /*17b70*/  IMAD.MOV.U32 R3, RZ, RZ, R13 ;  /* 0x000000ffff037224 */ /* 0x000fe200078e000d */
[----:B------:R-:W-:Y:S06]  /*17b80*/  @!P1 BRA `(.L_x_425) ;  /* 0x0000000000289947 */ /* 0x000fec0003800000 */
[----:B------:R-:W-:Y:S02]  /*17b90*/  ULDC UR8, c[0x0][0x74c] ;  /* 0x0001d30000087ab9 */ /* 0x000fe40000000800 */
[----:B------:R-:W-:-:S05]  /*17ba0*/  IADD3 R3, P1, R11, UR8, RZ ;  /* 0x000000080b037c10 */ /* 0x000fca000ff3e0ff */
[----:B------:R-:W-:-:S04]  /*17bb0*/  IMAD.X R13, RZ, RZ, R13, P1 ;  /* 0x000000ffff0d7224 */ /* 0x000fc800008e060d */
[----:B------:R-:W-:-:S04]  /*17bc0*/  IMAD.WIDE.U32 R4, R13, UR10, RZ ;  /* 0x0000000a0d047c25 */ /* 0x000fc8000f8e00ff */
[----:B------:R-:W-:-:S04]  /*17bd0*/  IMAD.WIDE.U32 R4, P1, R3, UR11, R4 ;  /* 0x0000000b03047c25 */ /* 0x000fc8000f820004 */
[----:B------:R-:W-:-:S04]  /*17be0*/  IMAD.WIDE.U32 R2, R3, UR10, RZ ;  /* 0x0000000a03027c25 */ /* 0x000fc8000f8e00ff */
[----:B------:R-:W-:Y:S01]  /*17bf0*/  IMAD.MOV.U32 R2, RZ, RZ, R5 ;  /* 0x000000ffff027224 */ /* 0x000fe200078e0005 */
[----:B------:R-:W-:Y:S02]  /*17c00*/  IADD3 RZ, P2, R3, R4, RZ ;  /* 0x0000000403ff7210 */ /* 0x000fe40007f5e0ff */
[----:B------:R-:W-:-:S03]  /*17c10*/  IADD3.X R3, RZ, RZ, RZ, P1, !PT ;  /* 0x000000ffff037210 */ /* 0x000fc60000ffe4ff */
[----:B------:R-:W-:-:S08]  /*17c20*/  IMAD.WIDE.U32.X R2, R13, UR11, R2, P2 ;  /* 0x0000000b0d027c25 */ /* 0x000fd000090e0402 */
.L_x_425:
[----:B------:R-:W-:Y:S01]  /*17c30*/  ULDC UR8, c[0x0][0x748] ;  /* 0x0001d20000087ab9 */ /* 0x000fe20000000800 */
[----:B------:R-:W-:Y:S02]  /*17c40*/  LOP3.LUT R12, R12, UR7, RZ, 0xc0, !PT ;  /* 0x000000070c0c7c12 */ /* 0x000fe4000f8ec0ff */
[----:B------:R-:W-:Y:S01]  /*17c50*/  SHF.R.U64 R3, R2, UR8, R3 ;  /* 0x0000000802037c19 */ /* 0x000fe20008001203 */
[----:B------:R-:W-:-:S04]  /*17c60*/  ULDC UR8, c[0x0][0x738] ;  /* 0x0001ce0000087ab9 */ /* 0x000fc80000000800 */
[----:B------:R-:W-:Y:S02]  /*17c70*/  IMAD.MOV R2, RZ, RZ, -R3 ;  /* 0x000000ffff027224 */ /* 0x000fe400078e0a03 */
[----:B------:R-:W-:Y:S02]  /*17c80*/  IMAD R12, R3, UR5, R12 ;  /* 0x00000005030c7c24 */ /* 0x000fe4000f8e020c */
[----:B------:R-:W-:Y:S01]  /*17c90*/  IMAD R11, R2, UR8, R11 ;  /* 0x00000008020b7c24 */ /* 0x000fe2000f8e020b */
[----:B------:R-:W-:Y:S01]  /*17ca0*/  ULDC UR8, c[0x0][0x710] ;  /* 0x0001c40000087ab9 */ /* 0x000fe20000000800 */
[----:B------:R-:W-:Y:S01]  /*17cb0*/  LOP3.LUT R2, R10, UR4, RZ, 0xc0, !PT ;  /* 0x000000040a027c12 */ /* 0x000fe2000f8ec0ff */
[----:B------:R-:W-:Y:S01]  /*17cc0*/  IMAD R7, R12, UR8, R7 ;  /* 0x000000080c077c24 */ /* 0x000fe2000f8e0207 */
[----:B------:R-:W-:-:S03]  /*17cd0*/  ULDC UR8, c[0x0][0x700] ;  /* 0x0001c00000087ab9 */ /* 0x000fc60000000800 */
[----:B------:R-:W-:-:S05]  /*17ce0*/  IMAD R2, R11, UR8, R2 ;  /* 0x000000080b027c24 */ /* 0x000fca000f8e0202 */
[----:B------:R-:W-:Y:S02]  /*17cf0*/  SEL R4, R2, R7, !P4 ;  /* 0x0000000702047207 */ /* 0x000fe40006000000 */
[----:B------:R-:W-:Y:S01]  /*17d00*/  SEL R5, R7, R2, !P4 ;  /* 0x0000000207057207 */ /* 0x000fe20006000000 */
[----:B------:R-:W-:-:S07]  /*17d10*/  IMAD.MOV.U32 R2, RZ, RZ, 0x1 ;  /* 0x00000001ff027424 */ /* 0x000fce00078e00ff */
.L_x_423:
[----:B------:R-:W-:Y:S05]  /*17d20*/  BSYNC B1 ;  /* 0x0000000000017941 */ /* 0x000fea0003800000 */
.L_x_422:
[----:B------:R-:W-:-:S13]  /*17d30*/  LOP3.LUT P1, RZ, R2, 0xff, RZ, 0xc0, !PT ;  /* 0x000000ff02ff7812 */ /* 0x000fda000782c0ff */
[----:B------:R-:W-:Y:S05]  /*17d40*/  @P1 BRA `(.L_x_426) ;  /* 0xfffffff000f81947 */ /* 0x000fea000383ffff */
[----:B------:R-:W-:Y:S05]  /*17d50*/  BSYNC B0 ;  /* 0x0000000000007941 */ /* 0x000fea0003800000 */
.L_x_414:
[----:B------:R-:W-:-:S03]  /*17d60*/  UMOV UR8, 0xffffffff ;  /* 0xffffffff00087882 */ /* 0x000fc60000000000 */
[----:B------:R-:W-:Y:S05]  /*17d70*/  BRA.DIV UR8, `(.L_x_427) ;  /* 0x0000000608987947 */ /* 0x000fea000b800000 */
[----:B------:R-:W-:-:S13]  /*17d80*/  ELECT P0, URZ, PT ;  /* 0x00000000003f782f */ /* 0x000fda0003800000 */
.L_x_445:
[----:B------:R-:W-:Y:S04]  /*17d90*/  BSSY B0, `(.L_x_428) ;  /* 0x0000050000007945 */ /* 0x000fe80003800000 */
[----:B------:R-:W-:Y:S05]  /*17da0*/  @!P0 BRA `(.L_x_429) ;  /* 0x0000000400388947 */ /* 0x000fea0003800000 */
[----:B------:R-:W-:-:S04]  /*17db0*/  ULOP3.LUT UR8, UR6, 0x2, URZ, 0xfc, !UPT ;  /* 0x0000000206087892 */ /* 0x000fc8000f8efc3f */
[----:B------:R-:W-:-:S06]  /*17dc0*/  UISETP.NE.AND UP0, UPT, UR8, 0x3, UPT ;  /* 0x000000030800788c */ /* 0x000fcc000bf05270 */
[----:B------:R-:W-:-:S13]  /*17dd0*/  PLOP3.LUT P0, PT, PT, PT, UP0, 0x80, 0x0 ;  /* 0x000000000000781c */ /* 0x000fda0003f0f008 */
[----:B------:R-:W-:Y:S05]  /*17de0*/  @!P0 BRA `(.L_x_430) ;  /* 0x0000000000048947 */ /* 0x000fea0003800000 */
[----:B------:R-:W-:Y:S01]  /*17df0*/  BPT.TRAP 0x1 ;  /* 0x000000040000795c */ /* 0x000fe20000300000 */
.L_x_430:
[----:B------:R-:W0:Y:S01]  /*17e00*/  S2R R3, SR_CgaCtaId ;  /* 0x0000000000037919 */ /* 0x000e220000008800 */
[----:B------:R-:W-:-:S04]  /*17e10*/  MOV R2, 0x400 ;  /* 0x0000040000027802 */ /* 0x000fc80000000f00 */
[----:B0-----:R-:W-:Y:S02]  /*17e20*/  LEA R3, R3, R2, 0x18 ;  /* 0x0000000203037211 */ /* 0x001fe400078ec0ff */
[----:B------:R-:W-:Y:S02]  /*17e30*/  SHF.L.U32 R2, R0, 0x1f, RZ ;  /* 0x0000001f00027819 */ /* 0x000fe400000006ff */
[----:B------:R-:W-:-:S05]  /*17e40*/  IADD3 R3, R3, 0x40, RZ ;  /* 0x0000004003037810 */ /* 0x000fca0007ffe0ff */
[----:B------:R-:W-:-:S04]  /*17e50*/  IMAD R5, R6, 0x8, R3 ;  /* 0x0000000806057824 */ /* 0x000fc800078e0203 */
[----:B------:R-:W0:Y:S02]  /*17e60*/  SYNCS.PHASECHK.TRANS64.TRYWAIT P0, [R5+URZ], R2 ;  /* 0x00000002050075a7 */ /* 0x000e24000800017f */
[----:B0-----:R-:W-:Y:S05]  /*17e70*/  @!P0 BRA `(.L_x_431) ;  /* 0x00000004007c8947 */ /* 0x001fea0003800000 */
.L_x_446:
[----:B------:R-:W-:-:S05]  /*17e80*/  VIADD R6, R6, 0x1 ;  /* 0x0000000106067836 */ /* 0x000fca0000000000 */
[----:B------:R-:W-:-:S04]  /*17e90*/  ISETP.NE.AND P0, PT, R6, 0x8, PT ;  /* 0x000000080600780c */ /* 0x000fc80003f05270 */
[----:B0-----:R-:W-:Y:S02]  /*17ea0*/  SEL R5, RZ, 0x1, P0 ;  /* 0x00000001ff057807 */ /* 0x001fe40000000000 */
[----:B------:R-:W-:Y:S02]  /*17eb0*/  SEL R6, R6, RZ, P0 ;  /* 0x000000ff06067207 */ /* 0x000fe40000000000 */
[----:B------:R-:W-:-:S03]  /*17ec0*/  LOP3.LUT R5, R0, R5, RZ, 0x3c, !PT ;  /* 0x0000000500057212 */ /* 0x000fc600078e3cff */
[----:B------:R-:W-:Y:S01]  /*17ed0*/  IMAD R7, R6, 0x8, R3 ;  /* 0x0000000806077824 */ /* 0x000fe200078e0203 */
[----:B------:R-:W-:-:S04]  /*17ee0*/  SHF.L.U32 R0, R5, 0x1f, RZ ;  /* 0x0000001f05007819 */ /* 0x000fc800000006ff */
[----:B------:R-:W0:Y:S02]  /*17ef0*/  SYNCS.PHASECHK.TRANS64.TRYWAIT P0, [R7+URZ], R0 ;  /* 0x00000000070075a7 */ /* 0x000e24000800017f */
[----:B0-----:R-:W-:Y:S05]  /*17f00*/  @!P0 BRA `(.L_x_432) ;  /* 0x00000004006c8947 */ /* 0x001fea0003800000 */
.L_x_447:
[----:B0-----:R-:W-:-:S04]  /*17f10*/  IADD3 R0, R6, 0x1, RZ ;  /* 0x0000000106007810 */ /* 0x001fc80007ffe0ff */
[----:B------:R-:W-:-:S04]  /*17f20*/  ISETP.NE.AND P0, PT, R0, 0x8, PT ;  /* 0x000000080000780c */ /* 0x000fc80003f05270 */
[----:B------:R-:W-:Y:S02]  /*17f30*/  SEL R2, RZ, 0x1, P0 ;  /* 0x00000001ff027807 */ /* 0x000fe40000000000 */
[----:B------:R-:W-:Y:S02]  /*17f40*/  SEL R4, R0, RZ, P0 ;  /* 0x000000ff00047207 */ /* 0x000fe40000000000 */
[----:B------:R-:W-:-:S03]  /*17f50*/  LOP3.LUT R5, R5, R2, RZ, 0x3c, !PT ;  /* 0x0000000205057212 */ /* 0x000fc600078e3cff */
[----:B------:R-:W-:Y:S01]  /*17f60*/  IMAD R7, R4, 0x8, R3 ;  /* 0x0000000804077824 */ /* 0x000fe200078e0203 */
[----:B------:R-:W-:-:S04]  /*17f70*/  SHF.L.U32 R0, R5, 0x1f, RZ ;  /* 0x0000001f05007819 */ /* 0x000fc800000006ff */
[----:B------:R-:W0:Y:S02]  /*17f80*/  SYNCS.PHASECHK.TRANS64.TRYWAIT P0, [R7+URZ], R0 ;  /* 0x00000000070075a7 */ /* 0x000e24000800017f */
[----:B0-----:R-:W-:Y:S05]  /*17f90*/  @!P0 BRA `(.L_x_433) ;  /* 0x00000004005c8947 */ /* 0x001fea0003800000 */
.L_x_448:
[----:B0-----:R-:W-:-:S05]  /*17fa0*/  VIADD R0, R4, 0x1 ;  /* 0x0000000104007836 */ /* 0x001fca0000000000 */
        /* <DEDUP_REMOVED lines=8> */
.L_x_449:
        /* <DEDUP_REMOVED lines=9> */
.L_x_450:
        /* <DEDUP_REMOVED lines=9> */
.L_x_451:
        /* <DEDUP_REMOVED lines=9> */
.L_x_452:
[----:B0-----:R-:W-:-:S05]  /*181e0*/  VIADD R0, R4, 0x1 ;  /* 0x0000000104007836 */ /* 0x001fca0000000000 */
[----:B------:R-:W-:-:S04]  /*181f0*/  ISETP.NE.AND P0, PT, R0, 0x8, PT ;  /* 0x000000080000780c */ /* 0x000fc80003f05270 */
[----:B------:R-:W-:Y:S02]  /*18200*/  SEL R2, RZ, 0x1, P0 ;  /* 0x00000001ff027807 */ /* 0x000fe40000000000 */
[----:B------:R-:W-:Y:S02]  /*18210*/  SEL R0, R0, RZ, P0 ;  /* 0x000000ff00007207 */ /* 0x000fe40000000000 */
[----:B------:R-:W-:-:S03]  /*18220*/  LOP3.LUT R2, R5, R2, RZ, 0x3c, !PT ;  /* 0x0000000205027212 */ /* 0x000fc600078e3cff */
[----:B------:R-:W-:Y:S01]  /*18230*/  IMAD R3, R0, 0x8, R3 ;  /* 0x0000000800037824 */ /* 0x000fe200078e0203 */
[----:B------:R-:W-:-:S07]  /*18240*/  SHF.L.U32 R0, R2, 0x1f, RZ ;  /* 0x0000001f02007819 */ /* 0x000fce00000006ff */
.L_x_438:
[----:B0-----:R0:W1:Y:S02]  /*18250*/  SYNCS.PHASECHK.TRANS64.TRYWAIT P0, [R3+URZ], R0 ;  /* 0x00000000030075a7 */ /* 0x001064000800017f */
[----:B-1----:R-:W-:Y:S05]  /*18260*/  @!P0 NANOSLEEP.SYNCS 0x989680 ;  /* 0x009896800000895d */ /* 0x002fea0003900000 */
[----:B------:R-:W1:Y:S02]  /*18270*/  @!P0 SYNCS.PHASECHK.TRANS64 P0, [R3+URZ], R0 ;  /* 0x00000000030085a7 */ /* 0x000e64000800007f */
[----:B-1----:R-:W-:Y:S05]  /*18280*/  @!P0 BRA `(.L_x_438) ;  /* 0xfffffffc00f08947 */ /* 0x002fea000383ffff */
.L_x_429:
[----:B------:R-:W-:Y:S05]  /*18290*/  BSYNC B0 ;  /* 0x0000000000007941 */ /* 0x000fea0003800000 */
.L_x_428:
[----:B------:R-:W-:Y:S05]  /*182a0*/  EXIT ;  /* 0x000000000000794d */ /* 0x000fea0003800000 */
.L_x_18:
[----:B--2---:R-:W-:-:S04]  /*182b0*/  MOV R3, UR12 ;  /* 0x0000000c00037c02 */ /* 0x004fc80008000f00 */
[----:B------:R2:W3:Y:S03]  /*182c0*/  SYNCS.PHASECHK.TRANS64.TRYWAIT P0, [R3+URZ], R2 ;  /* 0x00000002030075a7 */ /* 0x0004e6000800017f */
[----:B---3--:R-:W-:Y:S05]  /*182d0*/  @!P0 NANOSLEEP.SYNCS 0x989680 ;  /* 0x009896800000895d */ /* 0x008fea0003900000 */
[----:B------:R-:W3:Y:S02]  /*182e0*/  @!P0 SYNCS.PHASECHK.TRANS64 P0, [R3+URZ], R2 ;  /* 0x00000002030085a7 */ /* 0x000ee4000800007f */
[----:B---3--:R-:W-:Y:S05]  /*182f0*/  @!P0 BRA `(.L_x_18) ;  /* 0xfffffffc00ec8947 */ /* 0x008fea000383ffff */
[----:B------:R-:W-:Y:S05]  /*18300*/  BRA `(.L_x_17) ;  /* 0xfffffe9c00087947 */ /* 0x000fea000383ffff */
.L_x_415:
[----:B------:R-:W-:Y:S01]  /*18310*/  BSSY B1, `(.L_x_439) ;  /* 0x0000006000017945 */ /* 0x000fe20003800000 */
[----:B------:R-:W-:-:S07]  /*18320*/  IMAD.MOV.U32 R2, RZ, RZ, -0x1 ;  /* 0xffffffffff027424 */ /* 0x000fce00078e00ff */
[----:B------:R-:W-:Y:S05]  /*18330*/  WARPSYNC.COLLECTIVE R2, `(.L_x_440) ;  /* 0x00000000020c7348 */ /* 0x000fea0003c00000 */
[----:B------:R-:W-:Y:S02]  /*18340*/  ELECT P1, UR62, PT ;  /* 0x00000000003e782f */ /* 0x000fe40003820000 */
[----:B------:R-:W-:Y:S01]  /*18350*/  MOV R2, UR62 ;  /* 0x0000003e00027c02 */ /* 0x000fe20008000f00 */
[----:B------:R-:W-:Y:S10]  /*18360*/  ENDCOLLECTIVE ;  /* 0x000000000000791b */ /* 0x000ff40003800000 */
.L_x_440:
[----:B------:R-:W-:Y:S05]  /*18370*/  BSYNC B1 ;  /* 0x0000000000017941 */ /* 0x000fea0003800000 */
.L_x_439:
[----:B------:R-:W-:Y:S05]  /*18380*/  BRA `(.L_x_441) ;  /* 0xffffffec00747947 */ /* 0x000fea000383ffff */
.L_x_418:
[----:B-1----:R1:W2:Y:S02]  /*18390*/  SYNCS.PHASECHK.TRANS64.TRYWAIT P1, [R12+URZ+0x40], R7 ;  /* 0x000040070c0075a7 */ /* 0x0022a4000802017f */
[----:B--2---:R-:W-:Y:S05]  /*183a0*/  @!P1 NANOSLEEP.SYNCS 0x989680 ;  /* 0x009896800000995d */ /* 0x004fea0003900000 */
[----:B------:R-:W2:Y:S02]  /*183b0*/  @!P1 SYNCS.PHASECHK.TRANS64 P1, [R12+URZ+0x40], R7 ;  /* 0x000040070c0095a7 */ /* 0x000ea4000802007f */
[----:B--2---:R-:W-:Y:S05]  /*183c0*/  @!P1 BRA `(.L_x_418) ;  /* 0xfffffffc00f09947 */ /* 0x004fea000383ffff */
[----:B------:R-:W-:Y:S05]  /*183d0*/  BRA `(.L_x_442) ;  /* 0xffffffec00ac7947 */ /* 0x000fea000383ffff */
.L_x_427:
[----:B------:R-:W-:Y:S01]  /*183e0*/  BSSY B0, `(.L_x_443) ;  /* 0x0000006000007945 */ /* 0x000fe20003800000 */
[----:B------:R-:W-:-:S07]  /*183f0*/  IMAD.MOV.U32 R2, RZ, RZ, -0x1 ;  /* 0xffffffffff027424 */ /* 0x000fce00078e00ff */
[----:B------:R-:W-:Y:S05]  /*18400*/  WARPSYNC.COLLECTIVE R2, `(.L_x_444) ;  /* 0x00000000020c7348 */ /* 0x000fea0003c00000 */
[----:B------:R-:W-:Y:S02]  /*18410*/  ELECT P1, UR62, PT ;  /* 0x00000000003e782f */ /* 0x000fe40003820000 */
[----:B------:R-:W-:Y:S01]  /*18420*/  MOV R2, UR62 ;  /* 0x0000003e00027c02 */ /* 0x000fe20008000f00 */
[----:B------:R-:W-:Y:S10]  /*18430*/  ENDCOLLECTIVE ;  /* 0x000000000000791b */ /* 0x000ff40003800000 */
.L_x_444:
[----:B------:R-:W-:Y:S05]  /*18440*/  BSYNC B0 ;  /* 0x0000000000007941 */ /* 0x000fea0003800000 */
.L_x_443:
[----:B------:R-:W-:Y:S01]  /*18450*/  PLOP3.LUT P0, PT, P1, PT, PT, 0x80, 0x0 ;  /* 0x000000000000781c */ /* 0x000fe20000f0f070 */
[----:B------:R-:W-:-:S12]  /*18460*/  BRA `(.L_x_445) ;  /* 0xfffffff800487947 */ /* 0x000fd8000383ffff */
.L_x_431:
[----:B0-----:R0:W1:Y:S02]  /*18470*/  SYNCS.PHASECHK.TRANS64.TRYWAIT P0, [R5+URZ], R2 ;  /* 0x00000002050075a7 */ /* 0x001064000800017f */
[----:B-1----:R-:W-:Y:S05]  /*18480*/  @!P0 NANOSLEEP.SYNCS 0x989680 ;  /* 0x009896800000895d */ /* 0x002fea0003900000 */
[----:B------:R-:W1:Y:S02]  /*18490*/  @!P0 SYNCS.PHASECHK.TRANS64 P0, [R5+URZ], R2 ;  /* 0x00000002050085a7 */ /* 0x000e64000800007f */
[----:B-1----:R-:W-:Y:S05]  /*184a0*/  @!P0 BRA `(.L_x_431) ;  /* 0xfffffffc00f08947 */ /* 0x002fea000383ffff */
[----:B------:R-:W-:Y:S05]  /*184b0*/  BRA `(.L_x_446) ;  /* 0xfffffff800707947 */ /* 0x000fea000383ffff */
.L_x_432:
[----:B0-----:R0:W1:Y:S02]  /*184c0*/  SYNCS.PHASECHK.TRANS64.TRYWAIT P0, [R7+URZ], R0 ;  /* 0x00000000070075a7 */ /* 0x001064000800017f */
[----:B-1----:R-:W-:Y:S05]  /*184d0*/  @!P0 NANOSLEEP.SYNCS 0x989680 ;  /* 0x009896800000895d */ /* 0x002fea0003900000 */
[----:B------:R-:W1:Y:S02]  /*184e0*/  @!P0 SYNCS.PHASECHK.TRANS64 P0, [R7+URZ], R0 ;  /* 0x00000000070085a7 */ /* 0x000e64000800007f */
[----:B-1----:R-:W-:Y:S05]  /*184f0*/  @!P0 BRA `(.L_x_432) ;  /* 0xfffffffc00f08947 */ /* 0x002fea000383ffff */
[----:B------:R-:W-:Y:S05]  /*18500*/  BRA `(.L_x_447) ;  /* 0xfffffff800807947 */ /* 0x000fea000383ffff */
.L_x_433:
[----:B0-----:R0:W1:Y:S02]  /*18510*/  SYNCS.PHASECHK.TRANS64.TRYWAIT P0, [R7+URZ], R0 ;  /* 0x00000000070075a7 */ /* 0x001064000800017f */
[----:B-1----:R-:W-:Y:S05]  /*18520*/  @!P0 NANOSLEEP.SYNCS 0x989680 ;  /* 0x009896800000895d */ /* 0x002fea0003900000 */
[----:B------:R-:W1:Y:S02]  /*18530*/  @!P0 SYNCS.PHASECHK.TRANS64 P0, [R7+URZ], R0 ;  /* 0x00000000070085a7 */ /* 0x000e64000800007f */
[----:B-1----:R-:W-:Y:S05]  /*18540*/  @!P0 BRA `(.L_x_433) ;  /* 0xfffffffc00f08947 */ /* 0x002fea000383ffff */
[----:B------:R-:W-:Y:S05]  /*18550*/  BRA `(.L_x_448) ;  /* 0xfffffff800907947 */ /* 0x000fea000383ffff */
.L_x_434:
[----:B0-----:R0:W1:Y:S02]  /*18560*/  SYNCS.PHASECHK.TRANS64.TRYWAIT P0, [R7+URZ], R0 ;  /* 0x00000000070075a7 */ /* 0x001064000800017f */
[----:B-1----:R-:W-:Y:S05]  /*18570*/  @!P0 NANOSLEEP.SYNCS 0x989680 ;  /* 0x009896800000895d */ /* 0x002fea0003900000 */
[----:B------:R-:W1:Y:S02]  /*18580*/  @!P0 SYNCS.PHASECHK.TRANS64 P0, [R7+URZ], R0 ;  /* 0x00000000070085a7 */ /* 0x000e64000800007f */
[----:B-1----:R-:W-:Y:S05]  /*18590*/  @!P0 BRA `(.L_x_434) ;  /* 0xfffffffc00f08947 */ /* 0x002fea000383ffff */
[----:B------:R-:W-:Y:S05]  /*185a0*/  BRA `(.L_x_449) ;  /* 0xfffffff800a07947 */ /* 0x000fea000383ffff */
.L_x_435:
[----:B0-----:R0:W1:Y:S02]  /*185b0*/  SYNCS.PHASECHK.TRANS64.TRYWAIT P0, [R7+URZ], R0 ;  /* 0x00000000070075a7 */ /* 0x001064000800017f */
[----:B-1----:R-:W-:Y:S05]  /*185c0*/  @!P0 NANOSLEEP.SYNCS 0x989680 ;  /* 0x009896800000895d */ /* 0x002fea0003900000 */
[----:B------:R-:W1:Y:S02]  /*185d0*/  @!P0 SYNCS.PHASECHK.TRANS64 P0, [R7+URZ], R0 ;  /* 0x00000000070085a7 */ /* 0x000e64000800007f */
[----:B-1----:R-:W-:Y:S05]  /*185e0*/  @!P0 BRA `(.L_x_435) ;  /* 0xfffffffc00f08947 */ /* 0x002fea000383ffff */
[----:B------:R-:W-:Y:S05]  /*185f0*/  BRA `(.L_x_450) ;  /* 0xfffffff800b07947 */ /* 0x000fea000383ffff */
.L_x_436:
[----:B0-----:R0:W1:Y:S02]  /*18600*/  SYNCS.PHASECHK.TRANS64.TRYWAIT P0, [R7+URZ], R0 ;  /* 0x00000000070075a7 */ /* 0x001064000800017f */
[----:B-1----:R-:W-:Y:S05]  /*18610*/  @!P0 NANOSLEEP.SYNCS 0x989680 ;  /* 0x009896800000895d */ /* 0x002fea0003900000 */
[----:B------:R-:W1:Y:S02]  /*18620*/  @!P0 SYNCS.PHASECHK.TRANS64 P0, [R7+URZ], R0 ;  /* 0x00000000070085a7 */ /* 0x000e64000800007f */
[----:B-1----:R-:W-:Y:S05]  /*18630*/  @!P0 BRA `(.L_x_436) ;  /* 0xfffffffc00f08947 */ /* 0x002fea000383ffff */
[----:B------:R-:W-:Y:S05]  /*18640*/  BRA `(.L_x_451) ;  /* 0xfffffff800c07947 */ /* 0x000fea000383ffff */
.L_x_437:
[----:B0-----:R0:W1:Y:S02]  /*18650*/  SYNCS.PHASECHK.TRANS64.TRYWAIT P0, [R7+URZ], R0 ;  /* 0x00000000070075a7 */ /* 0x001064000800017f */
[----:B-1----:R-:W-:Y:S05]  /*18660*/  @!P0 NANOSLEEP.SYNCS 0x989680 ;  /* 0x009896800000895d */ /* 0x002fea0003900000 */
[----:B------:R-:W1:Y:S02]  /*18670*/  @!P0 SYNCS.PHASECHK.TRANS64 P0, [R7+URZ], R0 ;  /* 0x00000000070085a7 */ /* 0x000e64000800007f */
[----:B-1----:R-:W-:Y:S05]  /*18680*/  @!P0 BRA `(.L_x_437) ;  /* 0xfffffffc00f08947 */ /* 0x002fea000383ffff */
[----:B------:R-:W-:Y:S05]  /*18690*/  BRA `(.L_x_452) ;  /* 0xfffffff800d07947 */ /* 0x000fea000383ffff */
.L_x_453:
[----:B------:R-:W-:-:S00]  /*186a0*/  BRA `(.L_x_453) ;  /* 0xfffffffc00fc7947 */ /* 0x000fc0000383ffff */
[----:B------:R-:W-:-:S00]  /*186b0*/  NOP ;  /* 0x0000000000007918 */ /* 0x000fc00000000000 */
        /* <DEDUP_REMOVED lines=12> */
.L_x_454:


//--------------------- .nv.shared._ZN7cutlass13device_kernelINS_4gemm6kernel13GemmUniversalIN4cute5tupleIJiiiiEEENS1_10collective13CollectiveMmaINS1_40MainloopSm90TmaGmmaWarpSpecializedSparseILi8ENS5_IJNS4_1CILi1EEESB_SB_EEENS1_35KernelTmaWarpSpecializedCooperativeEEENS5_IJNSA_ILi256EEESF_NSA_ILi64EEEEEEaNS5_IJNS4_6LayoutINS5_IJiNS5_IJNSA_ILi2EEEiEEEiEEENS5_IJlNS5_IJSB_SJ_EEElEEEEENSI_INS5_IJNS5_IJSG_iEEESP_iEEENS5_IJNS5_IJSG_NSA_ILi4096EEEEEENS5_IJSB_lEEElEEEEEEEEaNS5_IJlSB_lEEENS4_8TiledMMAINS4_8MMA_AtomIJNS4_4SM904GMMA6SPARSE28GMMA_64x256x64_S32S8S8_SS_TNILNS11_9SparseSelE0EEEEEENSI_INS5_IJSJ_SB_SB_EEENS5_IJSB_NSA_ILi0EEES18_EEEEENS5_IJNS4_10UnderscoreES1B_S1B_EEEEENS4_13SM90_TMA_LOADENS4_14ComposedLayoutINS4_7SwizzleILi1ELi4ELi3EEENS4_25smem_sparse_ptr_flag_bitsILi2ELi8EEENSI_INS5_IJNS5_IJSB_NSA_ILi8EEEEEENS5_IJSJ_NSA_ILi32EEEEEEEEENS5_IJNS5_IJS18_SG_EEESM_EEEEEEEvNS4_8identityES1E_NS1F_INS1G_ILi2ELi4ELi3EEENS4_18smem_ptr_flag_bitsILi8EEENSI_INS5_IJS1K_SG_EEENS5_IJSG_SB_EEEEEEEvS1T_EENS_8epilogue10collective6detail29Sm90TmaWarpSpecializedAdapterINS23_15DefaultEpilogueIiNS5_IJSB_llEEES27_NS22_6thread17LinearCombinationIiLi1EiiLNS28_9ScaleType4KindE0ELNS_15FloatRoundStyleE2EiEENS1_15EpilogueDefaultEEEEEvvEEEEvNT_6ParamsE --------------------------
	.section	.nv.shared._ZN7cutlass13device_kernelINS_4gemm6kernel13GemmUniversalIN4cute5tupleIJiiiiEEENS1_10collective13CollectiveMmaINS1_40MainloopSm90TmaGmmaWarpSpecializedSparseILi8ENS5_IJNS4_1CILi1EEESB_SB_EEENS1_35KernelTmaWarpSpecializedCooperativeEEENS5_IJNSA_ILi256EEESF_NSA_ILi64EEEEEEaNS5_IJNS4_6LayoutINS5_IJiNS5_IJNSA_ILi2EEEiEEEiEEENS5_IJlNS5_IJSB_SJ_EEElEEEEENSI_INS5_IJNS5_IJSG_iEEESP_iEEENS5_IJNS5_IJSG_NSA_ILi4096EEEEEENS5_IJSB_lEEElEEEEEEEEaNS5_IJlSB_lEEENS4_8TiledMMAINS4_8MMA_AtomIJNS4_4SM904GMMA6SPARSE28GMMA_64x256x64_S32S8S8_SS_TNILNS11_9SparseSelE0EEEEEENSI_INS5_IJSJ_SB_SB_EEENS5_IJSB_NSA_ILi0EEES18_EEEEENS5_IJNS4_10UnderscoreES1B_S1B_EEEEENS4_13SM90_TMA_LOADENS4_14ComposedLayoutINS4_7SwizzleILi1ELi4ELi3EEENS4_25smem_sparse_ptr_flag_bitsILi2ELi8EEENSI_INS5_IJNS5_IJSB_NSA_ILi8EEEEEENS5_IJSJ_NSA_ILi32EEEEEEEEENS5_IJNS5_IJS18_SG_EEESM_EEEEEEEvNS4_8identityES1E_NS1F_INS1G_ILi2ELi4ELi3EEENS4_18smem_ptr_flag_bitsILi8EEENSI_INS5_IJS1K_SG_EEENS5_IJSG_SB_EEEEEEEvS1T_EENS_8epilogue10collective6detail29Sm90TmaWarpSpecializedAdapterINS23_15DefaultEpilogueIiNS5_IJSB_llEEES27_NS22_6thread17LinearCombinationIiLi1EiiLNS28_9ScaleType4KindE0ELNS_15FloatRoundStyleE2EiEENS1_15EpilogueDefaultEEEEEvvEEEEvNT_6ParamsE,"aw",@nobits
	.sectionflags	@""
	.align	16
	.zero		1024


//--------------------- .nv.shared.reserved.0     --------------------------
	.section	.nv.shared.reserved.0,"aw",@nobits
	.weak		__nv_reservedSMEM_offset_0_alias
	.size		__nv_reservedSMEM_offset_0_alias, 0, 0
	.other		__nv_reservedSMEM_offset_0_alias,@"STO_CUDA_RESERVED_SHARED STV_DEFAULT"
__nv_reservedSMEM_offset_0_alias:
	.zero		0


//--------------------- .nv.global                --------------------------
	.section	.nv.global,"aw",@nobits
.nv.global:
	.type		_ZN39_INTERNAL_82b7f7e9_4_k_cu_82d9fa92_29364cute1_E,@object
	.size		_ZN39_INTERNAL_82b7f7e9_4_k_cu_82d9fa92_29364cute1_E,(_ZN39_INTERNAL_82b7f7e9_4_k_cu_82d9fa92_29364cuda3std3__45__cpo6cbeginE - _ZN39_INTERNAL_82b7f7e9_4_k_cu_82d9fa92_29364cute1_E)
_ZN39_INTERNAL_82b7f7e9_4_k_cu_82d9fa92_29364cute1_E:
	.zero		1
	.type		_ZN39_INTERNAL_82b7f7e9_4_k_cu_82d9fa92_29364cuda3std3__45__cpo6cbeginE,@object
	.size		_ZN39_INTERNAL_82b7f7e9_4_k_cu_82d9fa92_29364cuda3std3__45__cpo6cbeginE,(_ZN39_INTERNAL_82b7f7e9_4_k_cu_82d9fa92_29364cuda3std3__48in_placeE - _ZN39_INTERNAL_82b7f7e9_4_k_cu_82d9fa92_29364cuda3std3__45__cpo6cbeginE)
_ZN39_INTERNAL_82b7f7e9_4_k_cu_82d9fa92_29364cuda3std3__45__cpo6cbeginE:
	.zero		1
	.type		_ZN39_INTERNAL_82b7f7e9_4_k_cu_82d9fa92_29364cuda3std3__48in_placeE,@object
	.size		_ZN39_INTERNAL_82b7f7e9_4_k_cu_82d9fa92_29364cuda3std3__48in_placeE,(_ZN39_INTERNAL_82b7f7e9_4_k_cu_82d9fa92_29364cuda3std6ranges3__45__cpo9iter_moveE - _ZN39_INTERNAL_82b7f7e9_4_k_cu_82d9fa92_29364cuda3std3__48in_placeE)
_ZN39_INTERNAL_82b7f7e9_4_k_cu_82d9fa92_29364cuda3std3__48in_placeE:
	.zero		1
	.type		_ZN39_INTERNAL_82b7f7e9_4_k_cu_82d9fa92_29364cuda3std6ranges3__45__cpo9iter_moveE,@object
	.size		_ZN39_INTERNAL_82b7f7e9_4_k_cu_82d9fa92_29364cuda3std6ranges3__45__cpo9iter_moveE,(_ZN39_INTERNAL_82b7f7e9_4_k_cu_82d9fa92_29364cuda3std3__45__cpo5beginE - _ZN39_INTERNAL_82b7f7e9_4_k_cu_82d9fa92_29364cuda3std6ranges3__45__cpo9iter_moveE)
_ZN39_INTERNAL_82b7f7e9_4_k_cu_82d9fa92_29364cuda3std6ranges3__45__cpo9iter_moveE:
	.zero		1
	.type		_ZN39_INTERNAL_82b7f7e9_4_k_cu_82d9fa92_29364cuda3std3__45__cpo5beginE,@object
	.size		_ZN39_INTERNAL_82b7f7e9_4_k_cu_82d9fa92_29364cuda3std3__45__cpo5beginE,(_ZN39_INTERNAL_82b7f7e9_4_k_cu_82d9fa92_29364cuda3std3__441_GLOBAL__N__82b7f7e9_4_k_cu_82d9fa92_29366ignoreE - _ZN39_INTERNAL_82b7f7e9_4_k_cu_82d9fa92_29364cuda3std3__45__cpo5beginE)
_ZN39_INTERNAL_82b7f7e9_4_k_cu_82d9fa92_29364cuda3std3__45__cpo5beginE:
	.zero		1
	.type		_ZN39_INTERNAL_82b7f7e9_4_k_cu_82d9fa92_29364cuda3std3__441_GLOBAL__N__82b7f7e9_4_k_cu_82d9fa92_29366ignoreE,@object
	.size		_ZN39_INTERNAL_82b7f7e9_4_k_cu_82d9fa92_29364cuda3std3__441_GLOBAL__N__82b7f7e9_4_k_cu_82d9fa92_29366ignoreE,(_ZN39_INTERNAL_82b7f7e9_4_k_cu_82d9fa92_29364cute7productE - _ZN39_INTERNAL_82b7f7e9_4_k_cu_82d9fa92_29364cuda3std3__441_GLOBAL__N__82b7f7e9_4_k_cu_82d9fa92_29366ignoreE)
_ZN39_INTERNAL_82b7f7e9_4_k_cu_82d9fa92_29364cuda3std3__441_GLOBAL__N__82b7f7e9_4_k_cu_82d9fa92_29366ignoreE:
	.zero		1
	.type		_ZN39_INTERNAL_82b7f7e9_4_k_cu_82d9fa92_29364cute7productE,@object
	.size		_ZN39_INTERNAL_82b7f7e9_4_k_cu_82d9fa92_29364cute7productE,(_ZN39_INTERNAL_82b7f7e9_4_k_cu_82d9fa92_29364cuda3std3__45__cpo3endE - _ZN39_INTERNAL_82b7f7e9_4_k_cu_82d9fa92_29364cute7productE)
_ZN39_INTERNAL_82b7f7e9_4_k_cu_82d9fa92_29364cute7productE:
	.zero		1
	.type		_ZN39_INTERNAL_82b7f7e9_4_k_cu_82d9fa92_29364cuda3std3__45__cpo3endE,@object
	.size		_ZN39_INTERNAL_82b7f7e9_4_k_cu_82d9fa92_29364cuda3std3__45__cpo3endE,(_ZN39_INTERNAL_82b7f7e9_4_k_cu_82d9fa92_29364cuda3std3__419piecewise_constructE - _ZN39_INTERNAL_82b7f7e9_4_k_cu_82d9fa92_29364cuda3std3__45__cpo3endE)
_ZN39_INTERNAL_82b7f7e9_4_k_cu_82d9fa92_29364cuda3std3__45__cpo3endE:
	.zero		1
	.type		_ZN39_INTERNAL_82b7f7e9_4_k_cu_82d9fa92_29364cuda3std3__419piecewise_constructE,@object
	.size		_ZN39_INTERNAL_82b7f7e9_4_k_cu_82d9fa92_29364cuda3std3__419piecewise_constructE,(_ZN39_INTERNAL_82b7f7e9_4_k_cu_82d9fa92_29364cuda3std3__45__cpo4cendE - _ZN39_INTERNAL_82b7f7e9_4_k_cu_82d9fa92_29364cuda3std3__419piecewise_constructE)
_ZN39_INTERNAL_82b7f7e9_4_k_cu_82d9fa92_29364cuda3std3__419piecewise_constructE:
	.zero		1
	.type		_ZN39_INTERNAL_82b7f7e9_4_k_cu_82d9fa92_29364cuda3std3__45__cpo4cendE,@object
	.size		_ZN39_INTERNAL_82b7f7e9_4_k_cu_82d9fa92_29364cuda3std3__45__cpo4cendE,(_ZN39_INTERNAL_82b7f7e9_4_k_cu_82d9fa92_29364cuda3std6ranges3__45__cpo4swapE - _ZN39_INTERNAL_82b7f7e9_4_k_cu_82d9fa92_29364cuda3std3__45__cpo4cendE)
_ZN39_INTERNAL_82b7f7e9_4_k_cu_82d9fa92_29364cuda3std3__45__cpo4cendE:
	.zero		1
	.type		_ZN39_INTERNAL_82b7f7e9_4_k_cu_82d9fa92_29364cuda3std6ranges3__45__cpo4swapE,@object
	.size		_ZN39_INTERNAL_82b7f7e9_4_k_cu_82d9fa92_29364cuda3std6ranges3__45__cpo4swapE,(.L_7 - _ZN39_INTERNAL_82b7f7e9_4_k_cu_82d9fa92_29364cuda3std6ranges3__45__cpo4swapE)
_ZN39_INTERNAL_82b7f7e9_4_k_cu_82d9fa92_29364cuda3std6ranges3__45__cpo4swapE:
	.zero		1
.L_7:


//--------------------- .nv.constant0._ZN7cutlass13device_kernelINS_4gemm6kernel13GemmUniversalIN4cute5tupleIJiiiiEEENS1_10collective13CollectiveMmaINS1_40MainloopSm90TmaGmmaWarpSpecializedSparseILi8ENS5_IJNS4_1CILi1EEESB_SB_EEENS1_35KernelTmaWarpSpecializedCooperativeEEENS5_IJNSA_ILi256EEESF_NSA_ILi64EEEEEEaNS5_IJNS4_6LayoutINS5_IJiNS5_IJNSA_ILi2EEEiEEEiEEENS5_IJlNS5_IJSB_SJ_EEElEEEEENSI_INS5_IJNS5_IJSG_iEEESP_iEEENS5_IJNS5_IJSG_NSA_ILi4096EEEEEENS5_IJSB_lEEElEEEEEEEEaNS5_IJlSB_lEEENS4_8TiledMMAINS4_8MMA_AtomIJNS4_4SM904GMMA6SPARSE28GMMA_64x256x64_S32S8S8_SS_TNILNS11_9SparseSelE0EEEEEENSI_INS5_IJSJ_SB_SB_EEENS5_IJSB_NSA_ILi0EEES18_EEEEENS5_IJNS4_10UnderscoreES1B_S1B_EEEEENS4_13SM90_TMA_LOADENS4_14ComposedLayoutINS4_7SwizzleILi1ELi4ELi3EEENS4_25smem_sparse_ptr_flag_bitsILi2ELi8EEENSI_INS5_IJNS5_IJSB_NSA_ILi8EEEEEENS5_IJSJ_NSA_ILi32EEEEEEEEENS5_IJNS5_IJS18_SG_EEESM_EEEEEEEvNS4_8identityES1E_NS1F_INS1G_ILi2ELi4ELi3EEENS4_18smem_ptr_flag_bitsILi8EEENSI_INS5_IJS1K_SG_EEENS5_IJSG_SB_EEEEEEEvS1T_EENS_8epilogue10collective6detail29Sm90TmaWarpSpecializedAdapterINS23_15DefaultEpilogueIiNS5_IJSB_llEEES27_NS22_6thread17LinearCombinationIiLi1EiiLNS28_9ScaleType4KindE0ELNS_15FloatRoundStyleE2EiEENS1_15EpilogueDefaultEEEEEvvEEEEvNT_6ParamsE --------------------------
	.section	.nv.constant0._ZN7cutlass13device_kernelINS_4gemm6kernel13GemmUniversalIN4cute5tupleIJiiiiEEENS1_10collective13CollectiveMmaINS1_40MainloopSm90TmaGmmaWarpSpecializedSparseILi8ENS5_IJNS4_1CILi1EEESB_SB_EEENS1_35KernelTmaWarpSpecializedCooperativeEEENS5_IJNSA_ILi256EEESF_NSA_ILi64EEEEEEaNS5_IJNS4_6LayoutINS5_IJiNS5_IJNSA_ILi2EEEiEEEiEEENS5_IJlNS5_IJSB_SJ_EEElEEEEENSI_INS5_IJNS5_IJSG_iEEESP_iEEENS5_IJNS5_IJSG_NSA_ILi4096EEEEEENS5_IJSB_lEEElEEEEEEEEaNS5_IJlSB_lEEENS4_8TiledMMAINS4_8MMA_AtomIJNS4_4SM904GMMA6SPARSE28GMMA_64x256x64_S32S8S8_SS_TNILNS11_9SparseSelE0EEEEEENSI_INS5_IJSJ_SB_SB_EEENS5_IJSB_NSA_ILi0EEES18_EEEEENS5_IJNS4_10UnderscoreES1B_S1B_EEEEENS4_13SM90_TMA_LOADENS4_14ComposedLayoutINS4_7SwizzleILi1ELi4ELi3EEENS4_25smem_sparse_ptr_flag_bitsILi2ELi8EEENSI_INS5_IJNS5_IJSB_NSA_ILi8EEEEEENS5_IJSJ_NSA_ILi32EEEEEEEEENS5_IJNS5_IJS18_SG_EEESM_EEEEEEEvNS4_8identityES1E_NS1F_INS1G_ILi2ELi4ELi3EEENS4_18smem_ptr_flag_bitsILi8EEENSI_INS5_IJS1K_SG_EEENS5_IJSG_SB_EEEEEEEvS1T_EENS_8epilogue10collective6detail29Sm90TmaWarpSpecializedAdapterINS23_15DefaultEpilogueIiNS5_IJSB_llEEES27_NS22_6thread17LinearCombinationIiLi1EiiLNS28_9ScaleType4KindE0ELNS_15FloatRoundStyleE2EiEENS1_15EpilogueDefaultEEEEEvvEEEEvNT_6ParamsE,"a",@progbits
	.sectionflags	@""
	.align	4
.nv.constant0._ZN7cutlass13device_kernelINS_4gemm6kernel13GemmUniversalIN4cute5tupleIJiiiiEEENS1_10collective13CollectiveMmaINS1_40MainloopSm90TmaGmmaWarpSpecializedSparseILi8ENS5_IJNS4_1CILi1EEESB_SB_EEENS1_35KernelTmaWarpSpecializedCooperativeEEENS5_IJNSA_ILi256EEESF_NSA_ILi64EEEEEEaNS5_IJNS4_6LayoutINS5_IJiNS5_IJNSA_ILi2EEEiEEEiEEENS5_IJlNS5_IJSB_SJ_EEElEEEEENSI_INS5_IJNS5_IJSG_iEEESP_iEEENS5_IJNS5_IJSG_NSA_ILi4096EEEEEENS5_IJSB_lEEElEEEEEEEEaNS5_IJlSB_lEEENS4_8TiledMMAINS4_8MMA_AtomIJNS4_4SM904GMMA6SPARSE28GMMA_64x256x64_S32S8S8_SS_TNILNS11_9SparseSelE0EEEEEENSI_INS5_IJSJ_SB_SB_EEENS5_IJSB_NSA_ILi0EEES18_EEEEENS5_IJNS4_10UnderscoreES1B_S1B_EEEEENS4_13SM90_TMA_LOADENS4_14ComposedLayoutINS4_7SwizzleILi1ELi4ELi3EEENS4_25smem_sparse_ptr_flag_bitsILi2ELi8EEENSI_INS5_IJNS5_IJSB_NSA_ILi8EEEEEENS5_IJSJ_NSA_ILi32EEEEEEEEENS5_IJNS5_IJS18_SG_EEESM_EEEEEEEvNS4_8identityES1E_NS1F_INS1G_ILi2ELi4ELi3EEENS4_18smem_ptr_flag_bitsILi8EEENSI_INS5_IJS1K_SG_EEENS5_IJSG_SB_EEEEEEEvS1T_EENS_8epilogue10collective6detail29Sm90TmaWarpSpecializedAdapterINS23_15DefaultEpilogueIiNS5_IJSB_llEEES27_NS22_6thread17LinearCombinationIiLi1EiiLNS28_9ScaleType4KindE0ELNS_15FloatRoundStyleE2EiEENS1_15EpilogueDefaultEEEEEvvEEEEvNT_6ParamsE:
	.zero		1920


//--------------------- SYMBOLS --------------------------

	.type		.nv.reservedSmem.offset0,@object
	.size		.nv.reservedSmem.offset0,0x4
